def matmul_kernel(
    a_ptr,
    b_ptr,
    c_ptr,
    M,
    N,
    K,
    stride_am,
    stride_ak,
    stride_bk,
    stride_bn,
    stride_cm,
    stride_cn,
    BLOCK_M: tl.constexpr,
    BLOCK_N: tl.constexpr,
    BLOCK_K: tl.constexpr,
    GROUP_M: tl.constexpr,
):
    pid = tl.program_id(axis=0)
    num_pid_m = tl.cdiv(M, BLOCK_M)
    num_pid_n = tl.cdiv(N, BLOCK_N)
    num_pid_in_group = GROUP_M * num_pid_n
    group_id = pid // num_pid_in_group
    first_pid_m = group_id * GROUP_M
    group_size_m = min(num_pid_m - first_pid_m, GROUP_M)
    pid_m = first_pid_m + ((pid % num_pid_in_group) % group_size_m)
    pid_n = (pid % num_pid_in_group) // group_size_m

    offs_am = (pid_m * BLOCK_M + tl.arange(0, BLOCK_M)) % M
    offs_bn = (pid_n * BLOCK_N + tl.arange(0, BLOCK_N)) % N
    offs_k = tl.arange(0, BLOCK_K)
    a_ptrs = a_ptr + offs_am[:, None] * stride_am + offs_k[None, :] * stride_ak
    b_ptrs = b_ptr + offs_k[:, None] * stride_bk + offs_bn[None, :] * stride_bn

    acc = tl.zeros((BLOCK_M, BLOCK_N), dtype=tl.float32)
    for kk in range(0, tl.cdiv(K, BLOCK_K)):
        a = tl.load(a_ptrs, mask=offs_k[None, :] < K - kk * BLOCK_K, other=0.0)
        b = tl.load(b_ptrs, mask=offs_k[:, None] < K - kk * BLOCK_K, other=0.0)
        acc = tl.dot(a, b, acc)
        a_ptrs += BLOCK_K * stride_ak
        b_ptrs += BLOCK_K * stride_bk

    c = acc.to(c_ptr.dtype.element_ty)
    offs_cm = pid_m * BLOCK_M + tl.arange(0, BLOCK_M)
    offs_cn = pid_n * BLOCK_N + tl.arange(0, BLOCK_N)
    c_ptrs = c_ptr + offs_cm[:, None] * stride_cm + offs_cn[None, :] * stride_cn
    mask = (offs_cm[:, None] < M) & (offs_cn[None, :] < N)
    tl.store(c_ptrs, c, mask=mask)

# config = {"BLOCK_K": 64, "BLOCK_M": 32, "BLOCK_N": 256, "GROUP_M": 8, "arch": "sm_90", "dtype": "bf16", "num_ctas": 1, "num_stages": 2, "num_warps": 4}
# arch = sm_90


// ===== COMPILED SASS (sm_90a) =====

	.target	sm_90a

	.elftype	@"ET_EXEC"


//--------------------- .note.nv.tkinfo           --------------------------
	.section	.note.nv.tkinfo,"",@"SHT_NOTE"
	.sectionflags	@"SHF_NOTE_NV_TKINFO"
	.tkinfo
        /*0018*/ 	.word	0x00000002
        /*0030*/ 	.string	""
        /*0030*/ 	.string	"ptxas"
        /*0030*/ 	.string	"Cuda compilation tools, release 13.0, V13.0.88"
        /*0030*/ 	.string	"Build cuda_13.0.r13.0/compiler.36424714_0"
        /*0030*/ 	.string	"-v  -suppress-debug-info  -lineinfo  -arch sm_90a "



//--------------------- .note.nv.cuinfo           --------------------------
	.section	.note.nv.cuinfo,"",@"SHT_NOTE"
	.sectionflags	@"SHF_NOTE_NV_CUINFO"
        /*0018*/ 	.short	0x0002
        /*001a*/ 	.short	0x005a
        /*001c*/ 	.short	0x0082
	.zero		2


//--------------------- .nv.info                  --------------------------
	.section	.nv.info,"",@"SHT_CUDA_INFO"
	.align	4


	//----- nvinfo : EIATTR_REGCOUNT
	.align		4
        /*0000*/ 	.byte	0x04, 0x2f
        /*0002*/ 	.short	(.L_1 - .L_0)
	.align		4
.L_0:
        /*0004*/ 	.word	index@(matmul_kernel)
        /*0008*/ 	.word	0x00000020


	//----- nvinfo : EIATTR_FRAME_SIZE
	.align		4
.L_1:
        /*000c*/ 	.byte	0x04, 0x11
        /*000e*/ 	.short	(.L_3 - .L_2)
	.align		4
.L_2:
        /*0010*/ 	.word	index@(matmul_kernel)
        /*0014*/ 	.word	0x00000fa8


	//----- nvinfo : EIATTR_MIN_STACK_SIZE
	.align		4
.L_3:
        /*0018*/ 	.byte	0x04, 0x12
        /*001a*/ 	.short	(.L_5 - .L_4)
	.align		4
.L_4:
        /*001c*/ 	.word	index@(matmul_kernel)
        /*0020*/ 	.word	0x00000fa8
.L_5:


//--------------------- .nv.compat                --------------------------
	.section	.nv.compat,"",@"SHT_CUDA_COMPAT_INFO"
	.align	4
        /*0000*/ 	.byte	0x02, 0x09, 0x01, 0x00, 0x02, 0x02, 0x01, 0x00, 0x02, 0x05, 0x05, 0x00, 0x03, 0x07, 0x01, 0x01
        /*0010*/ 	.byte	0x02, 0x03, 0x00, 0x00, 0x02, 0x06, 0x01, 0x00, 0x04, 0x0b, 0x08, 0x00, 0x00, 0x00, 0x00, 0x00
        /*0020*/ 	.byte	0x00, 0x00, 0x00, 0x00


//--------------------- .nv.info.matmul_kernel    --------------------------
	.section	.nv.info.matmul_kernel,"",@"SHT_CUDA_INFO"
	.sectionflags	@""
	.align	4


	//----- nvinfo : EIATTR_CUDA_API_VERSION
	.align		4
        /*0000*/ 	.byte	0x04, 0x37
        /*0002*/ 	.short	(.L_7 - .L_6)
.L_6:
        /*0004*/ 	.word	0x00000082


	//----- nvinfo : EIATTR_KPARAM_INFO
	.align		4
.L_7:
        /*0008*/ 	.byte	0x04, 0x17
        /*000a*/ 	.short	(.L_9 - .L_8)
.L_8:
        /*000c*/ 	.word	0x00000000
        /*0010*/ 	.short	0x000d
        /*0012*/ 	.short	0x0048
        /*0014*/ 	.byte	0x00, 0xf4, 0x21, 0x00


	//----- nvinfo : EIATTR_KPARAM_INFO
	.align		4
.L_9:
        /*0018*/ 	.byte	0x04, 0x17
        /*001a*/ 	.short	(.L_11 - .L_10)
.L_10:
        /*001c*/ 	.word	0x00000000
        /*0020*/ 	.short	0x000c
        /*0022*/ 	.short	0x0040
        /*0024*/ 	.byte	0x00, 0xf4, 0x21, 0x00


	//----- nvinfo : EIATTR_KPARAM_INFO
	.align		4
.L_11:
        /*0028*/ 	.byte	0x04, 0x17
        /*002a*/ 	.short	(.L_13 - .L_12)
.L_12:
        /*002c*/ 	.word	0x00000000
        /*0030*/ 	.short	0x000b
        /*0032*/ 	.short	0x0038
        /*0034*/ 	.byte	0x00, 0xf0, 0x11, 0x00


	//----- nvinfo : EIATTR_KPARAM_INFO
	.align		4
.L_13:
        /*0038*/ 	.byte	0x04, 0x17
        /*003a*/ 	.short	(.L_15 - .L_14)
.L_14:
        /*003c*/ 	.word	0x00000000
        /*0040*/ 	.short	0x000a
        /*0042*/ 	.short	0x0034
        /*0044*/ 	.byte	0x00, 0xf0, 0x11, 0x00


	//----- nvinfo : EIATTR_KPARAM_INFO
	.align		4
.L_15:
        /*0048*/ 	.byte	0x04, 0x17
        /*004a*/ 	.short	(.L_17 - .L_16)
.L_16:
        /*004c*/ 	.word	0x00000000
        /*0050*/ 	.short	0x0009
        /*0052*/ 	.short	0x0030
        /*0054*/ 	.byte	0x00, 0xf0, 0x11, 0x00


	//----- nvinfo : EIATTR_KPARAM_INFO
	.align		4
.L_17:
        /*0058*/ 	.byte	0x04, 0x17
        /*005a*/ 	.short	(.L_19 - .L_18)
.L_18:
        /*005c*/ 	.word	0x00000000
        /*0060*/ 	.short	0x0008
        /*0062*/ 	.short	0x002c
        /*0064*/ 	.byte	0x00, 0xf0, 0x11, 0x00


	//----- nvinfo : EIATTR_KPARAM_INFO
	.align		4
.L_19:
        /*0068*/ 	.byte	0x04, 0x17
        /*006a*/ 	.short	(.L_21 - .L_20)
.L_20:
        /*006c*/ 	.word	0x00000000
        /*0070*/ 	.short	0x0007
        /*0072*/ 	.short	0x0028
        /*0074*/ 	.byte	0x00, 0xf0, 0x11, 0x00


	//----- nvinfo : EIATTR_KPARAM_INFO
	.align		4
.L_21:
        /*0078*/ 	.byte	0x04, 0x17
        /*007a*/ 	.short	(.L_23 - .L_22)
.L_22:
        /*007c*/ 	.word	0x00000000
        /*0080*/ 	.short	0x0006
        /*0082*/ 	.short	0x0024
        /*0084*/ 	.byte	0x00, 0xf0, 0x11, 0x00


	//----- nvinfo : EIATTR_KPARAM_INFO
	.align		4
.L_23:
        /*0088*/ 	.byte	0x04, 0x17
        /*008a*/ 	.short	(.L_25 - .L_24)
.L_24:
        /*008c*/ 	.word	0x00000000
        /*0090*/ 	.short	0x0005
        /*0092*/ 	.short	0x0020
        /*0094*/ 	.byte	0x00, 0xf0, 0x11, 0x00


	//----- nvinfo : EIATTR_KPARAM_INFO
	.align		4
.L_25:
        /*0098*/ 	.byte	0x04, 0x17
        /*009a*/ 	.short	(.L_27 - .L_26)
.L_26:
        /*009c*/ 	.word	0x00000000
        /*00a0*/ 	.short	0x0004
        /*00a2*/ 	.short	0x001c
        /*00a4*/ 	.byte	0x00, 0xf0, 0x11, 0x00


	//----- nvinfo : EIATTR_KPARAM_INFO
	.align		4
.L_27:
        /*00a8*/ 	.byte	0x04, 0x17
        /*00aa*/ 	.short	(.L_29 - .L_28)
.L_28:
        /*00ac*/ 	.word	0x00000000
        /*00b0*/ 	.short	0x0003
        /*00b2*/ 	.short	0x0018
        /*00b4*/ 	.byte	0x00, 0xf0, 0x11, 0x00


	//----- nvinfo : EIATTR_KPARAM_INFO
	.align		4
.L_29:
        /*00b8*/ 	.byte	0x04, 0x17
        /*00ba*/ 	.short	(.L_31 - .L_30)
.L_30:
        /*00bc*/ 	.word	0x00000000
        /*00c0*/ 	.short	0x0002
        /*00c2*/ 	.short	0x0010
        /*00c4*/ 	.byte	0x00, 0xf4, 0x21, 0x00


	//----- nvinfo : EIATTR_KPARAM_INFO
	.align		4
.L_31:
        /*00c8*/ 	.byte	0x04, 0x17
        /*00ca*/ 	.short	(.L_33 - .L_32)
.L_32:
        /*00cc*/ 	.word	0x00000000
        /*00d0*/ 	.short	0x0001
        /*00d2*/ 	.short	0x0008
        /*00d4*/ 	.byte	0x00, 0xf4, 0x21, 0x00


	//----- nvinfo : EIATTR_KPARAM_INFO
	.align		4
.L_33:
        /*00d8*/ 	.byte	0x04, 0x17
        /*00da*/ 	.short	(.L_35 - .L_34)
.L_34:
        /*00dc*/ 	.word	0x00000000
        /*00e0*/ 	.short	0x0000
        /*00e2*/ 	.short	0x0000
        /*00e4*/ 	.byte	0x00, 0xf4, 0x21, 0x00


	//----- nvinfo : EIATTR_SPARSE_MMA_MASK
	.align		4
.L_35:
        /*00e8*/ 	.byte	0x03, 0x50
        /*00ea*/ 	.short	0x0000


	//----- nvinfo : EIATTR_MAXREG_COUNT
	.align		4
        /*00ec*/ 	.byte	0x03, 0x1b
        /*00ee*/ 	.short	0x00ff


	//----- nvinfo : EIATTR_NUM_BARRIERS
	.align		4
        /*00f0*/ 	.byte	0x02, 0x4c
        /*00f2*/ 	.byte	0x01
	.zero		1


	//----- nvinfo : EIATTR_ANNOTATIONS
	.align		4
        /*00f4*/ 	.byte	0x04, 0x55
        /*00f6*/ 	.short	(.L_37 - .L_36)


	//   ....[0]....
.L_36:
        /*00f8*/ 	.word	0x00000001
        /*00fc*/ 	.byte	0x40, 0x05, 0x00, 0x00, 0x01, 0x00, 0x00, 0x00, 0x70, 0x05, 0x00, 0x00, 0x01, 0x00, 0x00, 0x00
        /* <DEDUP_REMOVED lines=1791> */
        /*70fc*/ 	.byte	0xb0, 0xf5, 0x01, 0x00, 0x01, 0x00, 0x00, 0x00, 0xd0, 0xf5, 0x01, 0x00


	//----- nvinfo : EIATTR_MERCURY_ISA_VERSION
	.align		4
.L_37:
        /*7108*/ 	.byte	0x03, 0x5f
        /*710a*/ 	.short	0x0101


	//----- nvinfo : EIATTR_EXIT_INSTR_OFFSETS
	.align		4
        /*710c*/ 	.byte	0x04, 0x1c
        /*710e*/ 	.short	(.L_39 - .L_38)


	//   ....[0]....
.L_38:
        /*7110*/ 	.word	0x0001f8c0


	//   ....[1]....
        /*7114*/ 	.word	0x0001f8f0


	//----- nvinfo : EIATTR_REQNTID
	.align		4
.L_39:
        /*7118*/ 	.byte	0x04, 0x10
        /*711a*/ 	.short	(.L_41 - .L_40)
.L_40:
        /*711c*/ 	.word	0x00000080
        /*7120*/ 	.word	0x00000001
        /*7124*/ 	.word	0x00000001


	//----- nvinfo : EIATTR_CBANK_PARAM_SIZE
	.align		4
.L_41:
        /*7128*/ 	.byte	0x03, 0x19
        /*712a*/ 	.short	0x0050


	//----- nvinfo : EIATTR_PARAM_CBANK
	.align		4
        /*712c*/ 	.byte	0x04, 0x0a
        /*712e*/ 	.short	(.L_43 - .L_42)
	.align		4
.L_42:
        /*7130*/ 	.word	index@(.nv.constant0.matmul_kernel)
        /*7134*/ 	.short	0x0210
        /*7136*/ 	.short	0x0050


	//----- nvinfo : EIATTR_SW_WAR
	.align		4
.L_43:
        /*7138*/ 	.byte	0x04, 0x36
        /*713a*/ 	.short	(.L_45 - .L_44)
.L_44:
        /*713c*/ 	.word	0x00000008
.L_45:


//--------------------- .nv.callgraph             --------------------------
	.section	.nv.callgraph,"",@"SHT_CUDA_CALLGRAPH"
	.align	4
	.sectionentsize	8
	.align		4
        /*0000*/ 	.word	0x00000000
	.align		4
        /*0004*/ 	.word	0xffffffff
	.align		4
        /*0008*/ 	.word	0x00000000
	.align		4
        /*000c*/ 	.word	0xfffffffe
	.align		4
        /*0010*/ 	.word	0x00000000
	.align		4
        /*0014*/ 	.word	0xfffffffd
	.align		4
        /*0018*/ 	.word	0x00000000
	.align		4
        /*001c*/ 	.word	0xfffffffc


//--------------------- .text.matmul_kernel       --------------------------
	.section	.text.matmul_kernel,"ax",@progbits
	.align	128
        .global         matmul_kernel
        .type           matmul_kernel,@function
        .size           matmul_kernel,(.L_x_4 - matmul_kernel)
        .other          matmul_kernel,@"STO_CUDA_ENTRY STV_DEFAULT"
matmul_kernel:
.text.matmul_kernel:
[----:B------:R-:W0:Y:S08]  /*0000*/  LDC R1, c[0x0][0x28] ;  /* 0x00000a00ff017b82 */ /* 0x000e300000000800 */
[----:B------:R-:W1:Y:S01]  /*0010*/  LDC.64 R4, c[0x0][0x228] ;  /* 0x00008a00ff047b82 */ /* 0x000e620000000a00 */
[----:B------:R-:W2:Y:S01]  /*0020*/  S2R R14, SR_TID.X ;  /* 0x00000000000e7919 */ /* 0x000ea20000002100 */
[----:B0-----:R-:W-:Y:S01]  /*0030*/  VIADD R1, R1, 0xfffff058 ;  /* 0xfffff05801017836 */ /* 0x001fe20000000000 */
[----:B------:R-:W-:Y:S01]  /*0040*/  ULDC.64 UR8, c[0x0][0x208] ;  /* 0x0000820000087ab9 */ /* 0x000fe20000000a00 */
[----:B------:R-:W-:Y:S01]  /*0050*/  ULDC UR6, c[0x0][0x230] ;  /* 0x00008c0000067ab9 */ /* 0x000fe20000000800 */
[----:B-1----:R-:W-:-:S05]  /*0060*/  VIADD R0, R5, 0xff ;  /* 0x000000ff05007836 */ /* 0x002fca0000000000 */
[----:B------:R-:W-:-:S04]  /*0070*/  SHF.R.S32.HI R3, RZ, 0x1f, R0 ;  /* 0x0000001fff037819 */ /* 0x000fc80000011400 */
[----:B------:R-:W-:-:S04]  /*0080*/  LEA.HI R3, R3, R0, RZ, 0x8 ;  /* 0x0000000003037211 */ /* 0x000fc800078f40ff */
[----:B------:R-:W-:Y:S02]  /*0090*/  SHF.R.S32.HI R0, RZ, 0x8, R3 ;  /* 0x00000008ff007819 */ /* 0x000fe40000011403 */
[----:B------:R-:W0:Y:S03]  /*00a0*/  S2R R3, SR_CTAID.X ;  /* 0x0000000000037919 */ /* 0x000e260000002500 */
[----:B------:R-:W-:-:S05]  /*00b0*/  IMAD.SHL.U32 R0, R0, 0x8, RZ ;  /* 0x0000000800007824 */ /* 0x000fca00078e00ff */
[-C--:B------:R-:W-:Y:S02]  /*00c0*/  IABS R9, R0.reuse ;  /* 0x0000000000097213 */ /* 0x080fe40000000000 */
[----:B------:R-:W-:Y:S02]  /*00d0*/  IABS R12, R0 ;  /* 0x00000000000c7213 */ /* 0x000fe40000000000 */
[----:B------:R-:W1:Y:S08]  /*00e0*/  I2F.RP R2, R9 ;  /* 0x0000000900027306 */ /* 0x000e700000209400 */
[----:B-1----:R-:W1:Y:S01]  /*00f0*/  MUFU.RCP R2, R2 ;  /* 0x0000000200027308 */ /* 0x002e620000001000 */
[----:B0-----:R-:W-:Y:S01]  /*0100*/  IABS R10, R3 ;  /* 0x00000003000a7213 */ /* 0x001fe20000000000 */
[----:B-1----:R-:W-:-:S02]  /*0110*/  VIADD R6, R2, 0xffffffe ;  /* 0x0ffffffe02067836 */ /* 0x002fc40000000000 */
[----:B------:R-:W-:-:S04]  /*0120*/  IMAD.MOV R2, RZ, RZ, -R12 ;  /* 0x000000ffff027224 */ /* 0x000fc800078e0a0c */
[----:B------:R0:W1:Y:S02]  /*0130*/  F2I.FTZ.U32.TRUNC.NTZ R7, R6 ;  /* 0x0000000600077305 */ /* 0x000064000021f000 */
[----:B0-----:R-:W-:Y:S02]  /*0140*/  IMAD.MOV.U32 R6, RZ, RZ, RZ ;  /* 0x000000ffff067224 */ /* 0x001fe400078e00ff */
[----:B-1----:R-:W-:-:S04]  /*0150*/  IMAD.MOV R8, RZ, RZ, -R7 ;  /* 0x000000ffff087224 */ /* 0x002fc800078e0a07 */
[----:B------:R-:W-:Y:S02]  /*0160*/  IMAD R11, R8, R9, RZ ;  /* 0x00000009080b7224 */ /* 0x000fe400078e02ff */
[----:B------:R-:W-:Y:S02]  /*0170*/  IMAD.MOV.U32 R8, RZ, RZ, R10 ;  /* 0x000000ffff087224 */ /* 0x000fe400078e000a */
[----:B------:R-:W-:-:S06]  /*0180*/  IMAD.HI.U32 R7, R7, R11, R6 ;  /* 0x0000000b07077227 */ /* 0x000fcc00078e0006 */
[----:B------:R-:W-:-:S04]  /*0190*/  IMAD.HI.U32 R7, R7, R8, RZ ;  /* 0x0000000807077227 */ /* 0x000fc800078e00ff */
[----:B------:R-:W-:-:S05]  /*01a0*/  IMAD R2, R7, R2, R8 ;  /* 0x0000000207027224 */ /* 0x000fca00078e0208 */
[----:B------:R-:W-:-:S13]  /*01b0*/  ISETP.GT.U32.AND P1, PT, R9, R2, PT ;  /* 0x000000020900720c */ /* 0x000fda0003f24070 */
[----:B------:R-:W-:Y:S02]  /*01c0*/  @!P1 IMAD.IADD R2, R2, 0x1, -R9 ;  /* 0x0000000102029824 */ /* 0x000fe400078e0a09 */
[----:B------:R-:W-:Y:S01]  /*01d0*/  @!P1 VIADD R7, R7, 0x1 ;  /* 0x0000000107079836 */ /* 0x000fe20000000000 */
[----:B------:R-:W-:Y:S02]  /*01e0*/  ISETP.NE.AND P1, PT, R0, RZ, PT ;  /* 0x000000ff0000720c */ /* 0x000fe40003f25270 */
[----:B------:R-:W-:Y:S02]  /*01f0*/  ISETP.GE.U32.AND P0, PT, R2, R9, PT ;  /* 0x000000090200720c */ /* 0x000fe40003f06070 */
[----:B------:R-:W-:-:S04]  /*0200*/  LOP3.LUT R2, R3, R0, RZ, 0x3c, !PT ;  /* 0x0000000003027212 */ /* 0x000fc800078e3cff */
[----:B------:R-:W-:Y:S01]  /*0210*/  ISETP.GE.AND P2, PT, R2, RZ, PT ;  /* 0x000000ff0200720c */ /* 0x000fe20003f46270 */
[----:B------:R-:W-:-:S06]  /*0220*/  VIADD R2, R4, 0x1f ;  /* 0x0000001f04027836 */ /* 0x000fcc0000000000 */
[----:B------:R-:W-:-:S04]  /*0230*/  @P0 VIADD R7, R7, 0x1 ;  /* 0x0000000107070836 */ /* 0x000fc80000000000 */
[----:B------:R-:W-:Y:S01]  /*0240*/  IMAD.MOV.U32 R6, RZ, RZ, R7 ;  /* 0x000000ffff067224 */ /* 0x000fe200078e0007 */
[----:B------:R-:W-:-:S03]  /*0250*/  SHF.R.S32.HI R7, RZ, 0x1f, R2 ;  /* 0x0000001fff077819 */ /* 0x000fc60000011402 */
[----:B------:R-:W-:Y:S01]  /*0260*/  @!P2 IMAD.MOV R6, RZ, RZ, -R6 ;  /* 0x000000ffff06a224 */ /* 0x000fe200078e0a06 */
[----:B------:R-:W-:Y:S02]  /*0270*/  @!P1 LOP3.LUT R6, RZ, R0, RZ, 0x33, !PT ;  /* 0x00000000ff069212 */ /* 0x000fe400078e33ff */
[----:B------:R-:W-:-:S03]  /*0280*/  LEA.HI R7, R7, R2, RZ, 0x5 ;  /* 0x0000000207077211 */ /* 0x000fc600078f28ff */
[----:B------:R-:W-:Y:S02]  /*0290*/  IMAD.SHL.U32 R2, R6, 0x8, RZ ;  /* 0x0000000806027824 */ /* 0x000fe400078e00ff */
[----:B------:R-:W-:-:S03]  /*02a0*/  IMAD.MOV R6, RZ, RZ, -R6 ;  /* 0x000000ffff067224 */ /* 0x000fc600078e0a06 */
[----:B------:R-:W-:Y:S01]  /*02b0*/  LEA.HI.SX32 R7, R7, -R2, 0x1b ;  /* 0x8000000207077211 */ /* 0x000fe200078fdaff */
[----:B------:R-:W-:Y:S02]  /*02c0*/  IMAD R15, R0, R6, R3 ;  /* 0x00000006000f7224 */ /* 0x000fe400078e0203 */
[----:B------:R-:W-:Y:S01]  /*02d0*/  IMAD.MOV.U32 R6, RZ, RZ, RZ ;  /* 0x000000ffff067224 */ /* 0x000fe200078e00ff */
[----:B------:R-:W-:Y:S02]  /*02e0*/  VIMNMX R8, R7, 0x8, PT ;  /* 0x0000000807087848 */ /* 0x000fe40003fe0100 */
[----:B------:R-:W-:Y:S02]  /*02f0*/  IABS R13, R15 ;  /* 0x0000000f000d7213 */ /* 0x000fe40000000000 */
[----:B------:R-:W-:-:S04]  /*0300*/  IABS R11, R8 ;  /* 0x00000008000b7213 */ /* 0x000fc80000000000 */
[----:B------:R-:W0:Y:S08]  /*0310*/  I2F.RP R9, R11 ;  /* 0x0000000b00097306 */ /* 0x000e300000209400 */
[----:B0-----:R-:W0:Y:S02]  /*0320*/  MUFU.RCP R9, R9 ;  /* 0x0000000900097308 */ /* 0x001e240000001000 */
[----:B0-----:R-:W-:-:S06]  /*0330*/  VIADD R7, R9, 0xffffffe ;  /* 0x0ffffffe09077836 */ /* 0x001fcc0000000000 */
[----:B------:R-:W0:Y:S02]  /*0340*/  F2I.FTZ.U32.TRUNC.NTZ R7, R7 ;  /* 0x0000000700077305 */ /* 0x000e24000021f000 */
[----:B0-----:R-:W-:-:S04]  /*0350*/  IMAD.MOV R10, RZ, RZ, -R7 ;  /* 0x000000ffff0a7224 */ /* 0x001fc800078e0a07 */
[----:B------:R-:W-:-:S04]  /*0360*/  IMAD.MOV.U32 R0, RZ, RZ, R10 ;  /* 0x000000ffff007224 */ /* 0x000fc800078e000a */
[----:B------:R-:W-:Y:S01]  /*0370*/  IMAD R3, R0, R11, RZ ;  /* 0x0000000b00037224 */ /* 0x000fe200078e02ff */
[----:B------:R-:W-:-:S03]  /*0380*/  IABS R0, R8 ;  /* 0x0000000800007213 */ /* 0x000fc60000000000 */
[----:B------:R-:W-:Y:S02]  /*0390*/  IMAD.HI.U32 R6, R7, R3, R6 ;  /* 0x0000000307067227 */ /* 0x000fe400078e0006 */
[----:B------:R-:W0:Y:S02]  /*03a0*/  LDC R7, c[0x0][0x230] ;  /* 0x00008c00ff077b82 */ /* 0x000e240000000800 */
[----:B------:R-:W-:Y:S02]  /*03b0*/  IMAD.MOV R0, RZ, RZ, -R0 ;  /* 0x000000ffff007224 */ /* 0x000fe400078e0a00 */
[----:B------:R-:W-:-:S04]  /*03c0*/  IMAD.HI.U32 R6, R6, R13, RZ ;  /* 0x0000000d06067227 */ /* 0x000fc800078e00ff */
[----:B------:R-:W-:-:S05]  /*03d0*/  IMAD R0, R6, R0, R13 ;  /* 0x0000000006007224 */ /* 0x000fca00078e020d */
[----:B------:R-:W-:Y:S01]  /*03e0*/  ISETP.GT.U32.AND P1, PT, R11, R0, PT ;  /* 0x000000000b00720c */ /* 0x000fe20003f24070 */
[----:B0-----:R-:W-:-:S12]  /*03f0*/  VIADD R16, R7, 0x3f ;  /* 0x0000003f07107836 */ /* 0x001fd80000000000 */
[----:B------:R-:W-:Y:S02]  /*0400*/  @!P1 IMAD.IADD R0, R0, 0x1, -R11 ;  /* 0x0000000100009824 */ /* 0x000fe400078e0a0b */
[----:B------:R-:W-:Y:S01]  /*0410*/  @!P1 VIADD R6, R6, 0x1 ;  /* 0x0000000106069836 */ /* 0x000fe20000000000 */
[----:B------:R-:W-:Y:S02]  /*0420*/  ISETP.NE.AND P1, PT, R8, RZ, PT ;  /* 0x000000ff0800720c */ /* 0x000fe40003f25270 */
[----:B------:R-:W-:Y:S02]  /*0430*/  ISETP.GE.U32.AND P0, PT, R0, R11, PT ;  /* 0x0000000b0000720c */ /* 0x000fe40003f06070 */
[----:B------:R-:W-:-:S04]  /*0440*/  LOP3.LUT R0, R15, R8, RZ, 0x3c, !PT ;  /* 0x000000080f007212 */ /* 0x000fc800078e3cff */
[----:B------:R-:W-:Y:S02]  /*0450*/  ISETP.GE.AND P2, PT, R0, RZ, PT ;  /* 0x000000ff0000720c */ /* 0x000fe40003f46270 */
[----:B--2---:R-:W-:-:S05]  /*0460*/  LOP3.LUT R0, R14, 0x1f, RZ, 0xc0, !PT ;  /* 0x0000001f0e007812 */ /* 0x004fca00078ec0ff */
[----:B------:R-:W-:Y:S01]  /*0470*/  @P0 VIADD R6, R6, 0x1 ;  /* 0x0000000106060836 */ /* 0x000fe20000000000 */
[----:B------:R-:W-:-:S05]  /*0480*/  ISETP.GT.AND P0, PT, R16, 0x3f, PT ;  /* 0x0000003f1000780c */ /* 0x000fca0003f04270 */
[----:B------:R-:W-:Y:S01]  /*0490*/  @!P2 IMAD.MOV R6, RZ, RZ, -R6 ;  /* 0x000000ffff06a224 */ /* 0x000fe200078e0a06 */
[----:B------:R-:W-:-:S05]  /*04a0*/  @!P1 LOP3.LUT R6, RZ, R8, RZ, 0x33, !PT ;  /* 0x00000008ff069212 */ /* 0x000fca00078e33ff */
[----:B------:R-:W-:Y:S02]  /*04b0*/  IMAD.MOV R3, RZ, RZ, -R6 ;  /* 0x000000ffff037224 */ /* 0x000fe400078e0a06 */
[----:B------:R-:W-:Y:S02]  /*04c0*/  IMAD.SHL.U32 R29, R6, 0x100, RZ ;  /* 0x00000100061d7824 */ /* 0x000fe400078e00ff */
[----:B------:R-:W-:Y:S01]  /*04d0*/  IMAD R3, R8, R3, R15 ;  /* 0x0000000308037224 */ /* 0x000fe200078e020f */
[----:B------:R-:W-:-:S03]  /*04e0*/  SHF.R.U32.HI R8, RZ, 0x5, R14 ;  /* 0x00000005ff087819 */ /* 0x000fc6000001160e */
[----:B------:R-:W-:Y:S01]  /*04f0*/  IMAD.IADD R3, R2, 0x1, R3 ;  /* 0x0000000102037824 */ /* 0x000fe200078e0203 */
[----:B------:R-:W-:-:S03]  /*0500*/  SGXT.U32 R2, R8, 0x2 ;  /* 0x000000020802781a */ /* 0x000fc60000000000 */
[----:B------:R-:W-:Y:S01]  /*0510*/  IMAD R28, R3, 0x20, R0 ;  /* 0x00000020031c7824 */ /* 0x000fe200078e0200 */
[C---:B------:R-:W-:Y:S02]  /*0520*/  LOP3.LUT R7, R2.reuse, 0x4, RZ, 0xfc, !PT ;  /* 0x0000000402077812 */ /* 0x040fe400078efcff */
[C---:B------:R-:W-:Y:S02]  /*0530*/  LOP3.LUT R0, R2.reuse, 0x8, RZ, 0xfc, !PT ;  /* 0x0000000802007812 */ /* 0x040fe400078efcff */
[----:B------:R0:W-:Y:S01]  /*0540*/  STL [R1+0x6d4], R28 ;  /* 0x0006d41c01007387 */ /* 0x0001e20000100800 */
[C---:B------:R-:W-:Y:S02]  /*0550*/  LOP3.LUT R8, R2.reuse, 0xc, RZ, 0xfc, !PT ;  /* 0x0000000c02087812 */ /* 0x040fe400078efcff */
[C---:B------:R-:W-:Y:S01]  /*0560*/  LOP3.LUT R7, R2.reuse, 0x10, RZ, 0xfc, !PT ;  /* 0x0000001002077812 */ /* 0x040fe200078efcff */
[----:B------:R0:W-:Y:S01]  /*0570*/  STL [R1+0x6a0], R29 ;  /* 0x0006a01d01007387 */ /* 0x0001e20000100800 */
[----:B------:R-:W-:-:S02]  /*0580*/  LOP3.LUT R0, R2, 0x14, RZ, 0xfc, !PT ;  /* 0x0000001402007812 */ /* 0x000fc400078efcff */
[C---:B------:R-:W-:Y:S02]  /*0590*/  LOP3.LUT R8, R2.reuse, 0x18, RZ, 0xfc, !PT ;  /* 0x0000001802087812 */ /* 0x040fe400078efcff */
[C---:B------:R-:W-:Y:S02]  /*05a0*/  LOP3.LUT R7, R2.reuse, 0x1c, RZ, 0xfc, !PT ;  /* 0x0000001c02077812 */ /* 0x040fe400078efcff */
[----:B------:R-:W-:Y:S02]  /*05b0*/  LOP3.LUT R0, R2, 0x20, RZ, 0xfc, !PT ;  /* 0x0000002002007812 */ /* 0x000fe400078efcff */
[----:B------:R-:W-:Y:S02]  /*05c0*/  LOP3.LUT R3, R14, 0x40, RZ, 0xc0, !PT ;  /* 0x000000400e037812 */ /* 0x000fe400078ec0ff */
[C---:B------:R-:W-:Y:S02]  /*05d0*/  LOP3.LUT R8, R2.reuse, 0x24, RZ, 0xfc, !PT ;  /* 0x0000002402087812 */ /* 0x040fe400078efcff */
[----:B------:R-:W-:-:S02]  /*05e0*/  LOP3.LUT R7, R2, 0x28, RZ, 0xfc, !PT ;  /* 0x0000002802077812 */ /* 0x000fc400078efcff */
[----:B------:R-:W-:Y:S01]  /*05f0*/  LOP3.LUT R0, R2, 0x2c, RZ, 0xfc, !PT ;  /* 0x0000002c02007812 */ /* 0x000fe200078efcff */
[----:B0-----:R-:W-:Y:S06]  /*0600*/  @P0 BRA `(.L_x_0) ;  /* 0x00000000005c0947 */ /* 0x001fec0003800000 */
[----:B------:R-:W-:Y:S01]  /*0610*/  IMAD.SHL.U32 R0, R14, 0x20, RZ ;  /* 0x000000200e007824 */ /* 0x000fe200078e00ff */
[----:B------:R-:W-:Y:S02]  /*0620*/  CS2R R24, SRZ ;  /* 0x0000000000187805 */ /* 0x000fe4000001ff00 */
[----:B------:R-:W-:Y:S02]  /*0630*/  CS2R R26, SRZ ;  /* 0x00000000001a7805 */ /* 0x000fe4000001ff00 */
[----:B------:R-:W-:Y:S02]  /*0640*/  CS2R R20, SRZ ;  /* 0x0000000000147805 */ /* 0x000fe4000001ff00 */
[----:B------:R-:W-:Y:S01]  /*0650*/  CS2R R22, SRZ ;  /* 0x0000000000167805 */ /* 0x000fe2000001ff00 */
[----:B------:R0:W-:Y:S01]  /*0660*/  STL [R1+0x6d8], R0 ;  /* 0x0006d80001007387 */ /* 0x0001e20000100800 */
[----:B------:R-:W-:Y:S02]  /*0670*/  CS2R R16, SRZ ;  /* 0x0000000000107805 */ /* 0x000fe4000001ff00 */
[----:B------:R-:W-:-:S02]  /*0680*/  CS2R R18, SRZ ;  /* 0x0000000000127805 */ /* 0x000fc4000001ff00 */
[----:B------:R-:W-:Y:S01]  /*0690*/  CS2R R12, SRZ ;  /* 0x00000000000c7805 */ /* 0x000fe2000001ff00 */
[----:B------:R0:W-:Y:S01]  /*06a0*/  STL [R1], RZ ;  /* 0x000000ff01007387 */ /* 0x0001e20000100800 */
[----:B------:R-:W-:Y:S02]  /*06b0*/  CS2R R14, SRZ ;  /* 0x00000000000e7805 */ /* 0x000fe4000001ff00 */
[----:B------:R-:W-:Y:S02]  /*06c0*/  CS2R R8, SRZ ;  /* 0x0000000000087805 */ /* 0x000fe4000001ff00 */
[----:B------:R-:W-:Y:S01]  /*06d0*/  CS2R R10, SRZ ;  /* 0x00000000000a7805 */ /* 0x000fe2000001ff00 */
[----:B------:R0:W-:Y:S01]  /*06e0*/  STL [R1+0x4], RZ ;  /* 0x000004ff01007387 */ /* 0x0001e20000100800 */
[----:B------:R-:W-:Y:S02]  /*06f0*/  CS2R R4, SRZ ;  /* 0x0000000000047805 */ /* 0x000fe4000001ff00 */
[----:B------:R-:W-:Y:S01]  /*0700*/  CS2R R6, SRZ ;  /* 0x0000000000067805 */ /* 0x000fe2000001ff00 */
[----:B------:R0:W-:Y:S04]  /*0710*/  STL [R1+0x8], RZ ;  /* 0x000008ff01007387 */ /* 0x0001e80000100800 */
[----:B------:R0:W-:Y:S04]  /*0720*/  STL [R1+0xc], RZ ;  /* 0x00000cff01007387 */ /* 0x0001e80000100800 */
[----:B------:R0:W-:Y:S04]  /*0730*/  STL [R1+0x10], RZ ;  /* 0x000010ff01007387 */ /* 0x0001e80000100800 */
[----:B------:R0:W-:Y:S04]  /*0740*/  STL [R1+0x14], RZ ;  /* 0x000014ff01007387 */ /* 0x0001e80000100800 */
[----:B------:R0:W-:Y:S04]  /*0750*/  STL [R1+0x18], RZ ;  /* 0x000018ff01007387 */ /* 0x0001e80000100800 */
[----:B------:R0:W-:Y:S01]  /*0760*/  STL [R1+0x1c], RZ ;  /* 0x00001cff01007387 */ /* 0x0001e20000100800 */
[----:B------:R-:W-:Y:S05]  /*0770*/  BRA `(.L_x_1) ;  /* 0x000001c800747947 */ /* 0x000fea0003800000 */
.L_x_0:
[----:B------:R-:W-:Y:S01]  /*0780*/  IABS R0, R4 ;  /* 0x0000000400007213 */ /* 0x000fe20000000000 */
[----:B------:R0:W-:Y:S01]  /*0790*/  STL [R1+0x808], R5 ;  /* 0x0008080501007387 */ /* 0x0001e20000100800 */
[----:B------:R-:W-:Y:S01]  /*07a0*/  IABS R2, R5 ;  /* 0x0000000500027213 */ /* 0x000fe20000000000 */
[----:B------:R-:W-:Y:S01]  /*07b0*/  ULDC UR4, c[0x0][0x240] ;  /* 0x0000900000047ab9 */ /* 0x000fe20000000800 */
[----:B------:R-:W1:Y:S01]  /*07c0*/  I2F.RP R11, R0 ;  /* 0x00000000000b7306 */ /* 0x000e620000209400 */
[----:B------:R-:W-:Y:S01]  /*07d0*/  ISETP.GE.AND P3, PT, R28, RZ, PT ;  /* 0x000000ff1c00720c */ /* 0x000fe20003f66270 */
[----:B------:R-:W-:Y:S01]  /*07e0*/  ULDC UR5, c[0x0][0x234] ;  /* 0x00008d0000057ab9 */ /* 0x000fe20000000800 */
[----:B------:R-:W-:Y:S01]  /*07f0*/  ULDC.64 UR10, c[0x0][0x210] ;  /* 0x00008400000a7ab9 */ /* 0x000fe20000000a00 */
[----:B------:R-:W-:Y:S01]  /*0800*/  ULDC UR7, c[0x0][0x238] ;  /* 0x00008e0000077ab9 */ /* 0x000fe20000000800 */
[----:B------:R-:W-:Y:S01]  /*0810*/  ULDC UR13, c[0x0][0x238] ;  /* 0x00008e00000d7ab9 */ /* 0x000fe20000000800 */
[----:B------:R-:W-:Y:S01]  /*0820*/  ULDC UR12, c[0x0][0x238] ;  /* 0x00008e00000c7ab9 */ /* 0x000fe20000000800 */
[----:B------:R-:W-:Y:S01]  /*0830*/  ULDC UR14, c[0x0][0x238] ;  /* 0x00008e00000e7ab9 */ /* 0x000fe20000000800 */
[----:B------:R-:W2:Y:S01]  /*0840*/  I2F.RP R10, R2 ;  /* 0x00000002000a7306 */ /* 0x000ea20000209400 */
[----:B------:R-:W-:Y:S01]  /*0850*/  ULDC UR15, c[0x0][0x238] ;  /* 0x00008e00000f7ab9 */ /* 0x000fe20000000800 */
[----:B------:R-:W-:Y:S01]  /*0860*/  ULDC UR16, c[0x0][0x238] ;  /* 0x00008e0000107ab9 */ /* 0x000fe20000000800 */
[----:B------:R-:W-:-:S05]  /*0870*/  ULDC UR17, c[0x0][0x238] ;  /* 0x00008e0000117ab9 */ /* 0x000fca0000000800 */
[----:B-1----:R-:W1:Y:S08]  /*0880*/  MUFU.RCP R11, R11 ;  /* 0x0000000b000b7308 */ /* 0x002e700000001000 */
[----:B--2---:R-:W2:Y:S01]  /*0890*/  MUFU.RCP R10, R10 ;  /* 0x0000000a000a7308 */ /* 0x004ea20000001000 */
[----:B-1----:R-:W-:Y:S01]  /*08a0*/  VIADD R8, R11, 0xffffffe ;  /* 0x0ffffffe0b087836 */ /* 0x002fe20000000000 */
[----:B------:R-:W-:-:S06]  /*08b0*/  IABS R11, R28 ;  /* 0x0000001c000b7213 */ /* 0x000fcc0000000000 */
[----:B------:R1:W3:Y:S01]  /*08c0*/  F2I.FTZ.U32.TRUNC.NTZ R9, R8 ;  /* 0x0000000800097305 */ /* 0x0002e2000021f000 */
[----:B--2---:R-:W-:-:S07]  /*08d0*/  VIADD R6, R10, 0xffffffe ;  /* 0x0ffffffe0a067836 */ /* 0x004fce0000000000 */
[----:B------:R2:W4:Y:S01]  /*08e0*/  F2I.FTZ.U32.TRUNC.NTZ R7, R6 ;  /* 0x0000000600077305 */ /* 0x000522000021f000 */
[----:B-1----:R-:W-:Y:S02]  /*08f0*/  IMAD.MOV.U32 R8, RZ, RZ, RZ ;  /* 0x000000ffff087224 */ /* 0x002fe400078e00ff */
[----:B---3--:R-:W-:Y:S02]  /*0900*/  IMAD.MOV R13, RZ, RZ, -R9 ;  /* 0x000000ffff0d7224 */ /* 0x008fe400078e0a09 */
[----:B--2---:R-:W-:Y:S02]  /*0910*/  IMAD.MOV.U32 R6, RZ, RZ, RZ ;  /* 0x000000ffff067224 */ /* 0x004fe400078e00ff */
[----:B------:R-:W-:-:S04]  /*0920*/  IMAD R13, R13, R0, RZ ;  /* 0x000000000d0d7224 */ /* 0x000fc800078e02ff */
[----:B------:R-:W-:Y:S01]  /*0930*/  IMAD.HI.U32 R12, R9, R13, R8 ;  /* 0x0000000d090c7227 */ /* 0x000fe200078e0008 */
[----:B------:R-:W-:-:S03]  /*0940*/  LEA.HI R8, R3, R29, RZ, 0x1a ;  /* 0x0000001d03087211 */ /* 0x000fc600078fd0ff */
[----:B----4-:R-:W-:Y:S01]  /*0950*/  IMAD.MOV R9, RZ, RZ, -R7 ;  /* 0x000000ffff097224 */ /* 0x010fe200078e0a07 */
[----:B------:R-:W-:Y:S01]  /*0960*/  IABS R3, R8 ;  /* 0x0000000800037213 */ /* 0x000fe20000000000 */
[----:B------:R-:W-:-:S04]  /*0970*/  IMAD.HI.U32 R12, R12, R11, RZ ;  /* 0x0000000b0c0c7227 */ /* 0x000fc800078e00ff */
[----:B------:R-:W-:Y:S02]  /*0980*/  IMAD.MOV R12, RZ, RZ, -R12 ;  /* 0x000000ffff0c7224 */ /* 0x000fe400078e0a0c */
[----:B------:R-:W-:Y:S02]  /*0990*/  IMAD R9, R9, R2, RZ ;  /* 0x0000000209097224 */ /* 0x000fe400078e02ff */
[----:B------:R-:W-:Y:S02]  /*09a0*/  IMAD R11, R0, R12, R11 ;  /* 0x0000000c000b7224 */ /* 0x000fe400078e020b */
[----:B------:R-:W-:-:S03]  /*09b0*/  IMAD.HI.U32 R9, R7, R9, R6 ;  /* 0x0000000907097227 */ /* 0x000fc600078e0006 */
[----:B------:R-:W-:Y:S01]  /*09c0*/  ISETP.GT.U32.AND P0, PT, R0, R11, PT ;  /* 0x0000000b0000720c */ /* 0x000fe20003f04070 */
[----:B------:R-:W-:Y:S02]  /*09d0*/  IMAD.MOV.U32 R13, RZ, RZ, R3 ;  /* 0x000000ffff0d7224 */ /* 0x000fe400078e0003 */
[----:B------:R-:W-:Y:S02]  /*09e0*/  VIADD R3, R8, 0xfe ;  /* 0x000000fe08037836 */ /* 0x000fe40000000000 */
[----:B------:R-:W-:-:S03]  /*09f0*/  IMAD.HI.U32 R6, R9, R13, RZ ;  /* 0x0000000d09067227 */ /* 0x000fc600078e00ff */
[----:B------:R-:W-:Y:S01]  /*0a00*/  IABS R10, R3 ;  /* 0x00000003000a7213 */ /* 0x000fe20000000000 */
[----:B------:R-:W-:Y:S01]  /*0a10*/  IMAD.MOV R6, RZ, RZ, -R6 ;  /* 0x000000ffff067224 */ /* 0x000fe200078e0a06 */
[----:B------:R-:W-:Y:S01]  /*0a20*/  ISETP.GE.AND P5, PT, R3, RZ, PT ;  /* 0x000000ff0300720c */ /* 0x000fe20003fa6270 */
[----:B------:R-:W-:Y:S02]  /*0a30*/  VIADD R12, R8, 0xfa ;  /* 0x000000fa080c7836 */ /* 0x000fe40000000000 */
[----:B------:R-:W-:Y:S02]  /*0a40*/  @!P0 IMAD.IADD R11, R11, 0x1, -R0 ;  /* 0x000000010b0b8824 */ /* 0x000fe400078e0a00 */
[----:B------:R-:W-:Y:S01]  /*0a50*/  IMAD R13, R2, R6, R13 ;  /* 0x00000006020d7224 */ /* 0x000fe200078e020d */
[----:B------:R-:W-:Y:S01]  /*0a60*/  IABS R3, R12 ;  /* 0x0000000c00037213 */ /* 0x000fe20000000000 */
[----:B------:R-:W-:Y:S01]  /*0a70*/  IMAD.HI.U32 R14, R9, R10, RZ ;  /* 0x0000000a090e7227 */ /* 0x000fe200078e00ff */
[----:B------:R-:W-:-:S02]  /*0a80*/  ISETP.GT.U32.AND P1, PT, R0, R11, PT ;  /* 0x0000000b0000720c */ /* 0x000fc40003f24070 */
[----:B------:R-:W-:Y:S01]  /*0a90*/  ISETP.GT.U32.AND P0, PT, R2, R13, PT ;  /* 0x0000000d0200720c */ /* 0x000fe20003f04070 */
[----:B------:R-:W-:Y:S02]  /*0aa0*/  IMAD.MOV R14, RZ, RZ, -R14 ;  /* 0x000000ffff0e7224 */ /* 0x000fe400078e0a0e */
[----:B------:R-:W-:-:S04]  /*0ab0*/  IMAD.HI.U32 R15, R9, R3, RZ ;  /* 0x00000003090f7227 */ /* 0x000fc800078e00ff */
[----:B------:R-:W-:Y:S02]  /*0ac0*/  IMAD R10, R2, R14, R10 ;  /* 0x0000000e020a7224 */ /* 0x000fe400078e020a */
[----:B------:R-:W-:Y:S02]  /*0ad0*/  VIADD R7, R8, 0xfc ;  /* 0x000000fc08077836 */ /* 0x000fe40000000000 */
[----:B------:R-:W-:Y:S01]  /*0ae0*/  IMAD.MOV R15, RZ, RZ, -R15 ;  /* 0x000000ffff0f7224 */ /* 0x000fe200078e0a0f */
[----:B------:R-:W-:Y:S01]  /*0af0*/  ISETP.GT.U32.AND P2, PT, R2, R10, PT ;  /* 0x0000000a0200720c */ /* 0x000fe20003f44070 */
[----:B------:R-:W-:Y:S01]  /*0b00*/  @!P1 IMAD.IADD R11, R11, 0x1, -R0 ;  /* 0x000000010b0b9824 */ /* 0x000fe200078e0a00 */
[----:B------:R-:W-:Y:S01]  /*0b10*/  IABS R6, R7 ;  /* 0x0000000700067213 */ /* 0x000fe20000000000 */
[----:B------:R-:W-:Y:S01]  /*0b20*/  @!P0 IMAD.IADD R13, R13, 0x1, -R2 ;  /* 0x000000010d0d8824 */ /* 0x000fe200078e0a02 */
[----:B------:R-:W-:Y:S01]  /*0b30*/  ISETP.NE.AND P1, PT, R4, RZ, PT ;  /* 0x000000ff0400720c */ /* 0x000fe20003f25270 */
[----:B------:R-:W-:Y:S01]  /*0b40*/  IMAD R3, R2, R15, R3 ;  /* 0x0000000f02037224 */ /* 0x000fe200078e0203 */
[----:B------:R-:W-:Y:S01]  /*0b50*/  ISETP.GE.AND P4, PT, R7, RZ, PT ;  /* 0x000000ff0700720c */ /* 0x000fe20003f86270 */
[----:B------:R-:W-:Y:S01]  /*0b60*/  VIADD R7, R8, 0xf8 ;  /* 0x000000f808077836 */ /* 0x000fe20000000000 */
[C---:B------:R-:W-:Y:S01]  /*0b70*/  ISETP.GT.U32.AND P0, PT, R2.reuse, R13, PT ;  /* 0x0000000d0200720c */ /* 0x040fe20003f04070 */
[----:B------:R-:W-:Y:S01]  /*0b80*/  IMAD.MOV.U32 R0, RZ, RZ, R11 ;  /* 0x000000ffff007224 */ /* 0x000fe200078e000b */
[----:B------:R-:W-:Y:S01]  /*0b90*/  ISETP.GT.U32.AND P6, PT, R2, R3, PT ;  /* 0x000000030200720c */ /* 0x000fe20003fc4070 */
[----:B------:R-:W-:Y:S01]  /*0ba0*/  IMAD.HI.U32 R14, R9, R6, RZ ;  /* 0x00000006090e7227 */ /* 0x000fe200078e00ff */
[----:B------:R-:W-:-:S03]  /*0bb0*/  IABS R11, R7 ;  /* 0x00000007000b7213 */ /* 0x000fc60000000000 */
[----:B------:R-:W-:Y:S01]  /*0bc0*/  @!P3 IMAD.MOV R0, RZ, RZ, -R0 ;  /* 0x000000ffff00b224 */ /* 0x000fe200078e0a00 */
[----:B------:R-:W-:Y:S01]  /*0bd0*/  ISETP.GE.AND P3, PT, R8, RZ, PT ;  /* 0x000000ff0800720c */ /* 0x000fe20003f66270 */
[----:B------:R-:W-:Y:S01]  /*0be0*/  IMAD.MOV R14, RZ, RZ, -R14 ;  /* 0x000000ffff0e7224 */ /* 0x000fe200078e0a0e */
[----:B------:R-:W-:Y:S01]  /*0bf0*/  @!P1 LOP3.LUT R0, RZ, R4, RZ, 0x33, !PT ;  /* 0x00000004ff009212 */ /* 0x000fe200078e33ff */
[----:B------:R-:W-:Y:S02]  /*0c00*/  @!P2 IMAD.IADD R10, R10, 0x1, -R2 ;  /* 0x000000010a0aa824 */ /* 0x000fe400078e0a02 */
[----:B------:R-:W-:Y:S02]  /*0c10*/  IMAD.MOV.U32 R15, RZ, RZ, R11 ;  /* 0x000000ffff0f7224 */ /* 0x000fe400078e000b */
[C---:B------:R-:W-:Y:S01]  /*0c20*/  IMAD R6, R2.reuse, R14, R6 ;  /* 0x0000000e02067224 */ /* 0x040fe200078e0206 */
[----:B------:R-:W-:Y:S01]  /*0c30*/  ISETP.GT.U32.AND P2, PT, R2, R10, PT ;  /* 0x0000000a0200720c */ /* 0x000fe20003f44070 */
[C---:B------:R-:W-:Y:S01]  /*0c40*/  VIADD R11, R8.reuse, 0xf4 ;  /* 0x000000f4080b7836 */ /* 0x040fe20000000000 */
[----:B------:R-:W-:Y:S01]  /*0c50*/  STL [R1+0x7a0], R0 ;  /* 0x0007a00001007387 */ /* 0x000fe20000100800 */
[----:B------:R-:W-:Y:S01]  /*0c60*/  VIADD R4, R8, 0xf6 ;  /* 0x000000f608047836 */ /* 0x000fe20000000000 */
[----:B------:R-:W-:Y:S01]  /*0c70*/  ISETP.GT.U32.AND P1, PT, R2, R6, PT ;  /* 0x000000060200720c */ /* 0x000fe20003f24070 */
[--C-:B------:R-:W-:Y:S01]  /*0c80*/  @!P0 IMAD.IADD R13, R13, 0x1, -R2.reuse ;  /* 0x000000010d0d8824 */ /* 0x100fe200078e0a02 */
[----:B------:R-:W-:Y:S01]  /*0c90*/  IABS R16, R11 ;  /* 0x0000000b00107213 */ /* 0x000fe20000000000 */
[----:B------:R-:W-:Y:S01]  /*0ca0*/  @!P6 IMAD.IADD R3, R3, 0x1, -R2 ;  /* 0x000000010303e824 */ /* 0x000fe200078e0a02 */
[----:B------:R-:W-:Y:S01]  /*0cb0*/  IABS R14, R4 ;  /* 0x00000004000e7213 */ /* 0x000fe20000000000 */
[----:B------:R-:W-:Y:S01]  /*0cc0*/  IMAD.HI.U32 R17, R9, R15, RZ ;  /* 0x0000000f09117227 */ /* 0x000fe200078e00ff */
[----:B------:R-:W-:-:S02]  /*0cd0*/  ISETP.GE.AND P0, PT, R12, RZ, PT ;  /* 0x000000ff0c00720c */ /* 0x000fc40003f06270 */
[----:B------:R-:W-:Y:S01]  /*0ce0*/  ISETP.GE.AND P6, PT, R7, RZ, PT ;  /* 0x000000ff0700720c */ /* 0x000fe20003fc6270 */
[----:B------:R-:W-:Y:S01]  /*0cf0*/  @!P3 IMAD.MOV R13, RZ, RZ, -R13 ;  /* 0x000000ffff0db224 */ /* 0x000fe200078e0a0d */
[----:B------:R-:W-:Y:S01]  /*0d00*/  ISETP.GT.U32.AND P3, PT, R2, R3, PT ;  /* 0x000000030200720c */ /* 0x000fe20003f64070 */
[----:B------:R-:W-:Y:S02]  /*0d10*/  IMAD.MOV R17, RZ, RZ, -R17 ;  /* 0x000000ffff117224 */ /* 0x000fe400078e0a11 */
[----:B------:R-:W-:Y:S01]  /*0d20*/  IMAD.MOV.U32 R12, RZ, RZ, R16 ;  /* 0x000000ffff0c7224 */ /* 0x000fe200078e0010 */
[----:B------:R-:W-:Y:S01]  /*0d30*/  STL [R1+0x80c], R13 ;  /* 0x00080c0d01007387 */ /* 0x000fe20000100800 */
[----:B------:R-:W-:-:S04]  /*0d40*/  IMAD.HI.U32 R16, R9, R14, RZ ;  /* 0x0000000e09107227 */ /* 0x000fc800078e00ff */
[----:B------:R-:W-:Y:S02]  /*0d50*/  IMAD R15, R2, R17, R15 ;  /* 0x00000011020f7224 */ /* 0x000fe400078e020f */
[----:B------:R-:W-:Y:S02]  /*0d60*/  @!P2 IMAD.IADD R10, R10, 0x1, -R2 ;  /* 0x000000010a0aa824 */ /* 0x000fe400078e0a02 */
[----:B------:R-:W-:Y:S01]  /*0d70*/  IMAD.MOV R16, RZ, RZ, -R16 ;  /* 0x000000ffff107224 */ /* 0x000fe200078e0a10 */
[----:B------:R-:W-:Y:S01]  /*0d80*/  ISETP.GT.U32.AND P2, PT, R2, R15, PT ;  /* 0x0000000f0200720c */ /* 0x000fe20003f44070 */
[----:B------:R-:W-:Y:S02]  /*0d90*/  @!P1 IMAD.IADD R6, R6, 0x1, -R2 ;  /* 0x0000000106069824 */ /* 0x000fe400078e0a02 */
[----:B0-----:R-:W-:Y:S02]  /*0da0*/  IMAD.MOV.U32 R5, RZ, RZ, R10 ;  /* 0x000000ffff057224 */ /* 0x001fe400078e000a */
[C---:B------:R-:W-:Y:S01]  /*0db0*/  IMAD R10, R2.reuse, R16, R14 ;  /* 0x00000010020a7224 */ /* 0x040fe200078e020e */
[----:B------:R-:W-:Y:S01]  /*0dc0*/  ISETP.GT.U32.AND P1, PT, R2, R6, PT ;  /* 0x000000060200720c */ /* 0x000fe20003f24070 */
[----:B------:R-:W-:-:S02]  /*0dd0*/  @!P3 IMAD.IADD R3, R3, 0x1, -R2 ;  /* 0x000000010303b824 */ /* 0x000fc400078e0a02 */
[----:B------:R-:W-:Y:S01]  /*0de0*/  @!P5 IMAD.MOV R5, RZ, RZ, -R5 ;  /* 0x000000ffff05d224 */ /* 0x000fe200078e0a05 */
[----:B------:R-:W-:Y:S01]  /*0df0*/  ISETP.GT.U32.AND P3, PT, R2, R10, PT ;  /* 0x0000000a0200720c */ /* 0x000fe20003f64070 */
[----:B------:R-:W-:Y:S01]  /*0e00*/  IMAD.HI.U32 R17, R9, R12, RZ ;  /* 0x0000000c09117227 */ /* 0x000fe200078e00ff */
[----:B------:R-:W-:Y:S02]  /*0e10*/  ISETP.GE.AND P5, PT, R4, RZ, PT ;  /* 0x000000ff0400720c */ /* 0x000fe40003fa6270 */
[----:B------:R0:W-:Y:S01]  /*0e20*/  STL [R1+0x14], R5 ;  /* 0x0000140501007387 */ /* 0x0001e20000100800 */
[--C-:B------:R-:W-:Y:S02]  /*0e30*/  @!P2 IMAD.IADD R15, R15, 0x1, -R2.reuse ;  /* 0x000000010f0fa824 */ /* 0x100fe400078e0a02 */
[----:B------:R-:W-:Y:S02]  /*0e40*/  VIADD R4, R8, 0xf2 ;  /* 0x000000f208047836 */ /* 0x000fe40000000000 */
[--C-:B------:R-:W-:Y:S01]  /*0e50*/  @!P1 IMAD.IADD R6, R6, 0x1, -R2.reuse ;  /* 0x0000000106069824 */ /* 0x100fe200078e0a02 */
[----:B------:R-:W-:Y:S01]  /*0e60*/  ISETP.GE.AND P1, PT, R11, RZ, PT ;  /* 0x000000ff0b00720c */ /* 0x000fe20003f26270 */
[----:B------:R-:W-:Y:S01]  /*0e70*/  IMAD.MOV R17, RZ, RZ, -R17 ;  /* 0x000000ffff117224 */ /* 0x000fe200078e0a11 */
[----:B------:R-:W-:Y:S01]  /*0e80*/  ISETP.GT.U32.AND P2, PT, R2, R15, PT ;  /* 0x0000000f0200720c */ /* 0x000fe20003f44070 */
[----:B------:R-:W-:Y:S01]  /*0e90*/  @!P3 IMAD.IADD R10, R10, 0x1, -R2 ;  /* 0x000000010a0ab824 */ /* 0x000fe200078e0a02 */
[----:B------:R-:W-:Y:S01]  /*0ea0*/  IABS R11, R4 ;  /* 0x00000004000b7213 */ /* 0x000fe20000000000 */
[----:B0-----:R-:W-:-:S02]  /*0eb0*/  IMAD.MOV.U32 R5, RZ, RZ, R6 ;  /* 0x000000ffff057224 */ /* 0x001fc400078e0006 */
[----:B------:R-:W-:Y:S01]  /*0ec0*/  VIADD R6, R8, 0xf0 ;  /* 0x000000f008067836 */ /* 0x000fe20000000000 */
[----:B------:R-:W-:Y:S01]  /*0ed0*/  ISETP.GT.U32.AND P3, PT, R2, R10, PT ;  /* 0x0000000a0200720c */ /* 0x000fe20003f64070 */
[----:B------:R-:W-:-:S03]  /*0ee0*/  IMAD.HI.U32 R7, R9, R11, RZ ;  /* 0x0000000b09077227 */ /* 0x000fc600078e00ff */
[----:B------:R-:W-:Y:S01]  /*0ef0*/  IABS R23, R6 ;  /* 0x0000000600177213 */ /* 0x000fe20000000000 */
[C---:B------:R-:W-:Y:S02]  /*0f00*/  IMAD R12, R2.reuse, R17, R12 ;  /* 0x00000011020c7224 */ /* 0x040fe400078e020c */
[----:B------:R-:W-:Y:S02]  /*0f10*/  IMAD.MOV R7, RZ, RZ, -R7 ;  /* 0x000000ffff077224 */ /* 0x000fe400078e0a07 */
[----:B------:R-:W-:Y:S01]  /*0f20*/  @!P2 IMAD.IADD R15, R15, 0x1, -R2 ;  /* 0x000000010f0fa824 */ /* 0x000fe200078e0a02 */
[C---:B------:R-:W-:Y:S01]  /*0f30*/  ISETP.GT.U32.AND P2, PT, R2.reuse, R12, PT ;  /* 0x0000000c0200720c */ /* 0x040fe20003f44070 */
[----:B------:R-:W-:Y:S02]  /*0f40*/  IMAD R11, R2, R7, R11 ;  /* 0x00000007020b7224 */ /* 0x000fe400078e020b */
[----:B------:R-:W-:Y:S02]  /*0f50*/  IMAD.MOV.U32 R0, RZ, RZ, R3 ;  /* 0x000000ffff007224 */ /* 0x000fe400078e0003 */
[----:B------:R-:W-:-:S04]  /*0f60*/  IMAD.HI.U32 R3, R9, R23, RZ ;  /* 0x0000001709037227 */ /* 0x000fc800078e00ff */
[----:B------:R-:W-:Y:S01]  /*0f70*/  @!P4 IMAD.MOV R5, RZ, RZ, -R5 ;  /* 0x000000ffff05c224 */ /* 0x000fe200078e0a05 */
[----:B------:R-:W-:Y:S01]  /*0f80*/  ISETP.GE.AND P4, PT, R4, RZ, PT ;  /* 0x000000ff0400720c */ /* 0x000fe20003f86270 */
[--C-:B------:R-:W-:Y:S01]  /*0f90*/  @!P3 IMAD.IADD R10, R10, 0x1, -R2.reuse ;  /* 0x000000010a0ab824 */ /* 0x100fe200078e0a02 */
[----:B------:R-:W-:Y:S01]  /*0fa0*/  ISETP.GT.U32.AND P3, PT, R2, R11, PT ;  /* 0x0000000b0200720c */ /* 0x000fe20003f64070 */
[----:B------:R-:W-:Y:S01]  /*0fb0*/  IMAD.MOV R3, RZ, RZ, -R3 ;  /* 0x000000ffff037224 */ /* 0x000fe200078e0a03 */
[----:B------:R0:W-:Y:S01]  /*0fc0*/  STL [R1+0x10], R5 ;  /* 0x0000100501007387 */ /* 0x0001e20000100800 */
[----:B------:R-:W-:Y:S02]  /*0fd0*/  @!P2 IMAD.IADD R12, R12, 0x1, -R2 ;  /* 0x000000010c0ca824 */ /* 0x000fe400078e0a02 */
[----:B------:R-:W-:Y:S02]  /*0fe0*/  IMAD R23, R2, R3, R23 ;  /* 0x0000000302177224 */ /* 0x000fe400078e0217 */
[----:B------:R-:W-:Y:S01]  /*0ff0*/  VIADD R4, R8, 0xee ;  /* 0x000000ee08047836 */ /* 0x000fe20000000000 */
[----:B------:R-:W-:Y:S01]  /*1000*/  ISETP.GT.U32.AND P2, PT, R2, R12, PT ;  /* 0x0000000c0200720c */ /* 0x000fe20003f44070 */
[----:B------:R-:W-:Y:S01]  /*1010*/  @!P0 IMAD.MOV R0, RZ, RZ, -R0 ;  /* 0x000000ffff008224 */ /* 0x000fe200078e0a00 */
[----:B------:R-:W-:Y:S01]  /*1020*/  ISETP.GE.AND P0, PT, R6, RZ, PT ;  /* 0x000000ff0600720c */ /* 0x000fe20003f06270 */
[----:B------:R-:W-:Y:S01]  /*1030*/  VIADD R6, R8, 0xec ;  /* 0x000000ec08067836 */ /* 0x000fe20000000000 */
[----:B------:R-:W-:Y:S01]  /*1040*/  IABS R14, R4 ;  /* 0x00000004000e7213 */ /* 0x000fe20000000000 */
[----:B0-----:R-:W-:Y:S01]  /*1050*/  IMAD.MOV.U32 R5, RZ, RZ, R15 ;  /* 0x000000ffff057224 */ /* 0x001fe200078e000f */
[----:B------:R0:W-:Y:S01]  /*1060*/  STL [R1+0xc], R0 ;  /* 0x00000c0001007387 */ /* 0x0001e20000100800 */
[----:B------:R-:W-:Y:S01]  /*1070*/  @!P3 IMAD.IADD R11, R11, 0x1, -R2 ;  /* 0x000000010b0bb824 */ /* 0x000fe200078e0a02 */
[----:B------:R-:W-:Y:S01]  /*1080*/  IABS R18, R6 ;  /* 0x0000000600127213 */ /* 0x000fe20000000000 */
[----:B------:R-:W-:Y:S01]  /*1090*/  @!P6 IMAD.MOV R5, RZ, RZ, -R5 ;  /* 0x000000ffff05e224 */ /* 0x000fe200078e0a05 */
[C---:B------:R-:W-:Y:S01]  /*10a0*/  ISETP.GT.U32.AND P6, PT, R2.reuse, R23, PT ;  /* 0x000000170200720c */ /* 0x040fe20003fc4070 */
[----:B------:R-:W-:Y:S01]  /*10b0*/  IMAD.HI.U32 R7, R9, R14, RZ ;  /* 0x0000000e09077227 */ /* 0x000fe200078e00ff */
[----:B------:R-:W-:-:S02]  /*10c0*/  ISETP.GT.U32.AND P3, PT, R2, R11, PT ;  /* 0x0000000b0200720c */ /* 0x000fc40003f64070 */
[----:B------:R-:W-:Y:S01]  /*10d0*/  STL [R1+0x1d4], R5 ;  /* 0x0001d40501007387 */ /* 0x000fe20000100800 */
[----:B------:R-:W-:Y:S02]  /*10e0*/  IMAD.MOV R7, RZ, RZ, -R7 ;  /* 0x000000ffff077224 */ /* 0x000fe400078e0a07 */
[----:B------:R-:W-:Y:S02]  /*10f0*/  VIADD R21, R8, 0xea ;  /* 0x000000ea08157836 */ /* 0x000fe40000000000 */
[----:B------:R-:W-:Y:S01]  /*1100*/  @!P2 IMAD.IADD R12, R12, 0x1, -R2 ;  /* 0x000000010c0ca824 */ /* 0x000fe200078e0a02 */
[----:B------:R-:W-:Y:S01]  /*1110*/  ISETP.GE.AND P2, PT, R6, RZ, PT ;  /* 0x000000ff0600720c */ /* 0x000fe20003f46270 */
[----:B------:R-:W-:Y:S01]  /*1120*/  IMAD R14, R2, R7, R14 ;  /* 0x00000007020e7224 */ /* 0x000fe200078e020e */
[----:B------:R-:W-:Y:S01]  /*1130*/  IABS R6, R21 ;  /* 0x0000001500067213 */ /* 0x000fe20000000000 */
[----:B------:R-:W-:Y:S02]  /*1140*/  @!P6 IMAD.IADD R23, R23, 0x1, -R2 ;  /* 0x000000011717e824 */ /* 0x000fe400078e0a02 */
[----:B------:R-:W-:-:S03]  /*1150*/  IMAD.HI.U32 R3, R9, R18, RZ ;  /* 0x0000001209037227 */ /* 0x000fc600078e00ff */
[C---:B------:R-:W-:Y:S01]  /*1160*/  ISETP.GT.U32.AND P6, PT, R2.reuse, R23, PT ;  /* 0x000000170200720c */ /* 0x040fe20003fc4070 */
[----:B------:R-:W-:Y:S01]  /*1170*/  @!P3 IMAD.IADD R11, R11, 0x1, -R2 ;  /* 0x000000010b0bb824 */ /* 0x000fe200078e0a02 */
[----:B------:R-:W-:Y:S01]  /*1180*/  ISETP.GT.U32.AND P3, PT, R2, R14, PT ;  /* 0x0000000e0200720c */ /* 0x000fe20003f64070 */
[----:B0-----:R-:W-:Y:S02]  /*1190*/  IMAD.MOV.U32 R0, RZ, RZ, R10 ;  /* 0x000000ffff007224 */ /* 0x001fe400078e000a */
[----:B------:R-:W-:Y:S02]  /*11a0*/  IMAD.MOV R3, RZ, RZ, -R3 ;  /* 0x000000ffff037224 */ /* 0x000fe400078e0a03 */
[----:B------:R-:W-:Y:S02]  /*11b0*/  VIADD R22, R8, 0xe8 ;  /* 0x000000e808167836 */ /* 0x000fe40000000000 */
[----:B------:R-:W-:-:S03]  /*11c0*/  IMAD.HI.U32 R10, R9, R6, RZ ;  /* 0x00000006090a7227 */ /* 0x000fc600078e00ff */
[----:B------:R-:W-:Y:S01]  /*11d0*/  IABS R17, R22 ;  /* 0x0000001600117213 */ /* 0x000fe20000000000 */
[----:B------:R-:W-:Y:S02]  /*11e0*/  IMAD R18, R2, R3, R18 ;  /* 0x0000000302127224 */ /* 0x000fe400078e0212 */
[----:B------:R-:W-:Y:S02]  /*11f0*/  IMAD.MOV R10, RZ, RZ, -R10 ;  /* 0x000000ffff0a7224 */ /* 0x000fe400078e0a0a */
[----:B------:R-:W-:Y:S01]  /*1200*/  @!P5 IMAD.MOV R0, RZ, RZ, -R0 ;  /* 0x000000ffff00d224 */ /* 0x000fe200078e0a00 */
[----:B------:R-:W-:Y:S01]  /*1210*/  ISETP.GE.AND P5, PT, R4, RZ, PT ;  /* 0x000000ff0400720c */ /* 0x000fe20003fa6270 */
[----:B------:R-:W-:Y:S01]  /*1220*/  @!P6 IMAD.IADD R23, R23, 0x1, -R2 ;  /* 0x000000011717e824 */ /* 0x000fe200078e0a02 */
[C---:B------:R-:W-:Y:S01]  /*1230*/  ISETP.GT.U32.AND P6, PT, R2.reuse, R18, PT ;  /* 0x000000120200720c */ /* 0x040fe20003fc4070 */
[----:B------:R-:W-:Y:S01]  /*1240*/  IMAD R6, R2, R10, R6 ;  /* 0x0000000a02067224 */ /* 0x000fe200078e0206 */
[----:B------:R0:W-:Y:S01]  /*1250*/  STL [R1+0x1d8], R0 ;  /* 0x0001d80001007387 */ /* 0x0001e20000100800 */
[----:B------:R-:W-:-:S04]  /*1260*/  IMAD.HI.U32 R25, R9, R17, RZ ;  /* 0x0000001109197227 */ /* 0x000fc800078e00ff */
[----:B------:R-:W-:Y:S01]  /*1270*/  @!P3 IMAD.IADD R14, R14, 0x1, -R2 ;  /* 0x000000010e0eb824 */ /* 0x000fe200078e0a02 */
[----:B------:R-:W-:Y:S01]  /*1280*/  ISETP.GT.U32.AND P3, PT, R2, R6, PT ;  /* 0x000000060200720c */ /* 0x000fe20003f64070 */
[----:B------:R-:W-:Y:S02]  /*1290*/  IMAD.MOV R25, RZ, RZ, -R25 ;  /* 0x000000ffff197224 */ /* 0x000fe400078e0a19 */
[C---:B------:R-:W-:Y:S02]  /*12a0*/  VIADD R4, R8.reuse, 0xe6 ;  /* 0x000000e608047836 */ /* 0x040fe40000000000 */
[----:B0-----:R-:W-:Y:S02]  /*12b0*/  IMAD.MOV.U32 R0, RZ, RZ, R12 ;  /* 0x000000ffff007224 */ /* 0x001fe400078e000c */
[----:B------:R-:W-:Y:S01]  /*12c0*/  VIADD R20, R8, 0xe4 ;  /* 0x000000e408147836 */ /* 0x000fe20000000000 */
[----:B------:R-:W-:Y:S01]  /*12d0*/  IABS R19, R4 ;  /* 0x0000000400137213 */ /* 0x000fe20000000000 */
[----:B------:R-:W-:-:S02]  /*12e0*/  IMAD R17, R2, R25, R17 ;  /* 0x0000001902117224 */ /* 0x000fc400078e0211 */
[----:B------:R-:W-:Y:S01]  /*12f0*/  @!P1 IMAD.MOV R0, RZ, RZ, -R0 ;  /* 0x000000ffff009224 */ /* 0x000fe200078e0a00 */
[----:B------:R-:W-:Y:S01]  /*1300*/  IABS R7, R20 ;  /* 0x0000001400077213 */ /* 0x000fe20000000000 */
[--C-:B------:R-:W-:Y:S01]  /*1310*/  @!P6 IMAD.IADD R18, R18, 0x1, -R2.reuse ;  /* 0x000000011212e824 */ /* 0x100fe200078e0a02 */
[C---:B------:R-:W-:Y:S01]  /*1320*/  ISETP.GT.U32.AND P6, PT, R2.reuse, R17, PT ;  /* 0x000000110200720c */ /* 0x040fe20003fc4070 */
[----:B------:R-:W-:Y:S01]  /*1330*/  IMAD.HI.U32 R24, R9, R19, RZ ;  /* 0x0000001309187227 */ /* 0x000fe200078e00ff */
[----:B------:R0:W-:Y:S02]  /*1340*/  STL [R1+0x8], R0 ;  /* 0x0000080001007387 */ /* 0x0001e40000100800 */
[----:B------:R-:W-:Y:S01]  /*1350*/  ISETP.GT.U32.AND P1, PT, R2, R18, PT ;  /* 0x000000120200720c */ /* 0x000fe20003f24070 */
[----:B------:R-:W-:Y:S01]  /*1360*/  @!P3 IMAD.IADD R6, R6, 0x1, -R2 ;  /* 0x000000010606b824 */ /* 0x000fe200078e0a02 */
[----:B------:R-:W-:Y:S01]  /*1370*/  ISETP.GT.U32.AND P3, PT, R2, R14, PT ;  /* 0x0000000e0200720c */ /* 0x000fe20003f64070 */
[----:B------:R-:W-:-:S02]  /*1380*/  VIADD R15, R8, 0xe2 ;  /* 0x000000e2080f7836 */ /* 0x000fc40000000000 */
[----:B------:R-:W-:-:S03]  /*1390*/  IMAD.HI.U32 R10, R9, R7, RZ ;  /* 0x00000007090a7227 */ /* 0x000fc600078e00ff */
[----:B------:R-:W-:Y:S01]  /*13a0*/  IABS R3, R15 ;  /* 0x0000000f00037213 */ /* 0x000fe20000000000 */
[----:B0-----:R-:W-:Y:S02]  /*13b0*/  IMAD.MOV.U32 R0, RZ, RZ, R11 ;  /* 0x000000ffff007224 */ /* 0x001fe400078e000b */
[----:B------:R-:W-:Y:S02]  /*13c0*/  IMAD.MOV R24, RZ, RZ, -R24 ;  /* 0x000000ffff187224 */ /* 0x000fe400078e0a18 */
[----:B------:R-:W-:Y:S02]  /*13d0*/  @!P4 IMAD.MOV R0, RZ, RZ, -R0 ;  /* 0x000000ffff00c224 */ /* 0x000fe400078e0a00 */
[----:B------:R-:W-:Y:S02]  /*13e0*/  IMAD.MOV R25, RZ, RZ, -R10 ;  /* 0x000000ffff197224 */ /* 0x000fe400078e0a0a */
[C---:B------:R-:W-:Y:S01]  /*13f0*/  IMAD R10, R2.reuse, R24, R19 ;  /* 0x00000018020a7224 */ /* 0x040fe200078e0213 */
[----:B------:R0:W-:Y:S01]  /*1400*/  STL [R1+0x84], R0 ;  /* 0x0000840001007387 */ /* 0x0001e20000100800 */
[----:B------:R-:W-:-:S02]  /*1410*/  IMAD R7, R2, R25, R7 ;  /* 0x0000001902077224 */ /* 0x000fc400078e0207 */
[----:B------:R-:W-:Y:S01]  /*1420*/  @!P6 IMAD.IADD R17, R17, 0x1, -R2 ;  /* 0x000000011111e824 */ /* 0x000fe200078e0a02 */
[----:B------:R-:W-:Y:S01]  /*1430*/  ISETP.GT.U32.AND P6, PT, R2, R6, PT ;  /* 0x000000060200720c */ /* 0x000fe20003fc4070 */
[----:B------:R-:W-:-:S03]  /*1440*/  IMAD.HI.U32 R16, R9, R3, RZ ;  /* 0x0000000309107227 */ /* 0x000fc600078e00ff */
[----:B------:R-:W-:Y:S01]  /*1450*/  ISETP.GT.U32.AND P4, PT, R2, R17, PT ;  /* 0x000000110200720c */ /* 0x000fe20003f84070 */
[----:B------:R-:W-:Y:S01]  /*1460*/  @!P3 IMAD.IADD R14, R14, 0x1, -R2 ;  /* 0x000000010e0eb824 */ /* 0x000fe200078e0a02 */
[C---:B------:R-:W-:Y:S01]  /*1470*/  ISETP.GT.U32.AND P3, PT, R2.reuse, R7, PT ;  /* 0x000000070200720c */ /* 0x040fe20003f64070 */
[----:B0-----:R-:W-:Y:S02]  /*1480*/  IMAD.MOV.U32 R0, RZ, RZ, R23 ;  /* 0x000000ffff007224 */ /* 0x001fe400078e0017 */
[----:B------:R-:W-:Y:S02]  /*1490*/  IMAD.MOV R19, RZ, RZ, -R16 ;  /* 0x000000ffff137224 */ /* 0x000fe400078e0a10 */
[----:B------:R-:W-:Y:S01]  /*14a0*/  @!P0 IMAD.MOV R0, RZ, RZ, -R0 ;  /* 0x000000ffff008224 */ /* 0x000fe200078e0a00 */
[C---:B------:R-:W-:Y:S01]  /*14b0*/  ISETP.GT.U32.AND P0, PT, R2.reuse, R10, PT ;  /* 0x0000000a0200720c */ /* 0x040fe20003f04070 */
[----:B------:R-:W-:Y:S02]  /*14c0*/  IMAD R3, R2, R19, R3 ;  /* 0x0000001302037224 */ /* 0x000fe400078e0203 */
[C---:B------:R-:W-:Y:S01]  /*14d0*/  VIADD R12, R8.reuse, 0xde ;  /* 0x000000de080c7836 */ /* 0x040fe20000000000 */
[----:B------:R0:W-:Y:S01]  /*14e0*/  STL [R1+0x1d0], R0 ;  /* 0x0001d00001007387 */ /* 0x0001e20000100800 */
[----:B------:R-:W-:-:S02]  /*14f0*/  VIADD R16, R8, 0xe0 ;  /* 0x000000e008107836 */ /* 0x000fc40000000000 */
[--C-:B------:R-:W-:Y:S01]  /*1500*/  @!P1 IMAD.IADD R18, R18, 0x1, -R2.reuse ;  /* 0x0000000112129824 */ /* 0x100fe200078e0a02 */
[----:B------:R-:W-:Y:S01]  /*1510*/  IABS R11, R12 ;  /* 0x0000000c000b7213 */ /* 0x000fe20000000000 */
[----:B------:R-:W-:Y:S01]  /*1520*/  @!P6 IMAD.IADD R6, R6, 0x1, -R2 ;  /* 0x000000010606e824 */ /* 0x000fe200078e0a02 */
[----:B------:R-:W-:Y:S01]  /*1530*/  ISETP.GT.U32.AND P6, PT, R2, R3, PT ;  /* 0x000000030200720c */ /* 0x000fe20003fc4070 */
[----:B------:R-:W-:Y:S01]  /*1540*/  IMAD.MOV.U32 R5, RZ, RZ, R14 ;  /* 0x000000ffff057224 */ /* 0x000fe200078e000e */
[----:B------:R-:W-:Y:S01]  /*1550*/  IABS R19, R16 ;  /* 0x0000001000137213 */ /* 0x000fe20000000000 */
[--C-:B------:R-:W-:Y:S01]  /*1560*/  @!P0 IMAD.IADD R10, R10, 0x1, -R2.reuse ;  /* 0x000000010a0a8824 */ /* 0x100fe200078e0a02 */
[----:B------:R-:W-:Y:S01]  /*1570*/  ISETP.GE.AND P1, PT, R21, RZ, PT ;  /* 0x000000ff1500720c */ /* 0x000fe20003f26270 */
[----:B------:R-:W-:Y:S01]  /*1580*/  @!P3 IMAD.IADD R7, R7, 0x1, -R2 ;  /* 0x000000010707b824 */ /* 0x000fe200078e0a02 */
[----:B------:R-:W-:Y:S01]  /*1590*/  ISETP.GE.AND P0, PT, R4, RZ, PT ;  /* 0x000000ff0400720c */ /* 0x000fe20003f06270 */
[----:B0-----:R-:W-:Y:S01]  /*15a0*/  IMAD.MOV.U32 R0, RZ, RZ, R18 ;  /* 0x000000ffff007224 */ /* 0x001fe200078e0012 */
[----:B------:R-:W-:Y:S01]  /*15b0*/  ISETP.GE.AND P3, PT, R20, RZ, PT ;  /* 0x000000ff1400720c */ /* 0x000fe20003f66270 */
[----:B------:R-:W-:Y:S01]  /*15c0*/  @!P4 IMAD.IADD R17, R17, 0x1, -R2 ;  /* 0x000000011111c824 */ /* 0x000fe200078e0a02 */
[----:B------:R-:W-:Y:S01]  /*15d0*/  ISETP.GE.AND P4, PT, R22, RZ, PT ;  /* 0x000000ff1600720c */ /* 0x000fe20003f86270 */
[----:B------:R-:W-:Y:S01]  /*15e0*/  @!P5 IMAD.MOV R5, RZ, RZ, -R5 ;  /* 0x000000ffff05d224 */ /* 0x000fe200078e0a05 */
[----:B------:R-:W-:Y:S01]  /*15f0*/  ISETP.GT.U32.AND P5, PT, R2, R10, PT ;  /* 0x0000000a0200720c */ /* 0x000fe20003fa4070 */
[----:B------:R-:W-:-:S03]  /*1600*/  IMAD.HI.U32 R21, R9, R11, RZ ;  /* 0x0000000b09157227 */ /* 0x000fc600078e00ff */
[----:B------:R0:W-:Y:S01]  /*1610*/  STL [R1+0x88], R5 ;  /* 0x0000880501007387 */ /* 0x0001e20000100800 */
[----:B------:R-:W-:Y:S01]  /*1620*/  @!P2 IMAD.MOV R0, RZ, RZ, -R0 ;  /* 0x000000ffff00a224 */ /* 0x000fe200078e0a00 */
[----:B------:R-:W-:Y:S01]  /*1630*/  ISETP.GT.U32.AND P2, PT, R2, R7, PT ;  /* 0x000000070200720c */ /* 0x000fe20003f44070 */
[----:B------:R-:W-:-:S03]  /*1640*/  IMAD.HI.U32 R23, R9, R19, RZ ;  /* 0x0000001309177227 */ /* 0x000fc600078e00ff */
[----:B------:R1:W-:Y:S01]  /*1650*/  STL [R1+0xa0], R0 ;  /* 0x0000a00001007387 */ /* 0x0003e20000100800 */
[----:B------:R-:W-:Y:S02]  /*1660*/  IMAD.MOV R21, RZ, RZ, -R21 ;  /* 0x000000ffff157224 */ /* 0x000fe400078e0a15 */
[----:B------:R-:W-:Y:S02]  /*1670*/  IMAD.MOV R23, RZ, RZ, -R23 ;  /* 0x000000ffff177224 */ /* 0x000fe400078e0a17 */
[----:B------:R-:W-:Y:S02]  /*1680*/  @!P6 IMAD.IADD R3, R3, 0x1, -R2 ;  /* 0x000000010303e824 */ /* 0x000fe400078e0a02 */
[----:B0-----:R-:W-:Y:S02]  /*1690*/  IMAD.MOV.U32 R5, RZ, RZ, R6 ;  /* 0x000000ffff057224 */ /* 0x001fe400078e0006 */
[C---:B------:R-:W-:Y:S01]  /*16a0*/  IMAD R11, R2.reuse, R21, R11 ;  /* 0x00000015020b7224 */ /* 0x040fe200078e020b */
[----:B------:R-:W-:Y:S01]  /*16b0*/  ISETP.GT.U32.AND P6, PT, R2, R3, PT ;  /* 0x000000030200720c */ /* 0x000fe20003fc4070 */
[----:B-1----:R-:W-:-:S02]  /*16c0*/  IMAD.MOV.U32 R0, RZ, RZ, R17 ;  /* 0x000000ffff007224 */ /* 0x002fc400078e0011 */
[----:B------:R-:W-:Y:S02]  /*16d0*/  IMAD R4, R2, R23, R19 ;  /* 0x0000001702047224 */ /* 0x000fe400078e0213 */
[----:B------:R-:W-:Y:S02]  /*16e0*/  VIADD R14, R8, 0xdc ;  /* 0x000000dc080e7836 */ /* 0x000fe40000000000 */
[----:B------:R-:W-:Y:S01]  /*16f0*/  @!P1 IMAD.MOV R5, RZ, RZ, -R5 ;  /* 0x000000ffff059224 */ /* 0x000fe200078e0a05 */
[----:B------:R-:W-:Y:S01]  /*1700*/  ISETP.GT.U32.AND P1, PT, R2, R4, PT ;  /* 0x000000040200720c */ /* 0x000fe20003f24070 */
[----:B------:R-:W-:Y:S01]  /*1710*/  @!P4 IMAD.MOV R0, RZ, RZ, -R0 ;  /* 0x000000ffff00c224 */ /* 0x000fe200078e0a00 */
[----:B------:R-:W-:Y:S01]  /*1720*/  IABS R18, R14 ;  /* 0x0000000e00127213 */ /* 0x000fe20000000000 */
[--C-:B------:R-:W-:Y:S01]  /*1730*/  @!P5 IMAD.IADD R10, R10, 0x1, -R2.reuse ;  /* 0x000000010a0ad824 */ /* 0x100fe200078e0a02 */
[----:B------:R-:W-:Y:S01]  /*1740*/  ISETP.GT.U32.AND P5, PT, R2, R11, PT ;  /* 0x0000000b0200720c */ /* 0x000fe20003fa4070 */
[----:B------:R-:W-:Y:S01]  /*1750*/  @!P2 IMAD.IADD R7, R7, 0x1, -R2 ;  /* 0x000000010707a824 */ /* 0x000fe200078e0a02 */
[----:B------:R0:W-:Y:S01]  /*1760*/  STL [R1+0xa4], R5 ;  /* 0x0000a40501007387 */ /* 0x0001e20000100800 */
[----:B------:R-:W-:Y:S01]  /*1770*/  ISETP.GE.AND P4, PT, R15, RZ, PT ;  /* 0x000000ff0f00720c */ /* 0x000fe20003f86270 */
[----:B------:R-:W-:Y:S01]  /*1780*/  VIADD R6, R8, 0xda ;  /* 0x000000da08067836 */ /* 0x000fe20000000000 */
[----:B------:R-:W-:Y:S01]  /*1790*/  ISETP.GE.AND P2, PT, R16, RZ, PT ;  /* 0x000000ff1000720c */ /* 0x000fe20003f46270 */
[----:B------:R1:W-:Y:S01]  /*17a0*/  STL [R1+0xac], R0 ;  /* 0x0000ac0001007387 */ /* 0x0003e20000100800 */
[----:B------:R-:W-:-:S02]  /*17b0*/  IMAD.HI.U32 R16, R9, R18, RZ ;  /* 0x0000001209107227 */ /* 0x000fc400078e00ff */
[----:B------:R-:W-:Y:S02]  /*17c0*/  IABS R15, R6 ;  /* 0x00000006000f7213 */ /* 0x000fe40000000000 */
[----:B------:R-:W-:Y:S01]  /*17d0*/  @!P6 IMAD.IADD R3, R3, 0x1, -R2 ;  /* 0x000000010303e824 */ /* 0x000fe200078e0a02 */
[----:B------:R-:W-:Y:S01]  /*17e0*/  ISETP.GE.AND P6, PT, R12, RZ, PT ;  /* 0x000000ff0c00720c */ /* 0x000fe20003fc6270 */
[----:B0-----:R-:W-:Y:S02]  /*17f0*/  IMAD.MOV.U32 R5, RZ, RZ, R10 ;  /* 0x000000ffff057224 */ /* 0x001fe400078e000a */
[----:B------:R-:W-:Y:S02]  /*1800*/  IMAD.MOV R16, RZ, RZ, -R16 ;  /* 0x000000ffff107224 */ /* 0x000fe400078e0a10 */
[----:B-1----:R-:W-:Y:S02]  /*1810*/  IMAD.MOV.U32 R0, RZ, RZ, R7 ;  /* 0x000000ffff007224 */ /* 0x002fe400078e0007 */
[----:B------:R-:W-:-:S02]  /*1820*/  @!P0 IMAD.MOV R5, RZ, RZ, -R5 ;  /* 0x000000ffff058224 */ /* 0x000fc400078e0a05 */
[----:B------:R-:W-:Y:S01]  /*1830*/  @!P3 IMAD.MOV R0, RZ, RZ, -R0 ;  /* 0x000000ffff00b224 */ /* 0x000fe200078e0a00 */
[----:B------:R-:W-:Y:S01]  /*1840*/  ISETP.GE.AND P3, PT, R6, RZ, PT ;  /* 0x000000ff0600720c */ /* 0x000fe20003f66270 */
[--C-:B------:R-:W-:Y:S01]  /*1850*/  @!P5 IMAD.IADD R11, R11, 0x1, -R2.reuse ;  /* 0x000000010b0bd824 */ /* 0x100fe200078e0a02 */
[----:B------:R-:W-:Y:S01]  /*1860*/  STL [R1+0x1b4], R5 ;  /* 0x0001b40501007387 */ /* 0x000fe20000100800 */
[----:B------:R-:W-:Y:S01]  /*1870*/  @!P1 IMAD.IADD R4, R4, 0x1, -R2 ;  /* 0x0000000104049824 */ /* 0x000fe200078e0a02 */
[----:B------:R-:W-:Y:S01]  /*1880*/  ISETP.GE.AND P1, PT, R14, RZ, PT ;  /* 0x000000ff0e00720c */ /* 0x000fe20003f26270 */
[C---:B------:R-:W-:Y:S01]  /*1890*/  IMAD R18, R2.reuse, R16, R18 ;  /* 0x0000001002127224 */ /* 0x040fe200078e0212 */
[----:B------:R0:W-:Y:S01]  /*18a0*/  STL [R1+0x1b8], R0 ;  /* 0x0001b80001007387 */ /* 0x0001e20000100800 */
[C---:B------:R-:W-:Y:S01]  /*18b0*/  ISETP.GT.U32.AND P5, PT, R2.reuse, R11, PT ;  /* 0x0000000b0200720c */ /* 0x040fe20003fa4070 */
[----:B------:R-:W-:Y:S01]  /*18c0*/  IMAD.HI.U32 R12, R9, R15, RZ ;  /* 0x0000000f090c7227 */ /* 0x000fe200078e00ff */
[----:B------:R-:W-:-:S03]  /*18d0*/  ISETP.GT.U32.AND P0, PT, R2, R4, PT ;  /* 0x000000040200720c */ /* 0x000fc60003f04070 */
[----:B------:R-:W-:Y:S02]  /*18e0*/  IMAD.MOV R12, RZ, RZ, -R12 ;  /* 0x000000ffff0c7224 */ /* 0x000fe400078e0a0c */
[----:B------:R-:W-:Y:S02]  /*18f0*/  VIADD R17, R8, 0xd8 ;  /* 0x000000d808117836 */ /* 0x000fe40000000000 */
[----:B0-----:R-:W-:Y:S02]  /*1900*/  IMAD.MOV.U32 R0, RZ, RZ, R3 ;  /* 0x000000ffff007224 */ /* 0x001fe400078e0003 */
[C---:B------:R-:W-:Y:S02]  /*1910*/  IMAD R15, R2.reuse, R12, R15 ;  /* 0x0000000c020f7224 */ /* 0x040fe400078e020f */
[----:B------:R-:W-:Y:S01]  /*1920*/  @!P4 IMAD.MOV R0, RZ, RZ, -R0 ;  /* 0x000000ffff00c224 */ /* 0x000fe200078e0a00 */
[C---:B------:R-:W-:Y:S01]  /*1930*/  ISETP.GT.U32.AND P4, PT, R2.reuse, R18, PT ;  /* 0x000000120200720c */ /* 0x040fe20003f84070 */
[--C-:B------:R-:W-:Y:S01]  /*1940*/  @!P5 IMAD.IADD R11, R11, 0x1, -R2.reuse ;  /* 0x000000010b0bd824 */ /* 0x100fe200078e0a02 */
[----:B------:R-:W-:Y:S01]  /*1950*/  ISETP.GT.U32.AND P5, PT, R2, R15, PT ;  /* 0x0000000f0200720c */ /* 0x000fe20003fa4070 */
[----:B------:R-:W-:Y:S01]  /*1960*/  @!P0 IMAD.IADD R4, R4, 0x1, -R2 ;  /* 0x0000000104048824 */ /* 0x000fe200078e0a02 */
[----:B------:R-:W-:Y:S01]  /*1970*/  ISETP.GE.AND P0, PT, R17, RZ, PT ;  /* 0x000000ff1100720c */ /* 0x000fe20003f06270 */
[----:B------:R0:W-:Y:S01]  /*1980*/  STL [R1+0x1c0], R0 ;  /* 0x0001c00001007387 */ /* 0x0001e20000100800 */
[----:B------:R-:W-:Y:S01]  /*1990*/  IABS R17, R17 ;  /* 0x0000001100117213 */ /* 0x000fe20000000000 */
[----:B------:R-:W-:-:S02]  /*19a0*/  VIADD R3, R8, 0xd6 ;  /* 0x000000d608037836 */ /* 0x000fc40000000000 */
[----:B------:R-:W-:Y:S02]  /*19b0*/  VIADD R7, R8, 0xd4 ;  /* 0x000000d408077836 */ /* 0x000fe40000000000 */
[----:B------:R-:W-:Y:S01]  /*19c0*/  IMAD.HI.U32 R10, R9, R17, RZ ;  /* 0x00000011090a7227 */ /* 0x000fe200078e00ff */
[----:B------:R-:W-:Y:S02]  /*19d0*/  IABS R6, R3 ;  /* 0x0000000300067213 */ /* 0x000fe40000000000 */
[----:B------:R-:W-:Y:S01]  /*19e0*/  IABS R12, R7 ;  /* 0x00000007000c7213 */ /* 0x000fe20000000000 */
[----:B------:R-:W-:Y:S02]  /*19f0*/  @!P4 IMAD.IADD R18, R18, 0x1, -R2 ;  /* 0x000000011212c824 */ /* 0x000fe400078e0a02 */
[----:B0-----:R-:W-:Y:S02]  /*1a00*/  IMAD.MOV.U32 R0, RZ, RZ, R4 ;  /* 0x000000ffff007224 */ /* 0x001fe400078e0004 */
[----:B------:R-:W-:Y:S01]  /*1a10*/  IMAD.MOV R10, RZ, RZ, -R10 ;  /* 0x000000ffff0a7224 */ /* 0x000fe200078e0a0a */
[----:B------:R-:W-:Y:S01]  /*1a20*/  ISETP.GT.U32.AND P4, PT, R2, R18, PT ;  /* 0x000000120200720c */ /* 0x000fe20003f84070 */
[----:B------:R-:W-:Y:S01]  /*1a30*/  @!P2 IMAD.MOV R0, RZ, RZ, -R0 ;  /* 0x000000ffff00a224 */ /* 0x000fe200078e0a00 */
[----:B------:R-:W-:Y:S01]  /*1a40*/  ISETP.GE.AND P2, PT, R3, RZ, PT ;  /* 0x000000ff0300720c */ /* 0x000fe20003f46270 */
[----:B------:R-:W-:-:S02]  /*1a50*/  @!P5 IMAD.IADD R15, R15, 0x1, -R2 ;  /* 0x000000010f0fd824 */ /* 0x000fc400078e0a02 */
[----:B------:R-:W-:Y:S01]  /*1a60*/  IMAD.MOV.U32 R4, RZ, RZ, R6 ;  /* 0x000000ffff047224 */ /* 0x000fe200078e0006 */
[----:B------:R0:W-:Y:S01]  /*1a70*/  STL [R1+0x1cc], R0 ;  /* 0x0001cc0001007387 */ /* 0x0001e20000100800 */
[C---:B------:R-:W-:Y:S01]  /*1a80*/  IMAD R17, R2.reuse, R10, R17 ;  /* 0x0000000a02117224 */ /* 0x040fe200078e0211 */
[----:B------:R-:W-:Y:S01]  /*1a90*/  ISETP.GT.U32.AND P5, PT, R2, R15, PT ;  /* 0x0000000f0200720c */ /* 0x000fe20003fa4070 */
[----:B------:R-:W-:-:S04]  /*1aa0*/  IMAD.HI.U32 R3, R9, R12, RZ ;  /* 0x0000000c09037227 */ /* 0x000fc800078e00ff */
[----:B------:R-:W-:-:S04]  /*1ab0*/  IMAD.HI.U32 R6, R9, R4, RZ ;  /* 0x0000000409067227 */ /* 0x000fc800078e00ff */
[----:B0-----:R-:W-:Y:S02]  /*1ac0*/  IMAD.MOV.U32 R0, RZ, RZ, R11 ;  /* 0x000000ffff007224 */ /* 0x001fe400078e000b */
[----:B------:R-:W-:Y:S01]  /*1ad0*/  @!P4 IMAD.IADD R18, R18, 0x1, -R2 ;  /* 0x000000011212c824 */ /* 0x000fe200078e0a02 */
[C---:B------:R-:W-:Y:S01]  /*1ae0*/  ISETP.GT.U32.AND P4, PT, R2.reuse, R17, PT ;  /* 0x000000110200720c */ /* 0x040fe20003f84070 */
[----:B------:R-:W-:Y:S01]  /*1af0*/  @!P6 IMAD.MOV R0, RZ, RZ, -R0 ;  /* 0x000000ffff00e224 */ /* 0x000fe200078e0a00 */
[----:B------:R-:W-:Y:S01]  /*1b00*/  ISETP.GE.AND P6, PT, R7, RZ, PT ;  /* 0x000000ff0700720c */ /* 0x000fe20003fc6270 */
[----:B------:R-:W-:Y:S02]  /*1b10*/  IMAD.MOV R7, RZ, RZ, -R3 ;  /* 0x000000ffff077224 */ /* 0x000fe400078e0a03 */
[----:B------:R-:W-:Y:S01]  /*1b20*/  IMAD.MOV R6, RZ, RZ, -R6 ;  /* 0x000000ffff067224 */ /* 0x000fe200078e0a06 */
[----:B------:R0:W-:Y:S01]  /*1b30*/  STL [R1+0x1c8], R0 ;  /* 0x0001c80001007387 */ /* 0x0001e20000100800 */
[----:B------:R-:W-:-:S02]  /*1b40*/  IMAD R12, R2, R7, R12 ;  /* 0x00000007020c7224 */ /* 0x000fc400078e020c */
[----:B------:R-:W-:Y:S02]  /*1b50*/  IMAD R4, R2, R6, R4 ;  /* 0x0000000602047224 */ /* 0x000fe400078e0204 */
[C---:B------:R-:W-:Y:S02]  /*1b60*/  VIADD R14, R8.reuse, 0xd0 ;  /* 0x000000d0080e7836 */ /* 0x040fe40000000000 */
[----:B------:R-:W-:Y:S02]  /*1b70*/  VIADD R3, R8, 0xd2 ;  /* 0x000000d208037836 */ /* 0x000fe40000000000 */
[--C-:B------:R-:W-:Y:S01]  /*1b80*/  @!P5 IMAD.IADD R15, R15, 0x1, -R2.reuse ;  /* 0x000000010f0fd824 */ /* 0x100fe200078e0a02 */
[----:B0-----:R-:W-:Y:S01]  /*1b90*/  MOV R0, R18 ;  /* 0x0000001200007202 */ /* 0x001fe20000000f00 */
[----:B------:R-:W-:Y:S01]  /*1ba0*/  @!P4 IMAD.IADD R17, R17, 0x1, -R2 ;  /* 0x000000011111c824 */ /* 0x000fe200078e0a02 */
[----:B------:R-:W-:Y:S01]  /*1bb0*/  ISETP.GT.U32.AND P5, PT, R2, R4, PT ;  /* 0x000000040200720c */ /* 0x000fe20003fa4070 */
[----:B------:R-:W-:Y:S01]  /*1bc0*/  VIADD R10, R8, 0xce ;  /* 0x000000ce080a7836 */ /* 0x000fe20000000000 */
[----:B------:R-:W-:Y:S01]  /*1bd0*/  IABS R19, R14 ;  /* 0x0000000e00137213 */ /* 0x000fe20000000000 */
[----:B------:R-:W-:Y:S01]  /*1be0*/  @!P1 IMAD.MOV R0, RZ, RZ, -R0 ;  /* 0x000000ffff009224 */ /* 0x000fe200078e0a00 */
[----:B------:R-:W-:Y:S01]  /*1bf0*/  ISETP.GT.U32.AND P1, PT, R2, R12, PT ;  /* 0x0000000c0200720c */ /* 0x000fe20003f24070 */
[----:B------:R-:W-:Y:S01]  /*1c00*/  VIADD R6, R8, 0xcc ;  /* 0x000000cc08067836 */ /* 0x000fe20000000000 */
[----:B------:R-:W-:Y:S01]  /*1c10*/  IABS R11, R3 ;  /* 0x00000003000b7213 */ /* 0x000fe20000000000 */
[----:B------:R-:W-:Y:S01]  /*1c20*/  IMAD.MOV.U32 R18, RZ, RZ, R19 ;  /* 0x000000ffff127224 */ /* 0x000fe200078e0013 */
[----:B------:R-:W-:Y:S01]  /*1c30*/  ISETP.GT.U32.AND P4, PT, R2, R17, PT ;  /* 0x000000110200720c */ /* 0x000fe20003f84070 */
[----:B------:R0:W-:Y:S01]  /*1c40*/  STL [R1+0x1c4], R0 ;  /* 0x0001c40001007387 */ /* 0x0001e20000100800 */
[----:B------:R-:W-:Y:S01]  /*1c50*/  IABS R16, R10 ;  /* 0x0000000a00107213 */ /* 0x000fe20000000000 */
[----:B------:R-:W-:Y:S01]  /*1c60*/  IMAD.HI.U32 R19, R9, R11, RZ ;  /* 0x0000000b09137227 */ /* 0x000fe200078e00ff */
[----:B------:R-:W-:-:S03]  /*1c70*/  IABS R7, R6 ;  /* 0x0000000600077213 */ /* 0x000fc60000000000 */
[----:B------:R-:W-:Y:S02]  /*1c80*/  IMAD.MOV R19, RZ, RZ, -R19 ;  /* 0x000000ffff137224 */ /* 0x000fe400078e0a13 */
[--C-:B------:R-:W-:Y:S02]  /*1c90*/  @!P1 IMAD.IADD R12, R12, 0x1, -R2.reuse ;  /* 0x000000010c0c9824 */ /* 0x100fe400078e0a02 */
[----:B0-----:R-:W-:Y:S02]  /*1ca0*/  IMAD.MOV.U32 R0, RZ, RZ, R15 ;  /* 0x000000ffff007224 */ /* 0x001fe400078e000f */
[----:B------:R-:W-:Y:S01]  /*1cb0*/  @!P5 IMAD.IADD R4, R4, 0x1, -R2 ;  /* 0x000000010404d824 */ /* 0x000fe200078e0a02 */
[C---:B------:R-:W-:Y:S01]  /*1cc0*/  ISETP.GT.U32.AND P1, PT, R2.reuse, R12, PT ;  /* 0x0000000c0200720c */ /* 0x040fe20003f24070 */
[----:B------:R-:W-:Y:S01]  /*1cd0*/  @!P3 IMAD.MOV R0, RZ, RZ, -R0 ;  /* 0x000000ffff00b224 */ /* 0x000fe200078e0a00 */
[----:B------:R-:W-:Y:S01]  /*1ce0*/  ISETP.GE.AND P3, PT, R3, RZ, PT ;  /* 0x000000ff0300720c */ /* 0x000fe20003f66270 */
[C---:B------:R-:W-:Y:S01]  /*1cf0*/  IMAD R3, R2.reuse, R19, R11 ;  /* 0x0000001302037224 */ /* 0x040fe200078e020b */
[C---:B------:R-:W-:Y:S01]  /*1d00*/  ISETP.GT.U32.AND P5, PT, R2.reuse, R4, PT ;  /* 0x000000040200720c */ /* 0x040fe20003fa4070 */
[----:B------:R-:W-:Y:S01]  /*1d10*/  IMAD.MOV.U32 R15, RZ, RZ, R16 ;  /* 0x000000ffff0f7224 */ /* 0x000fe200078e0010 */
[----:B------:R0:W-:Y:S01]  /*1d20*/  STL [R1+0x1bc], R0 ;  /* 0x0001bc0001007387 */ /* 0x0001e20000100800 */
[----:B------:R-:W-:Y:S01]  /*1d30*/  @!P4 IMAD.IADD R17, R17, 0x1, -R2 ;  /* 0x000000011111c824 */ /* 0x000fe200078e0a02 */
[----:B------:R-:W-:Y:S01]  /*1d40*/  ISETP.GT.U32.AND P4, PT, R2, R3, PT ;  /* 0x000000030200720c */ /* 0x000fe20003f84070 */
[----:B------:R-:W-:-:S04]  /*1d50*/  IMAD.HI.U32 R11, R9, R15, RZ ;  /* 0x0000000f090b7227 */ /* 0x000fc800078e00ff */
[----:B------:R-:W-:-:S04]  /*1d60*/  IMAD.HI.U32 R19, R9, R18, RZ ;  /* 0x0000001209137227 */ /* 0x000fc800078e00ff */
[----:B0-----:R-:W-:Y:S02]  /*1d70*/  IMAD.MOV.U32 R0, RZ, RZ, R17 ;  /* 0x000000ffff007224 */ /* 0x001fe400078e0011 */
[----:B------:R-:W-:-:S04]  /*1d80*/  IMAD.HI.U32 R16, R9, R7, RZ ;  /* 0x0000000709107227 */ /* 0x000fc800078e00ff */
[----:B------:R-:W-:Y:S02]  /*1d90*/  IMAD.MOV R11, RZ, RZ, -R11 ;  /* 0x000000ffff0b7224 */ /* 0x000fe400078e0a0b */
[----:B------:R-:W-:Y:S02]  /*1da0*/  @!P0 IMAD.MOV R0, RZ, RZ, -R0 ;  /* 0x000000ffff008224 */ /* 0x000fe400078e0a00 */
[----:B------:R-:W-:Y:S02]  /*1db0*/  IMAD.MOV R19, RZ, RZ, -R19 ;  /* 0x000000ffff137224 */ /* 0x000fe400078e0a13 */
[----:B------:R-:W-:Y:S01]  /*1dc0*/  IMAD.MOV R16, RZ, RZ, -R16 ;  /* 0x000000ffff107224 */ /* 0x000fe200078e0a10 */
[----:B------:R0:W-:Y:S01]  /*1dd0*/  STL [R1+0xb0], R0 ;  /* 0x0000b00001007387 */ /* 0x0001e20000100800 */
[----:B------:R-:W-:Y:S02]  /*1de0*/  IMAD R15, R2, R11, R15 ;  /* 0x0000000b020f7224 */ /* 0x000fe400078e020f */
[----:B------:R-:W-:-:S02]  /*1df0*/  @!P1 IMAD.IADD R12, R12, 0x1, -R2 ;  /* 0x000000010c0c9824 */ /* 0x000fc400078e0a02 */
[----:B------:R-:W-:Y:S01]  /*1e00*/  VIADD R11, R8, 0xca ;  /* 0x000000ca080b7836 */ /* 0x000fe20000000000 */
[----:B------:R-:W-:Y:S01]  /*1e10*/  ISETP.GT.U32.AND P1, PT, R2, R15, PT ;  /* 0x0000000f0200720c */ /* 0x000fe20003f24070 */
[----:B------:R-:W-:Y:S01]  /*1e20*/  @!P5 IMAD.IADD R4, R4, 0x1, -R2 ;  /* 0x000000010404d824 */ /* 0x000fe200078e0a02 */
[----:B------:R-:W-:Y:S01]  /*1e30*/  ISETP.GE.AND P5, PT, R14, RZ, PT ;  /* 0x000000ff0e00720c */ /* 0x000fe20003fa6270 */
[C---:B------:R-:W-:Y:S02]  /*1e40*/  IMAD R14, R2.reuse, R19, R18 ;  /* 0x00000013020e7224 */ /* 0x040fe400078e0212 */
[C---:B------:R-:W-:Y:S01]  /*1e50*/  IMAD R7, R2.reuse, R16, R7 ;  /* 0x0000001002077224 */ /* 0x040fe200078e0207 */
[----:B------:R-:W-:Y:S01]  /*1e60*/  IABS R16, R11 ;  /* 0x0000000b00107213 */ /* 0x000fe20000000000 */
[----:B0-----:R-:W-:Y:S01]  /*1e70*/  IMAD.MOV.U32 R0, RZ, RZ, R12 ;  /* 0x000000ffff007224 */ /* 0x001fe200078e000c */
[----:B------:R-:W-:Y:S01]  /*1e80*/  ISETP.GT.U32.AND P0, PT, R2, R14, PT ;  /* 0x0000000e0200720c */ /* 0x000fe20003f04070 */
[----:B------:R-:W-:-:S02]  /*1e90*/  @!P4 IMAD.IADD R3, R3, 0x1, -R2 ;  /* 0x000000010303c824 */ /* 0x000fc400078e0a02 */
[----:B------:R-:W-:Y:S02]  /*1ea0*/  IMAD.MOV.U32 R5, RZ, RZ, R4 ;  /* 0x000000ffff057224 */ /* 0x000fe400078e0004 */
[----:B------:R-:W-:Y:S01]  /*1eb0*/  @!P6 IMAD.MOV R0, RZ, RZ, -R0 ;  /* 0x000000ffff00e224 */ /* 0x000fe200078e0a00 */
[C---:B------:R-:W-:Y:S01]  /*1ec0*/  ISETP.GT.U32.AND P6, PT, R2.reuse, R7, PT ;  /* 0x000000070200720c */ /* 0x040fe20003fc4070 */
[----:B------:R-:W-:Y:S01]  /*1ed0*/  IMAD.MOV.U32 R4, RZ, RZ, R16 ;  /* 0x000000ffff047224 */ /* 0x000fe200078e0010 */
[----:B------:R-:W-:Y:S01]  /*1ee0*/  ISETP.GT.U32.AND P4, PT, R2, R3, PT ;  /* 0x000000030200720c */ /* 0x000fe20003f84070 */
[----:B------:R-:W-:Y:S01]  /*1ef0*/  @!P2 IMAD.MOV R5, RZ, RZ, -R5 ;  /* 0x000000ffff05a224 */ /* 0x000fe200078e0a05 */
[----:B------:R-:W-:Y:S01]  /*1f00*/  ISETP.GE.AND P2, PT, R10, RZ, PT ;  /* 0x000000ff0a00720c */ /* 0x000fe20003f46270 */
[----:B------:R-:W-:Y:S02]  /*1f10*/  VIADD R10, R8, 0xc8 ;  /* 0x000000c8080a7836 */ /* 0x000fe40000000000 */
[----:B------:R-:W-:Y:S01]  /*1f20*/  IMAD.HI.U32 R12, R9, R4, RZ ;  /* 0x00000004090c7227 */ /* 0x000fe200078e00ff */
[----:B------:R-:W-:Y:S02]  /*1f30*/  STL [R1+0xb4], R5 ;  /* 0x0000b40501007387 */ /* 0x000fe40000100800 */
[----:B------:R-:W-:Y:S01]  /*1f40*/  IABS R16, R10 ;  /* 0x0000000a00107213 */ /* 0x000fe20000000000 */
[----:B------:R-:W-:Y:S01]  /*1f50*/  @!P1 IMAD.IADD R15, R15, 0x1, -R2 ;  /* 0x000000010f0f9824 */ /* 0x000fe200078e0a02 */
[----:B------:R0:W-:Y:S01]  /*1f60*/  STL [R1+0xbc], R0 ;  /* 0x0000bc0001007387 */ /* 0x0001e20000100800 */
[----:B------:R-:W-:-:S02]  /*1f70*/  IMAD.MOV R12, RZ, RZ, -R12 ;  /* 0x000000ffff0c7224 */ /* 0x000fc400078e0a0c */
[--C-:B------:R-:W-:Y:S01]  /*1f80*/  @!P0 IMAD.IADD R14, R14, 0x1, -R2.reuse ;  /* 0x000000010e0e8824 */ /* 0x100fe200078e0a02 */
[----:B------:R-:W-:Y:S01]  /*1f90*/  ISETP.GE.AND P0, PT, R11, RZ, PT ;  /* 0x000000ff0b00720c */ /* 0x000fe20003f06270 */
[--C-:B------:R-:W-:Y:S01]  /*1fa0*/  @!P6 IMAD.IADD R7, R7, 0x1, -R2.reuse ;  /* 0x000000010707e824 */ /* 0x100fe200078e0a02 */
[C---:B------:R-:W-:Y:S01]  /*1fb0*/  ISETP.GT.U32.AND P6, PT, R2.reuse, R15, PT ;  /* 0x0000000f0200720c */ /* 0x040fe20003fc4070 */
[----:B------:R-:W-:Y:S01]  /*1fc0*/  @!P4 IMAD.IADD R3, R3, 0x1, -R2 ;  /* 0x000000010303c824 */ /* 0x000fe200078e0a02 */
[C---:B------:R-:W-:Y:S01]  /*1fd0*/  ISETP.GT.U32.AND P1, PT, R2.reuse, R14, PT ;  /* 0x0000000e0200720c */ /* 0x040fe20003f24070 */
[----:B------:R-:W-:Y:S01]  /*1fe0*/  IMAD R4, R2, R12, R4 ;  /* 0x0000000c02047224 */ /* 0x000fe200078e0204 */
[----:B------:R-:W-:Y:S01]  /*1ff0*/  ISETP.GE.AND P4, PT, R6, RZ, PT ;  /* 0x000000ff0600720c */ /* 0x000fe20003f86270 */
[----:B------:R-:W-:-:S04]  /*2000*/  IMAD.HI.U32 R12, R9, R16, RZ ;  /* 0x00000010090c7227 */ /* 0x000fc800078e00ff */
[----:B0-----:R-:W-:Y:S02]  /*2010*/  IMAD.MOV.U32 R0, RZ, RZ, R3 ;  /* 0x000000ffff007224 */ /* 0x001fe400078e0003 */
[----:B------:R-:W-:Y:S02]  /*2020*/  IMAD.MOV R12, RZ, RZ, -R12 ;  /* 0x000000ffff0c7224 */ /* 0x000fe400078e0a0c */
[----:B------:R-:W-:Y:S01]  /*2030*/  @!P3 IMAD.MOV R0, RZ, RZ, -R0 ;  /* 0x000000ffff00b224 */ /* 0x000fe200078e0a00 */
[C---:B------:R-:W-:Y:S01]  /*2040*/  ISETP.GT.U32.AND P3, PT, R2.reuse, R7, PT ;  /* 0x000000070200720c */ /* 0x040fe20003f64070 */
[----:B------:R-:W-:Y:S02]  /*2050*/  IMAD R16, R2, R12, R16 ;  /* 0x0000000c02107224 */ /* 0x000fe400078e0210 */
[----:B------:R-:W-:Y:S01]  /*2060*/  @!P6 IMAD.IADD R15, R15, 0x1, -R2 ;  /* 0x000000010f0fe824 */ /* 0x000fe200078e0a02 */
[----:B------:R0:W-:Y:S01]  /*2070*/  STL [R1+0x1b0], R0 ;  /* 0x0001b00001007387 */ /* 0x0001e20000100800 */
[----:B------:R-:W-:Y:S01]  /*2080*/  VIADD R11, R8, 0xc2 ;  /* 0x000000c2080b7836 */ /* 0x000fe20000000000 */
[----:B------:R-:W-:Y:S01]  /*2090*/  ISETP.GT.U32.AND P6, PT, R2, R16, PT ;  /* 0x000000100200720c */ /* 0x000fe20003fc4070 */
[----:B------:R-:W-:-:S02]  /*20a0*/  VIADD R6, R8, 0xc6 ;  /* 0x000000c608067836 */ /* 0x000fc40000000000 */
[--C-:B------:R-:W-:Y:S01]  /*20b0*/  @!P1 IMAD.IADD R14, R14, 0x1, -R2.reuse ;  /* 0x000000010e0e9824 */ /* 0x100fe200078e0a02 */
[----:B------:R-:W-:Y:S01]  /*20c0*/  ISETP.GT.U32.AND P1, PT, R2, R4, PT ;  /* 0x000000040200720c */ /* 0x000fe20003f24070 */
[----:B------:R-:W-:Y:S01]  /*20d0*/  VIADD R3, R8, 0xc4 ;  /* 0x000000c408037836 */ /* 0x000fe20000000000 */
[----:B------:R-:W-:Y:S01]  /*20e0*/  IABS R18, R11 ;  /* 0x0000000b00127213 */ /* 0x000fe20000000000 */
[----:B------:R-:W-:Y:S01]  /*20f0*/  @!P3 IMAD.IADD R7, R7, 0x1, -R2 ;  /* 0x000000010707b824 */ /* 0x000fe200078e0a02 */
[----:B------:R-:W-:Y:S01]  /*2100*/  IABS R17, R6 ;  /* 0x0000000600117213 */ /* 0x000fe20000000000 */
[----:B0-----:R-:W-:Y:S01]  /*2110*/  IMAD.MOV.U32 R0, RZ, RZ, R14 ;  /* 0x000000ffff007224 */ /* 0x001fe200078e000e */
[----:B------:R-:W-:Y:S01]  /*2120*/  ISETP.GE.AND P3, PT, R10, RZ, PT ;  /* 0x000000ff0a00720c */ /* 0x000fe20003f66270 */
[----:B------:R-:W-:Y:S01]  /*2130*/  IMAD.MOV.U32 R10, RZ, RZ, R18 ;  /* 0x000000ffff0a7224 */ /* 0x000fe200078e0012 */
[----:B------:R-:W-:Y:S01]  /*2140*/  IABS R12, R3 ;  /* 0x00000003000c7213 */ /* 0x000fe20000000000 */
[----:B------:R-:W-:-:S04]  /*2150*/  IMAD.HI.U32 R18, R9, R17, RZ ;  /* 0x0000001109127227 */ /* 0x000fc800078e00ff */
[----:B------:R-:W-:Y:S02]  /*2160*/  @!P6 IMAD.IADD R16, R16, 0x1, -R2 ;  /* 0x000000011010e824 */ /* 0x000fe400078e0a02 */
[----:B------:R-:W-:-:S03]  /*2170*/  IMAD.HI.U32 R19, R9, R12, RZ ;  /* 0x0000000c09137227 */ /* 0x000fc600078e00ff */
[----:B------:R-:W-:Y:S01]  /*2180*/  ISETP.GT.U32.AND P6, PT, R2, R16, PT ;  /* 0x000000100200720c */ /* 0x000fe20003fc4070 */
[----:B------:R-:W-:Y:S02]  /*2190*/  IMAD.MOV R18, RZ, RZ, -R18 ;  /* 0x000000ffff127224 */ /* 0x000fe400078e0a12 */
[----:B------:R-:W-:Y:S01]  /*21a0*/  @!P1 IMAD.IADD R4, R4, 0x1, -R2 ;  /* 0x0000000104049824 */ /* 0x000fe200078e0a02 */
[----:B------:R-:W-:Y:S01]  /*21b0*/  ISETP.GE.AND P1, PT, R6, RZ, PT ;  /* 0x000000ff0600720c */ /* 0x000fe20003f26270 */
[----:B------:R-:W-:Y:S02]  /*21c0*/  @!P5 IMAD.MOV R0, RZ, RZ, -R0 ;  /* 0x000000ffff00d224 */ /* 0x000fe400078e0a00 */
[----:B------:R-:W-:Y:S01]  /*21d0*/  IMAD.HI.U32 R6, R9, R10, RZ ;  /* 0x0000000a09067227 */ /* 0x000fe200078e00ff */
[----:B------:R-:W-:Y:S02]  /*21e0*/  ISETP.GT.U32.AND P5, PT, R2, R4, PT ;  /* 0x000000040200720c */ /* 0x000fe40003fa4070 */
[----:B------:R0:W-:Y:S01]  /*21f0*/  STL [R1+0xcc], R0 ;  /* 0x0000cc0001007387 */ /* 0x0001e20000100800 */
[----:B------:R-:W-:-:S02]  /*2200*/  IMAD.MOV R14, RZ, RZ, -R19 ;  /* 0x000000ffff0e7224 */ /* 0x000fc400078e0a13 */
[C---:B------:R-:W-:Y:S02]  /*2210*/  IMAD R17, R2.reuse, R18, R17 ;  /* 0x0000001202117224 */ /* 0x040fe400078e0211 */
[----:B------:R-:W-:Y:S02]  /*2220*/  IMAD.MOV.U32 R5, RZ, RZ, R15 ;  /* 0x000000ffff057224 */ /* 0x000fe400078e000f */
[----:B------:R-:W-:Y:S02]  /*2230*/  IMAD.MOV R6, RZ, RZ, -R6 ;  /* 0x000000ffff067224 */ /* 0x000fe400078e0a06 */
[C---:B------:R-:W-:Y:S02]  /*2240*/  IMAD R12, R2.reuse, R14, R12 ;  /* 0x0000000e020c7224 */ /* 0x040fe400078e020c */
[----:B0-----:R-:W-:Y:S02]  /*2250*/  IMAD.MOV.U32 R0, RZ, RZ, R7 ;  /* 0x000000ffff007224 */ /* 0x001fe400078e0007 */
[----:B------:R-:W-:Y:S01]  /*2260*/  @!P2 IMAD.MOV R5, RZ, RZ, -R5 ;  /* 0x000000ffff05a224 */ /* 0x000fe200078e0a05 */
[C---:B------:R-:W-:Y:S01]  /*2270*/  ISETP.GT.U32.AND P2, PT, R2.reuse, R17, PT ;  /* 0x000000110200720c */ /* 0x040fe20003f44070 */
[----:B------:R-:W-:-:S02]  /*2280*/  IMAD R10, R2, R6, R10 ;  /* 0x00000006020a7224 */ /* 0x000fc400078e020a */
[----:B------:R-:W-:Y:S01]  /*2290*/  @!P4 IMAD.MOV R0, RZ, RZ, -R0 ;  /* 0x000000ffff00c224 */ /* 0x000fe200078e0a00 */
[----:B------:R-:W-:Y:S01]  /*22a0*/  ISETP.GT.U32.AND P4, PT, R2, R12, PT ;  /* 0x0000000c0200720c */ /* 0x000fe20003f84070 */
[--C-:B------:R-:W-:Y:S01]  /*22b0*/  @!P6 IMAD.IADD R16, R16, 0x1, -R2.reuse ;  /* 0x000000011010e824 */ /* 0x100fe200078e0a02 */
[----:B------:R-:W-:Y:S01]  /*22c0*/  ISETP.GT.U32.AND P6, PT, R2, R10, PT ;  /* 0x0000000a0200720c */ /* 0x000fe20003fc4070 */
[----:B------:R-:W-:Y:S01]  /*22d0*/  VIADD R18, R8, 0xc0 ;  /* 0x000000c008127836 */ /* 0x000fe20000000000 */
[----:B------:R-:W-:Y:S01]  /*22e0*/  STL [R1+0xd0], R5 ;  /* 0x0000d00501007387 */ /* 0x000fe20000100800 */
[--C-:B------:R-:W-:Y:S01]  /*22f0*/  @!P5 IMAD.IADD R4, R4, 0x1, -R2.reuse ;  /* 0x000000010404d824 */ /* 0x100fe200078e0a02 */
[----:B------:R-:W-:Y:S01]  /*2300*/  ISETP.GE.AND P5, PT, R3, RZ, PT ;  /* 0x000000ff0300720c */ /* 0x000fe20003fa6270 */
[C---:B------:R-:W-:Y:S01]  /*2310*/  VIADD R3, R8.reuse, 0xbe ;  /* 0x000000be08037836 */ /* 0x040fe20000000000 */
[----:B------:R-:W-:Y:S01]  /*2320*/  IABS R6, R18 ;  /* 0x0000001200067213 */ /* 0x000fe20000000000 */
[--C-:B------:R-:W-:Y:S01]  /*2330*/  @!P2 IMAD.IADD R17, R17, 0x1, -R2.reuse ;  /* 0x000000011111a824 */ /* 0x100fe200078e0a02 */
[----:B------:R0:W-:Y:S01]  /*2340*/  STL [R1+0xd8], R0 ;  /* 0x0000d80001007387 */ /* 0x0001e20000100800 */
[----:B------:R-:W-:Y:S01]  /*2350*/  ISETP.GE.AND P2, PT, R11, RZ, PT ;  /* 0x000000ff0b00720c */ /* 0x000fe20003f46270 */
[----:B------:R-:W-:Y:S01]  /*2360*/  VIADD R11, R8, 0xbc ;  /* 0x000000bc080b7836 */ /* 0x000fe20000000000 */
[----:B------:R-:W-:Y:S01]  /*2370*/  IABS R7, R3 ;  /* 0x0000000300077213 */ /* 0x000fe20000000000 */
[----:B------:R-:W-:Y:S01]  /*2380*/  @!P4 IMAD.IADD R12, R12, 0x1, -R2 ;  /* 0x000000010c0cc824 */ /* 0x000fe200078e0a02 */
[----:B------:R-:W-:Y:S01]  /*2390*/  ISETP.GT.U32.AND P4, PT, R2, R17, PT ;  /* 0x000000110200720c */ /* 0x000fe20003f84070 */
[----:B------:R-:W-:Y:S01]  /*23a0*/  IMAD.HI.U32 R14, R9, R6, RZ ;  /* 0x00000006090e7227 */ /* 0x000fe200078e00ff */
[----:B------:R-:W-:-:S03]  /*23b0*/  IABS R20, R11 ;  /* 0x0000000b00147213 */ /* 0x000fc60000000000 */
[----:B------:R-:W-:Y:S01]  /*23c0*/  @!P6 IMAD.IADD R10, R10, 0x1, -R2 ;  /* 0x000000010a0ae824 */ /* 0x000fe200078e0a02 */
[----:B------:R-:W-:Y:S01]  /*23d0*/  ISETP.GT.U32.AND P6, PT, R2, R12, PT ;  /* 0x0000000c0200720c */ /* 0x000fe20003fc4070 */
[----:B0-----:R-:W-:Y:S02]  /*23e0*/  IMAD.MOV.U32 R0, RZ, RZ, R4 ;  /* 0x000000ffff007224 */ /* 0x001fe400078e0004 */
[----:B------:R-:W-:Y:S02]  /*23f0*/  IMAD.MOV R14, RZ, RZ, -R14 ;  /* 0x000000ffff0e7224 */ /* 0x000fe400078e0a0e */
[----:B------:R-:W-:-:S04]  /*2400*/  IMAD.HI.U32 R4, R9, R7, RZ ;  /* 0x0000000709047227 */ /* 0x000fc800078e00ff */
[C---:B------:R-:W-:Y:S02]  /*2410*/  IMAD R6, R2.reuse, R14, R6 ;  /* 0x0000000e02067224 */ /* 0x040fe400078e0206 */
[----:B------:R-:W-:Y:S02]  /*2420*/  IMAD.MOV R4, RZ, RZ, -R4 ;  /* 0x000000ffff047224 */ /* 0x000fe400078e0a04 */
[--C-:B------:R-:W-:Y:S01]  /*2430*/  @!P4 IMAD.IADD R17, R17, 0x1, -R2.reuse ;  /* 0x000000011111c824 */ /* 0x100fe200078e0a02 */
[C---:B------:R-:W-:Y:S01]  /*2440*/  ISETP.GT.U32.AND P4, PT, R2.reuse, R6, PT ;  /* 0x000000060200720c */ /* 0x040fe20003f84070 */
[----:B------:R-:W-:Y:S02]  /*2450*/  IMAD R7, R2, R4, R7 ;  /* 0x0000000402077224 */ /* 0x000fe400078e0207 */
[----:B------:R-:W-:Y:S02]  /*2460*/  @!P6 IMAD.IADD R12, R12, 0x1, -R2 ;  /* 0x000000010c0ce824 */ /* 0x000fe400078e0a02 */
[----:B------:R-:W-:Y:S01]  /*2470*/  @!P0 IMAD.MOV R0, RZ, RZ, -R0 ;  /* 0x000000ffff008224 */ /* 0x000fe200078e0a00 */
[----:B------:R-:W-:Y:S01]  /*2480*/  ISETP.GT.U32.AND P6, PT, R2, R7, PT ;  /* 0x000000070200720c */ /* 0x000fe20003fc4070 */
[----:B------:R-:W-:Y:S01]  /*2490*/  VIADD R14, R8, 0xba ;  /* 0x000000ba080e7836 */ /* 0x000fe20000000000 */
[----:B------:R-:W-:Y:S01]  /*24a0*/  ISETP.GT.U32.AND P0, PT, R2, R10, PT ;  /* 0x0000000a0200720c */ /* 0x000fe20003f04070 */
[----:B------:R-:W-:Y:S01]  /*24b0*/  IMAD.MOV.U32 R5, RZ, RZ, R16 ;  /* 0x000000ffff057224 */ /* 0x000fe200078e0010 */
[----:B------:R0:W-:Y:S01]  /*24c0*/  STL [R1+0xdc], R0 ;  /* 0x0000dc0001007387 */ /* 0x0001e20000100800 */
[----:B------:R-:W-:Y:S01]  /*24d0*/  IMAD.HI.U32 R21, R9, R20, RZ ;  /* 0x0000001409157227 */ /* 0x000fe200078e00ff */
[----:B------:R-:W-:-:S03]  /*24e0*/  IABS R4, R14 ;  /* 0x0000000e00047213 */ /* 0x000fc60000000000 */
[--C-:B------:R-:W-:Y:S01]  /*24f0*/  @!P4 IMAD.IADD R6, R6, 0x1, -R2.reuse ;  /* 0x000000010606c824 */ /* 0x100fe200078e0a02 */
[----:B------:R-:W-:Y:S01]  /*2500*/  ISETP.GE.AND P4, PT, R3, RZ, PT ;  /* 0x000000ff0300720c */ /* 0x000fe20003f86270 */
[----:B------:R-:W-:Y:S02]  /*2510*/  @!P3 IMAD.MOV R5, RZ, RZ, -R5 ;  /* 0x000000ffff05b224 */ /* 0x000fe400078e0a05 */
[----:B------:R-:W-:Y:S01]  /*2520*/  @!P6 IMAD.IADD R7, R7, 0x1, -R2 ;  /* 0x000000010707e824 */ /* 0x000fe200078e0a02 */
[----:B------:R-:W-:Y:S01]  /*2530*/  ISETP.GT.U32.AND P6, PT, R2, R6, PT ;  /* 0x000000060200720c */ /* 0x000fe20003fc4070 */
[----:B0-----:R-:W-:Y:S01]  /*2540*/  IMAD.MOV.U32 R0, RZ, RZ, R17 ;  /* 0x000000ffff007224 */ /* 0x001fe200078e0011 */
[----:B------:R0:W-:Y:S01]  /*2550*/  STL [R1+0xe0], R5 ;  /* 0x0000e00501007387 */ /* 0x0001e20000100800 */
[----:B------:R-:W-:Y:S02]  /*2560*/  IMAD.MOV R21, RZ, RZ, -R21 ;  /* 0x000000ffff157224 */ /* 0x000fe400078e0a15 */
[----:B------:R-:W-:-:S04]  /*2570*/  IMAD.HI.U32 R19, R9, R4, RZ ;  /* 0x0000000409137227 */ /* 0x000fc800078e00ff */
[----:B------:R-:W-:Y:S01]  /*2580*/  @!P1 IMAD.MOV R0, RZ, RZ, -R0 ;  /* 0x000000ffff009224 */ /* 0x000fe200078e0a00 */
[----:B------:R-:W-:Y:S01]  /*2590*/  ISETP.GT.U32.AND P1, PT, R2, R7, PT ;  /* 0x000000070200720c */ /* 0x000fe20003f24070 */
[----:B------:R-:W-:Y:S01]  /*25a0*/  @!P0 IMAD.IADD R10, R10, 0x1, -R2 ;  /* 0x000000010a0a8824 */ /* 0x000fe200078e0a02 */
[----:B------:R-:W-:Y:S01]  /*25b0*/  ISETP.GE.AND P0, PT, R18, RZ, PT ;  /* 0x000000ff1200720c */ /* 0x000fe20003f06270 */
[C---:B------:R-:W-:Y:S01]  /*25c0*/  IMAD R3, R2.reuse, R21, R20 ;  /* 0x0000001502037224 */ /* 0x040fe200078e0214 */
[----:B------:R1:W-:Y:S01]  /*25d0*/  STL [R1+0xe4], R0 ;  /* 0x0000e40001007387 */ /* 0x0003e20000100800 */
[----:B------:R-:W-:Y:S02]  /*25e0*/  IMAD.MOV R19, RZ, RZ, -R19 ;  /* 0x000000ffff137224 */ /* 0x000fe400078e0a13 */
[----:B0-----:R-:W-:Y:S01]  /*25f0*/  IMAD.MOV.U32 R5, RZ, RZ, R12 ;  /* 0x000000ffff057224 */ /* 0x001fe200078e000c */
[----:B------:R-:W-:Y:S01]  /*2600*/  ISETP.GT.U32.AND P3, PT, R2, R3, PT ;  /* 0x000000030200720c */ /* 0x000fe20003f64070 */
[----:B------:R-:W-:-:S02]  /*2610*/  VIADD R15, R8, 0xb8 ;  /* 0x000000b8080f7836 */ /* 0x000fc40000000000 */
[----:B------:R-:W-:Y:S01]  /*2620*/  @!P5 IMAD.MOV R5, RZ, RZ, -R5 ;  /* 0x000000ffff05d224 */ /* 0x000fe200078e0a05 */
[----:B------:R-:W-:Y:S01]  /*2630*/  ISETP.GE.AND P5, PT, R11, RZ, PT ;  /* 0x000000ff0b00720c */ /* 0x000fe20003fa6270 */
[----:B------:R-:W-:Y:S01]  /*2640*/  @!P6 IMAD.IADD R6, R6, 0x1, -R2 ;  /* 0x000000010606e824 */ /* 0x000fe200078e0a02 */
[----:B------:R-:W-:Y:S01]  /*2650*/  IABS R18, R15 ;  /* 0x0000000f00127213 */ /* 0x000fe20000000000 */
[----:B-1----:R-:W-:Y:S01]  /*2660*/  IMAD.MOV.U32 R0, RZ, RZ, R10 ;  /* 0x000000ffff007224 */ /* 0x002fe200078e000a */
[----:B------:R-:W-:Y:S01]  /*2670*/  STL [R1+0xec], R5 ;  /* 0x0000ec0501007387 */ /* 0x000fe20000100800 */
[----:B------:R-:W-:Y:S02]  /*2680*/  IMAD R10, R2, R19, R4 ;  /* 0x00000013020a7224 */ /* 0x000fe400078e0204 */
[----:B------:R-:W-:Y:S01]  /*2690*/  @!P2 IMAD.MOV R0, RZ, RZ, -R0 ;  /* 0x000000ffff00a224 */ /* 0x000fe200078e0a00 */
[----:B------:R-:W-:Y:S01]  /*26a0*/  ISETP.GE.AND P2, PT, R14, RZ, PT ;  /* 0x000000ff0e00720c */ /* 0x000fe20003f46270 */
[----:B------:R-:W-:Y:S01]  /*26b0*/  IMAD.HI.U32 R11, R9, R18, RZ ;  /* 0x00000012090b7227 */ /* 0x000fe200078e00ff */
[----:B------:R-:W-:-:S02]  /*26c0*/  ISETP.GT.U32.AND P6, PT, R2, R10, PT ;  /* 0x0000000a0200720c */ /* 0x000fc40003fc4070 */
[----:B------:R0:W-:Y:S01]  /*26d0*/  STL [R1+0xf4], R0 ;  /* 0x0000f40001007387 */ /* 0x0001e20000100800 */
[----:B------:R-:W-:Y:S02]  /*26e0*/  VIADD R4, R8, 0xb6 ;  /* 0x000000b608047836 */ /* 0x000fe40000000000 */
[----:B------:R-:W-:Y:S02]  /*26f0*/  IMAD.MOV R11, RZ, RZ, -R11 ;  /* 0x000000ffff0b7224 */ /* 0x000fe400078e0a0b */
[--C-:B------:R-:W-:Y:S01]  /*2700*/  @!P1 IMAD.IADD R7, R7, 0x1, -R2.reuse ;  /* 0x0000000107079824 */ /* 0x100fe200078e0a02 */
[----:B------:R-:W-:Y:S01]  /*2710*/  ISETP.GE.AND P1, PT, R15, RZ, PT ;  /* 0x000000ff0f00720c */ /* 0x000fe20003f26270 */
[----:B------:R-:W-:Y:S01]  /*2720*/  @!P3 IMAD.IADD R3, R3, 0x1, -R2 ;  /* 0x000000010303b824 */ /* 0x000fe200078e0a02 */
[----:B------:R-:W-:Y:S01]  /*2730*/  IABS R15, R4 ;  /* 0x00000004000f7213 */ /* 0x000fe20000000000 */
[----:B------:R-:W-:Y:S01]  /*2740*/  IMAD R20, R2, R11, R18 ;  /* 0x0000000b02147224 */ /* 0x000fe200078e0212 */
[----:B------:R-:W-:Y:S01]  /*2750*/  ISETP.GE.AND P3, PT, R4, RZ, PT ;  /* 0x000000ff0400720c */ /* 0x000fe20003f66270 */
[----:B0-----:R-:W-:-:S02]  /*2760*/  IMAD.MOV.U32 R0, RZ, RZ, R6 ;  /* 0x000000ffff007224 */ /* 0x001fc400078e0006 */
[----:B------:R-:W-:Y:S01]  /*2770*/  @!P6 IMAD.IADD R10, R10, 0x1, -R2 ;  /* 0x000000010a0ae824 */ /* 0x000fe200078e0a02 */
[C---:B------:R-:W-:Y:S01]  /*2780*/  ISETP.GT.U32.AND P6, PT, R2.reuse, R3, PT ;  /* 0x000000030200720c */ /* 0x040fe20003fc4070 */
[----:B------:R-:W-:Y:S02]  /*2790*/  @!P0 IMAD.MOV R0, RZ, RZ, -R0 ;  /* 0x000000ffff008224 */ /* 0x000fe400078e0a00 */
[----:B------:R-:W-:Y:S01]  /*27a0*/  IMAD.HI.U32 R6, R9, R15, RZ ;  /* 0x0000000f09067227 */ /* 0x000fe200078e00ff */
[----:B------:R-:W-:Y:S02]  /*27b0*/  ISETP.GT.U32.AND P0, PT, R2, R10, PT ;  /* 0x0000000a0200720c */ /* 0x000fe40003f04070 */
[----:B------:R0:W-:Y:S01]  /*27c0*/  STL [R1+0xf8], R0 ;  /* 0x0000f80001007387 */ /* 0x0001e20000100800 */
[----:B------:R-:W-:Y:S02]  /*27d0*/  IMAD.MOV R6, RZ, RZ, -R6 ;  /* 0x000000ffff067224 */ /* 0x000fe400078e0a06 */
[----:B------:R-:W-:-:S02]  /*27e0*/  VIADD R12, R8, 0xb4 ;  /* 0x000000b4080c7836 */ /* 0x000fc40000000000 */
[----:B------:R-:W-:Y:S02]  /*27f0*/  IMAD R15, R2, R6, R15 ;  /* 0x00000006020f7224 */ /* 0x000fe400078e020f */
[----:B------:R-:W-:Y:S01]  /*2800*/  VIADD R11, R8, 0xb2 ;  /* 0x000000b2080b7836 */ /* 0x000fe20000000000 */
[----:B------:R-:W-:Y:S01]  /*2810*/  IABS R16, R12 ;  /* 0x0000000c00107213 */ /* 0x000fe20000000000 */
[----:B------:R-:W-:Y:S01]  /*2820*/  @!P6 IMAD.IADD R3, R3, 0x1, -R2 ;  /* 0x000000010303e824 */ /* 0x000fe200078e0a02 */
[----:B------:R-:W-:Y:S01]  /*2830*/  ISETP.GT.U32.AND P6, PT, R2, R15, PT ;  /* 0x0000000f0200720c */ /* 0x000fe20003fc4070 */
[----:B0-----:R-:W-:Y:S01]  /*2840*/  IMAD.MOV.U32 R0, RZ, RZ, R7 ;  /* 0x000000ffff007224 */ /* 0x001fe200078e0007 */
[----:B------:R-:W-:Y:S01]  /*2850*/  IABS R18, R11 ;  /* 0x0000000b00127213 */ /* 0x000fe20000000000 */
[----:B------:R-:W-:-:S04]  /*2860*/  IMAD.HI.U32 R6, R9, R16, RZ ;  /* 0x0000001009067227 */ /* 0x000fc800078e00ff */
[----:B------:R-:W-:Y:S01]  /*2870*/  @!P4 IMAD.MOV R0, RZ, RZ, -R0 ;  /* 0x000000ffff00c224 */ /* 0x000fe200078e0a00 */
[----:B------:R-:W-:Y:S01]  /*2880*/  ISETP.GT.U32.AND P4, PT, R2, R20, PT ;  /* 0x000000140200720c */ /* 0x000fe20003f84070 */
[----:B------:R-:W-:Y:S01]  /*2890*/  @!P0 IMAD.IADD R10, R10, 0x1, -R2 ;  /* 0x000000010a0a8824 */ /* 0x000fe200078e0a02 */
[----:B------:R-:W-:Y:S01]  /*28a0*/  ISETP.GE.AND P0, PT, R12, RZ, PT ;  /* 0x000000ff0c00720c */ /* 0x000fe20003f06270 */
[----:B------:R-:W-:Y:S01]  /*28b0*/  IMAD.HI.U32 R7, R9, R18, RZ ;  /* 0x0000001209077227 */ /* 0x000fe200078e00ff */
[----:B------:R0:W-:Y:S03]  /*28c0*/  STL [R1+0x108], R0 ;  /* 0x0001080001007387 */ /* 0x0001e60000100800 */
[----:B------:R-:W-:Y:S02]  /*28d0*/  IMAD.MOV R12, RZ, RZ, -R6 ;  /* 0x000000ffff0c7224 */ /* 0x000fe400078e0a06 */
[----:B------:R-:W-:-:S02]  /*28e0*/  VIADD R4, R8, 0xb0 ;  /* 0x000000b008047836 */ /* 0x000fc40000000000 */
[----:B------:R-:W-:Y:S02]  /*28f0*/  IMAD.MOV R7, RZ, RZ, -R7 ;  /* 0x000000ffff077224 */ /* 0x000fe400078e0a07 */
[----:B------:R-:W-:Y:S01]  /*2900*/  @!P4 IMAD.IADD R20, R20, 0x1, -R2 ;  /* 0x000000011414c824 */ /* 0x000fe200078e0a02 */
[----:B------:R-:W-:Y:S01]  /*2910*/  IABS R17, R4 ;  /* 0x0000000400117213 */ /* 0x000fe20000000000 */
[----:B0-----:R-:W-:Y:S01]  /*2920*/  IMAD.MOV.U32 R0, RZ, RZ, R3 ;  /* 0x000000ffff007224 */ /* 0x001fe200078e0003 */
[----:B------:R-:W-:Y:S01]  /*2930*/  ISETP.GE.AND P4, PT, R11, RZ, PT ;  /* 0x000000ff0b00720c */ /* 0x000fe20003f86270 */
[C---:B------:R-:W-:Y:S02]  /*2940*/  IMAD R16, R2.reuse, R12, R16 ;  /* 0x0000000c02107224 */ /* 0x040fe400078e0210 */
[----:B------:R-:W-:Y:S01]  /*2950*/  @!P5 IMAD.MOV R0, RZ, RZ, -R0 ;  /* 0x000000ffff00d224 */ /* 0x000fe200078e0a00 */
[----:B------:R-:W-:Y:S01]  /*2960*/  ISETP.GT.U32.AND P5, PT, R2, R20, PT ;  /* 0x000000140200720c */ /* 0x000fe20003fa4070 */
[----:B------:R-:W-:-:S02]  /*2970*/  @!P6 IMAD.IADD R15, R15, 0x1, -R2 ;  /* 0x000000010f0fe824 */ /* 0x000fc400078e0a02 */
[C---:B------:R-:W-:Y:S01]  /*2980*/  IMAD R18, R2.reuse, R7, R18 ;  /* 0x0000000702127224 */ /* 0x040fe200078e0212 */
[----:B------:R0:W-:Y:S01]  /*2990*/  STL [R1+0x110], R0 ;  /* 0x0001100001007387 */ /* 0x0001e20000100800 */
[----:B------:R-:W-:Y:S01]  /*29a0*/  IMAD.HI.U32 R6, R9, R17, RZ ;  /* 0x0000001109067227 */ /* 0x000fe200078e00ff */
[----:B------:R-:W-:-:S03]  /*29b0*/  ISETP.GT.U32.AND P6, PT, R2, R15, PT ;  /* 0x0000000f0200720c */ /* 0x000fc60003fc4070 */
[----:B------:R-:W-:Y:S02]  /*29c0*/  IMAD.MOV R6, RZ, RZ, -R6 ;  /* 0x000000ffff067224 */ /* 0x000fe400078e0a06 */
[----:B------:R-:W-:Y:S02]  /*29d0*/  VIADD R12, R8, 0xae ;  /* 0x000000ae080c7836 */ /* 0x000fe40000000000 */
[----:B------:R-:W-:Y:S01]  /*29e0*/  @!P5 IMAD.IADD R20, R20, 0x1, -R2 ;  /* 0x000000011414d824 */ /* 0x000fe200078e0a02 */
[C---:B------:R-:W-:Y:S01]  /*29f0*/  ISETP.GT.U32.AND P5, PT, R2.reuse, R18, PT ;  /* 0x000000120200720c */ /* 0x040fe20003fa4070 */
[----:B0-----:R-:W-:Y:S01]  /*2a00*/  IMAD.MOV.U32 R0, RZ, RZ, R10 ;  /* 0x000000ffff007224 */ /* 0x001fe200078e000a */
[----:B------:R-:W-:Y:S01]  /*2a10*/  IABS R19, R12 ;  /* 0x0000000c00137213 */ /* 0x000fe20000000000 */
[C---:B------:R-:W-:Y:S02]  /*2a20*/  IMAD R17, R2.reuse, R6, R17 ;  /* 0x0000000602117224 */ /* 0x040fe400078e0211 */
[----:B------:R-:W-:Y:S01]  /*2a30*/  @!P2 IMAD.MOV R0, RZ, RZ, -R0 ;  /* 0x000000ffff00a224 */ /* 0x000fe200078e0a00 */
[C---:B------:R-:W-:Y:S01]  /*2a40*/  ISETP.GT.U32.AND P2, PT, R2.reuse, R16, PT ;  /* 0x000000100200720c */ /* 0x040fe20003f44070 */
[--C-:B------:R-:W-:Y:S01]  /*2a50*/  @!P6 IMAD.IADD R15, R15, 0x1, -R2.reuse ;  /* 0x000000010f0fe824 */ /* 0x100fe200078e0a02 */
[----:B------:R-:W-:Y:S01]  /*2a60*/  ISETP.GT.U32.AND P6, PT, R2, R17, PT ;  /* 0x000000110200720c */ /* 0x000fe20003fc4070 */
[----:B------:R-:W-:Y:S01]  /*2a70*/  IMAD.HI.U32 R21, R9, R19, RZ ;  /* 0x0000001309157227 */ /* 0x000fe200078e00ff */
[----:B------:R0:W-:Y:S03]  /*2a80*/  STL [R1+0x114], R0 ;  /* 0x0001140001007387 */ /* 0x0001e60000100800 */
[----:B------:R-:W-:-:S02]  /*2a90*/  @!P5 IMAD.IADD R18, R18, 0x1, -R2 ;  /* 0x000000011212d824 */ /* 0x000fc400078e0a02 */
[----:B------:R-:W-:Y:S02]  /*2aa0*/  VIADD R7, R8, 0xac ;  /* 0x000000ac08077836 */ /* 0x000fe40000000000 */
[----:B------:R-:W-:Y:S02]  /*2ab0*/  IMAD.MOV R21, RZ, RZ, -R21 ;  /* 0x000000ffff157224 */ /* 0x000fe400078e0a15 */
[--C-:B------:R-:W-:Y:S01]  /*2ac0*/  @!P2 IMAD.IADD R16, R16, 0x1, -R2.reuse ;  /* 0x000000011010a824 */ /* 0x100fe200078e0a02 */
[----:B------:R-:W-:Y:S01]  /*2ad0*/  IABS R10, R7 ;  /* 0x00000007000a7213 */ /* 0x000fe20000000000 */
[----:B0-----:R-:W-:Y:S01]  /*2ae0*/  IMAD.MOV.U32 R0, RZ, RZ, R15 ;  /* 0x000000ffff007224 */ /* 0x001fe200078e000f */
[----:B------:R-:W-:Y:S01]  /*2af0*/  ISETP.GE.AND P2, PT, R4, RZ, PT ;  /* 0x000000ff0400720c */ /* 0x000fe20003f46270 */
[----:B------:R-:W-:Y:S01]  /*2b00*/  @!P6 IMAD.IADD R17, R17, 0x1, -R2 ;  /* 0x000000011111e824 */ /* 0x000fe200078e0a02 */
[----:B------:R-:W-:Y:S01]  /*2b10*/  ISETP.GT.U32.AND P5, PT, R2, R16, PT ;  /* 0x000000100200720c */ /* 0x000fe20003fa4070 */
[----:B------:R-:W-:Y:S01]  /*2b20*/  @!P3 IMAD.MOV R0, RZ, RZ, -R0 ;  /* 0x000000ffff00b224 */ /* 0x000fe200078e0a00 */
[----:B------:R-:W-:Y:S01]  /*2b30*/  ISETP.GE.AND P3, PT, R12, RZ, PT ;  /* 0x000000ff0c00720c */ /* 0x000fe20003f66270 */
[C---:B------:R-:W-:Y:S01]  /*2b40*/  IMAD R12, R2.reuse, R21, R19 ;  /* 0x00000015020c7224 */ /* 0x040fe200078e0213 */
[----:B------:R-:W-:Y:S01]  /*2b50*/  ISETP.GT.U32.AND P6, PT, R2, R18, PT ;  /* 0x000000120200720c */ /* 0x000fe20003fc4070 */
[----:B------:R-:W-:-:S02]  /*2b60*/  VIADD R14, R8, 0xa8 ;  /* 0x000000a8080e7836 */ /* 0x000fc40000000000 */
[----:B------:R-:W-:-:S03]  /*2b70*/  IMAD.HI.U32 R4, R9, R10, RZ ;  /* 0x0000000a09047227 */ /* 0x000fc600078e00ff */
[----:B------:R-:W-:Y:S01]  /*2b80*/  IABS R6, R14 ;  /* 0x0000000e00067213 */ /* 0x000fe20000000000 */
[----:B------:R-:W-:Y:S02]  /*2b90*/  IMAD.MOV.U32 R5, RZ, RZ, R20 ;  /* 0x000000ffff057224 */ /* 0x000fe400078e0014 */
[----:B------:R-:W-:Y:S01]  /*2ba0*/  @!P5 IMAD.IADD R16, R16, 0x1, -R2 ;  /* 0x000000011010d824 */ /* 0x000fe200078e0a02 */
[C---:B------:R-:W-:Y:S01]  /*2bb0*/  ISETP.GT.U32.AND P5, PT, R2.reuse, R12, PT ;  /* 0x0000000c0200720c */ /* 0x040fe20003fa4070 */
[----:B------:R-:W-:Y:S02]  /*2bc0*/  IMAD.MOV R4, RZ, RZ, -R4 ;  /* 0x000000ffff047224 */ /* 0x000fe400078e0a04 */
[----:B------:R-:W-:Y:S01]  /*2bd0*/  @!P1 IMAD.MOV R5, RZ, RZ, -R5 ;  /* 0x000000ffff059224 */ /* 0x000fe200078e0a05 */
[C---:B------:R-:W-:Y:S01]  /*2be0*/  ISETP.GT.U32.AND P1, PT, R2.reuse, R17, PT ;  /* 0x000000110200720c */ /* 0x040fe20003f24070 */
[----:B------:R-:W-:Y:S02]  /*2bf0*/  IMAD R10, R2, R4, R10 ;  /* 0x00000004020a7224 */ /* 0x000fe400078e020a */
[----:B------:R-:W-:Y:S01]  /*2c00*/  IMAD.HI.U32 R19, R9, R6, RZ ;  /* 0x0000000609137227 */ /* 0x000fe200078e00ff */
[----:B------:R0:W-:Y:S03]  /*2c10*/  STL [R1+0x118], R5 ;  /* 0x0001180501007387 */ /* 0x0001e60000100800 */
[----:B------:R-:W-:Y:S01]  /*2c20*/  VIADD R3, R8, 0xaa ;  /* 0x000000aa08037836 */ /* 0x000fe20000000000 */
[----:B------:R1:W-:Y:S01]  /*2c30*/  STL [R1+0x120], R0 ;  /* 0x0001200001007387 */ /* 0x0003e20000100800 */
[--C-:B------:R-:W-:Y:S01]  /*2c40*/  @!P6 IMAD.IADD R18, R18, 0x1, -R2.reuse ;  /* 0x000000011212e824 */ /* 0x100fe200078e0a02 */
[----:B------:R-:W-:Y:S01]  /*2c50*/  ISETP.GT.U32.AND P6, PT, R2, R10, PT ;  /* 0x0000000a0200720c */ /* 0x000fe20003fc4070 */
[----:B------:R-:W-:Y:S01]  /*2c60*/  IMAD.MOV R19, RZ, RZ, -R19 ;  /* 0x000000ffff137224 */ /* 0x000fe200078e0a13 */
[----:B------:R-:W-:Y:S01]  /*2c70*/  IABS R11, R3 ;  /* 0x00000003000b7213 */ /* 0x000fe20000000000 */
[----:B------:R-:W-:-:S02]  /*2c80*/  @!P5 IMAD.IADD R12, R12, 0x1, -R2 ;  /* 0x000000010c0cd824 */ /* 0x000fc400078e0a02 */
[----:B------:R-:W-:Y:S02]  /*2c90*/  IMAD R6, R2, R19, R6 ;  /* 0x0000001302067224 */ /* 0x000fe400078e0206 */
[----:B0-----:R-:W-:Y:S02]  /*2ca0*/  IMAD.MOV.U32 R5, RZ, RZ, R18 ;  /* 0x000000ffff057224 */ /* 0x001fe400078e0012 */
[----:B-1----:R-:W-:Y:S02]  /*2cb0*/  IMAD.MOV.U32 R0, RZ, RZ, R16 ;  /* 0x000000ffff007224 */ /* 0x002fe400078e0010 */
[----:B------:R-:W-:-:S04]  /*2cc0*/  IMAD.HI.U32 R20, R9, R11, RZ ;  /* 0x0000000b09147227 */ /* 0x000fc800078e00ff */
[----:B------:R-:W-:Y:S01]  /*2cd0*/  @!P0 IMAD.MOV R0, RZ, RZ, -R0 ;  /* 0x000000ffff008224 */ /* 0x000fe200078e0a00 */
[C---:B------:R-:W-:Y:S01]  /*2ce0*/  ISETP.GT.U32.AND P0, PT, R2.reuse, R12, PT ;  /* 0x0000000c0200720c */ /* 0x040fe20003f04070 */
[----:B------:R-:W-:Y:S01]  /*2cf0*/  @!P1 IMAD.IADD R17, R17, 0x1, -R2 ;  /* 0x0000000111119824 */ /* 0x000fe200078e0a02 */
[----:B------:R-:W-:Y:S01]  /*2d00*/  ISETP.GE.AND P1, PT, R7, RZ, PT ;  /* 0x000000ff0700720c */ /* 0x000fe20003f26270 */
[----:B------:R-:W-:Y:S01]  /*2d10*/  @!P4 IMAD.MOV R5, RZ, RZ, -R5 ;  /* 0x000000ffff05c224 */ /* 0x000fe200078e0a05 */
[----:B------:R-:W-:Y:S01]  /*2d20*/  ISETP.GT.U32.AND P4, PT, R2, R6, PT ;  /* 0x000000060200720c */ /* 0x000fe20003f84070 */
[----:B------:R-:W-:Y:S01]  /*2d30*/  VIADD R4, R8, 0xa6 ;  /* 0x000000a608047836 */ /* 0x000fe20000000000 */
[----:B------:R0:W-:Y:S01]  /*2d40*/  STL [R1+0x144], R0 ;  /* 0x0001440001007387 */ /* 0x0001e20000100800 */
[----:B------:R-:W-:Y:S02]  /*2d50*/  IMAD.MOV R20, RZ, RZ, -R20 ;  /* 0x000000ffff147224 */ /* 0x000fe400078e0a14 */
[--C-:B------:R-:W-:Y:S01]  /*2d60*/  @!P6 IMAD.IADD R10, R10, 0x1, -R2.reuse ;  /* 0x000000010a0ae824 */ /* 0x100fe200078e0a02 */
[----:B------:R-:W-:Y:S01]  /*2d70*/  IABS R15, R4 ;  /* 0x00000004000f7213 */ /* 0x000fe20000000000 */
[----:B------:R-:W-:Y:S01]  /*2d80*/  IMAD R7, R2, R20, R11 ;  /* 0x0000001402077224 */ /* 0x000fe200078e020b */
[----:B------:R-:W-:Y:S01]  /*2d90*/  STL [R1+0x148], R5 ;  /* 0x0001480501007387 */ /* 0x000fe20000100800 */
[----:B------:R-:W-:Y:S01]  /*2da0*/  VIADD R11, R8, 0xa4 ;  /* 0x000000a4080b7836 */ /* 0x000fe20000000000 */
[----:B------:R-:W-:Y:S01]  /*2db0*/  ISETP.GT.U32.AND P6, PT, R2, R10, PT ;  /* 0x0000000a0200720c */ /* 0x000fe20003fc4070 */
[----:B------:R-:W-:Y:S01]  /*2dc0*/  @!P0 IMAD.IADD R12, R12, 0x1, -R2 ;  /* 0x000000010c0c8824 */ /* 0x000fe200078e0a02 */
[----:B------:R-:W-:Y:S01]  /*2dd0*/  ISETP.GT.U32.AND P5, PT, R2, R7, PT ;  /* 0x000000070200720c */ /* 0x000fe20003fa4070 */
[----:B0-----:R-:W-:Y:S01]  /*2de0*/  IMAD.MOV.U32 R0, RZ, RZ, R17 ;  /* 0x000000ffff007224 */ /* 0x001fe200078e0011 */
[----:B------:R-:W-:Y:S01]  /*2df0*/  IABS R16, R11 ;  /* 0x0000000b00107213 */ /* 0x000fe20000000000 */
[----:B------:R-:W-:Y:S01]  /*2e00*/  IMAD.HI.U32 R19, R9, R15, RZ ;  /* 0x0000000f09137227 */ /* 0x000fe200078e00ff */
[----:B------:R-:W-:-:S03]  /*2e10*/  ISETP.GE.AND P0, PT, R14, RZ, PT ;  /* 0x000000ff0e00720c */ /* 0x000fc60003f06270 */
[----:B------:R-:W-:Y:S01]  /*2e20*/  @!P2 IMAD.MOV R0, RZ, RZ, -R0 ;  /* 0x000000ffff00a224 */ /* 0x000fe200078e0a00 */
[----:B------:R-:W-:Y:S01]  /*2e30*/  ISETP.GE.AND P2, PT, R3, RZ, PT ;  /* 0x000000ff0300720c */ /* 0x000fe20003f46270 */
[----:B------:R-:W-:Y:S01]  /*2e40*/  @!P4 IMAD.IADD R6, R6, 0x1, -R2 ;  /* 0x000000010606c824 */ /* 0x000fe200078e0a02 */
[----:B------:R-:W-:Y:S01]  /*2e50*/  ISETP.GE.AND P4, PT, R4, RZ, PT ;  /* 0x000000ff0400720c */ /* 0x000fe20003f86270 */
[----:B------:R-:W-:Y:S01]  /*2e60*/  IMAD.MOV R18, RZ, RZ, -R19 ;  /* 0x000000ffff127224 */ /* 0x000fe200078e0a13 */
[----:B------:R0:W-:Y:S01]  /*2e70*/  STL [R1+0x14c], R0 ;  /* 0x00014c0001007387 */ /* 0x0001e20000100800 */
[----:B------:R-:W-:-:S04]  /*2e80*/  IMAD.HI.U32 R14, R9, R16, RZ ;  /* 0x00000010090e7227 */ /* 0x000fc800078e00ff */
[----:B------:R-:W-:Y:S02]  /*2e90*/  IMAD R3, R2, R18, R15 ;  /* 0x0000001202037224 */ /* 0x000fe400078e020f */
[----:B------:R-:W-:Y:S02]  /*2ea0*/  @!P6 IMAD.IADD R10, R10, 0x1, -R2 ;  /* 0x000000010a0ae824 */ /* 0x000fe400078e0a02 */
[----:B------:R-:W-:Y:S01]  /*2eb0*/  IMAD.MOV R14, RZ, RZ, -R14 ;  /* 0x000000ffff0e7224 */ /* 0x000fe200078e0a0e */
[C---:B------:R-:W-:Y:S01]  /*2ec0*/  ISETP.GT.U32.AND P6, PT, R2.reuse, R3, PT ;  /* 0x000000030200720c */ /* 0x040fe20003fc4070 */
[----:B0-----:R-:W-:Y:S02]  /*2ed0*/  IMAD.MOV.U32 R0, RZ, RZ, R12 ;  /* 0x000000ffff007224 */ /* 0x001fe400078e000c */
[----:B------:R-:W-:Y:S02]  /*2ee0*/  @!P5 IMAD.IADD R7, R7, 0x1, -R2 ;  /* 0x000000010707d824 */ /* 0x000fe400078e0a02 */
[----:B------:R-:W-:Y:S01]  /*2ef0*/  @!P3 IMAD.MOV R0, RZ, RZ, -R0 ;  /* 0x000000ffff00b224 */ /* 0x000fe200078e0a00 */
[C---:B------:R-:W-:Y:S01]  /*2f00*/  ISETP.GT.U32.AND P3, PT, R2.reuse, R6, PT ;  /* 0x000000060200720c */ /* 0x040fe20003f64070 */
[C---:B------:R-:W-:Y:S01]  /*2f10*/  IMAD R4, R2.reuse, R14, R16 ;  /* 0x0000000e02047224 */ /* 0x040fe200078e0210 */
[----:B------:R-:W-:Y:S01]  /*2f20*/  ISETP.GT.U32.AND P5, PT, R2, R7, PT ;  /* 0x000000070200720c */ /* 0x000fe20003fa4070 */
[C---:B------:R-:W-:Y:S01]  /*2f30*/  VIADD R15, R8.reuse, 0xa2 ;  /* 0x000000a2080f7836 */ /* 0x040fe20000000000 */
[----:B------:R0:W-:Y:S01]  /*2f40*/  STL [R1+0x154], R0 ;  /* 0x0001540001007387 */ /* 0x0001e20000100800 */
[----:B------:R-:W-:-:S02]  /*2f50*/  VIADD R14, R8, 0xa0 ;  /* 0x000000a0080e7836 */ /* 0x000fc40000000000 */
[----:B------:R-:W-:Y:S01]  /*2f60*/  @!P6 IADD3 R3, R3, -R2, RZ ;  /* 0x800000020303e210 */ /* 0x000fe20007ffe0ff */
[C---:B------:R-:W-:Y:S01]  /*2f70*/  VIADD R12, R8.reuse, 0x9e ;  /* 0x0000009e080c7836 */ /* 0x040fe20000000000 */
[----:B------:R-:W-:Y:S01]  /*2f80*/  IABS R20, R15 ;  /* 0x0000000f00147213 */ /* 0x000fe20000000000 */
[----:B------:R-:W-:Y:S01]  /*2f90*/  VIADD R21, R8, 0x9a ;  /* 0x0000009a08157836 */ /* 0x000fe20000000000 */
[----:B------:R-:W-:Y:S01]  /*2fa0*/  ISETP.GT.U32.AND P6, PT, R2, R3, PT ;  /* 0x000000030200720c */ /* 0x000fe20003fc4070 */
[----:B------:R-:W-:Y:S02]  /*2fb0*/  VIADD R17, R8, 0x98 ;  /* 0x0000009808117836 */ /* 0x000fe40000000000 */
[----:B------:R-:W-:Y:S01]  /*2fc0*/  @!P3 IMAD.IADD R6, R6, 0x1, -R2 ;  /* 0x000000010606b824 */ /* 0x000fe200078e0a02 */
[----:B------:R-:W-:Y:S01]  /*2fd0*/  ISETP.GT.U32.AND P3, PT, R2, R4, PT ;  /* 0x000000040200720c */ /* 0x000fe20003f64070 */
[----:B0-----:R-:W-:Y:S01]  /*2fe0*/  IMAD.MOV.U32 R0, RZ, RZ, R10 ;  /* 0x000000ffff007224 */ /* 0x001fe200078e000a */
[----:B------:R-:W-:Y:S01]  /*2ff0*/  IABS R19, R17 ;  /* 0x0000001100137213 */ /* 0x000fe20000000000 */
[----:B------:R-:W-:Y:S01]  /*3000*/  @!P5 IMAD.IADD R7, R7, 0x1, -R2 ;  /* 0x000000010707d824 */ /* 0x000fe200078e0a02 */
[----:B------:R-:W-:Y:S01]  /*3010*/  ISETP.GE.AND P5, PT, R11, RZ, PT ;  /* 0x000000ff0b00720c */ /* 0x000fe20003fa6270 */
[----:B------:R-:W-:Y:S01]  /*3020*/  @!P1 IMAD.MOV R0, RZ, RZ, -R0 ;  /* 0x000000ffff009224 */ /* 0x000fe200078e0a00 */
[----:B------:R-:W-:Y:S01]  /*3030*/  ISETP.GE.AND P1, PT, R15, RZ, PT ;  /* 0x000000ff0f00720c */ /* 0x000fe20003f26270 */
[----:B------:R-:W-:-:S02]  /*3040*/  IMAD.MOV.U32 R5, RZ, RZ, R7 ;  /* 0x000000ffff057224 */ /* 0x000fc400078e0007 */
[----:B------:R-:W-:Y:S01]  /*3050*/  IMAD.HI.U32 R10, R9, R20, RZ ;  /* 0x00000014090a7227 */ /* 0x000fe200078e00ff */
[----:B------:R0:W-:Y:S03]  /*3060*/  STL [R1+0x158], R0 ;  /* 0x0001580001007387 */ /* 0x0001e60000100800 */
[--C-:B------:R-:W-:Y:S02]  /*3070*/  @!P3 IMAD.IADD R4, R4, 0x1, -R2.reuse ;  /* 0x000000010404b824 */ /* 0x100fe400078e0a02 */
[----:B------:R-:W-:Y:S01]  /*3080*/  @!P2 IMAD.MOV R5, RZ, RZ, -R5 ;  /* 0x000000ffff05a224 */ /* 0x000fe200078e0a05 */
[----:B------:R-:W-:Y:S01]  /*3090*/  ISETP.GE.AND P2, PT, R14, RZ, PT ;  /* 0x000000ff0e00720c */ /* 0x000fe20003f46270 */
[----:B------:R-:W-:Y:S01]  /*30a0*/  @!P6 IMAD.IADD R3, R3, 0x1, -R2 ;  /* 0x000000010303e824 */ /* 0x000fe200078e0a02 */
[C---:B------:R-:W-:Y:S01]  /*30b0*/  ISETP.GT.U32.AND P3, PT, R2.reuse, R4, PT ;  /* 0x000000040200720c */ /* 0x040fe20003f64070 */
[----:B------:R-:W-:Y:S01]  /*30c0*/  IMAD.MOV R10, RZ, RZ, -R10 ;  /* 0x000000ffff0a7224 */ /* 0x000fe200078e0a0a */
[----:B------:R-:W-:Y:S01]  /*30d0*/  IABS R14, R14 ;  /* 0x0000000e000e7213 */ /* 0x000fe20000000000 */
[----:B0-----:R-:W-:Y:S01]  /*30e0*/  IMAD.MOV.U32 R0, RZ, RZ, R6 ;  /* 0x000000ffff007224 */ /* 0x001fe200078e0006 */
[----:B------:R-:W-:Y:S01]  /*30f0*/  STL [R1+0x15c], R5 ;  /* 0x00015c0501007387 */ /* 0x000fe20000100800 */
[----:B------:R-:W-:-:S02]  /*3100*/  IMAD R20, R2, R10, R20 ;  /* 0x0000000a02147224 */ /* 0x000fc400078e0214 */
[----:B------:R-:W-:Y:S01]  /*3110*/  @!P0 IMAD.MOV R0, RZ, RZ, -R0 ;  /* 0x000000ffff008224 */ /* 0x000fe200078e0a00 */
[----:B------:R-:W-:Y:S01]  /*3120*/  ISETP.GE.AND P0, PT, R12, RZ, PT ;  /* 0x000000ff0c00720c */ /* 0x000fe20003f06270 */
[C---:B------:R-:W-:Y:S01]  /*3130*/  IMAD.HI.U32 R7, R9.reuse, R14, RZ ;  /* 0x0000000e09077227 */ /* 0x040fe200078e00ff */
[----:B------:R-:W-:Y:S02]  /*3140*/  IABS R12, R12 ;  /* 0x0000000c000c7213 */ /* 0x000fe40000000000 */
[----:B------:R0:W-:Y:S01]  /*3150*/  STL [R1+0x160], R0 ;  /* 0x0001600001007387 */ /* 0x0001e20000100800 */
[----:B------:R-:W-:Y:S02]  /*3160*/  IMAD.MOV R7, RZ, RZ, -R7 ;  /* 0x000000ffff077224 */ /* 0x000fe400078e0a07 */
[----:B------:R-:W-:-:S04]  /*3170*/  IMAD.HI.U32 R6, R9, R12, RZ ;  /* 0x0000000c09067227 */ /* 0x000fc800078e00ff */
[----:B------:R-:W-:Y:S02]  /*3180*/  IMAD.MOV R6, RZ, RZ, -R6 ;  /* 0x000000ffff067224 */ /* 0x000fe400078e0a06 */
[----:B------:R-:W-:Y:S02]  /*3190*/  @!P3 IMAD.IADD R4, R4, 0x1, -R2 ;  /* 0x000000010404b824 */ /* 0x000fe400078e0a02 */
[----:B0-----:R-:W-:Y:S02]  /*31a0*/  IMAD.MOV.U32 R0, RZ, RZ, R3 ;  /* 0x000000ffff007224 */ /* 0x001fe400078e0003 */
[----:B------:R-:W-:Y:S02]  /*31b0*/  VIADD R11, R8, 0x9c ;  /* 0x0000009c080b7836 */ /* 0x000fe40000000000 */
[----:B------:R-:W-:Y:S01]  /*31c0*/  @!P4 IMAD.MOV R0, RZ, RZ, -R0 ;  /* 0x000000ffff00c224 */ /* 0x000fe200078e0a00 */
[C---:B------:R-:W-:Y:S01]  /*31d0*/  ISETP.GT.U32.AND P4, PT, R2.reuse, R20, PT ;  /* 0x000000140200720c */ /* 0x040fe20003f84070 */
[C---:B------:R-:W-:Y:S01]  /*31e0*/  IMAD R14, R2.reuse, R7, R14 ;  /* 0x00000007020e7224 */ /* 0x040fe200078e020e */
[----:B------:R-:W-:Y:S01]  /*31f0*/  ISETP.GE.AND P6, PT, R11, RZ, PT ;  /* 0x000000ff0b00720c */ /* 0x000fe20003fc6270 */
[C---:B------:R-:W-:Y:S01]  /*3200*/  IMAD R12, R2.reuse, R6, R12 ;  /* 0x00000006020c7224 */ /* 0x040fe200078e020c */
[----:B------:R0:W-:Y:S01]  /*3210*/  STL [R1+0x168], R0 ;  /* 0x0001680001007387 */ /* 0x0001e20000100800 */
[----:B------:R-:W-:Y:S01]  /*3220*/  IABS R11, R11 ;  /* 0x0000000b000b7213 */ /* 0x000fe20000000000 */
[----:B------:R-:W-:Y:S01]  /*3230*/  IMAD.HI.U32 R6, R9, R19, RZ ;  /* 0x0000001309067227 */ /* 0x000fe200078e00ff */
[----:B------:R-:W-:-:S03]  /*3240*/  ISETP.GT.U32.AND P3, PT, R2, R14, PT ;  /* 0x0000000e0200720c */ /* 0x000fc60003f64070 */
[----:B------:R-:W-:-:S04]  /*3250*/  IMAD.HI.U32 R3, R9, R11, RZ ;  /* 0x0000000b09037227 */ /* 0x000fc800078e00ff */
[----:B0-----:R-:W-:Y:S02]  /*3260*/  IMAD.MOV.U32 R0, RZ, RZ, R4 ;  /* 0x000000ffff007224 */ /* 0x001fe400078e0004 */
[----:B------:R-:W-:Y:S02]  /*3270*/  @!P4 IMAD.IADD R20, R20, 0x1, -R2 ;  /* 0x000000011414c824 */ /* 0x000fe400078e0a02 */
[----:B------:R-:W-:Y:S01]  /*3280*/  @!P5 IMAD.MOV R0, RZ, RZ, -R0 ;  /* 0x000000ffff00d224 */ /* 0x000fe200078e0a00 */
[C---:B------:R-:W-:Y:S01]  /*3290*/  ISETP.GT.U32.AND P5, PT, R2.reuse, R12, PT ;  /* 0x0000000c0200720c */ /* 0x040fe20003fa4070 */
[----:B------:R-:W-:Y:S01]  /*32a0*/  IMAD.MOV R3, RZ, RZ, -R3 ;  /* 0x000000ffff037224 */ /* 0x000fe200078e0a03 */
[----:B------:R-:W-:Y:S01]  /*32b0*/  ISETP.GT.U32.AND P4, PT, R2, R20, PT ;  /* 0x000000140200720c */ /* 0x000fe20003f84070 */
[----:B------:R-:W-:Y:S01]  /*32c0*/  @!P3 IMAD.IADD R14, R14, 0x1, -R2 ;  /* 0x000000010e0eb824 */ /* 0x000fe200078e0a02 */
[----:B------:R0:W-:Y:S01]  /*32d0*/  STL [R1+0x16c], R0 ;  /* 0x00016c0001007387 */ /* 0x0001e20000100800 */
[C---:B------:R-:W-:Y:S01]  /*32e0*/  IMAD R11, R2.reuse, R3, R11 ;  /* 0x00000003020b7224 */ /* 0x040fe200078e020b */
[----:B------:R-:W-:Y:S01]  /*32f0*/  IABS R3, R21 ;  /* 0x0000001500037213 */ /* 0x000fe20000000000 */
[----:B------:R-:W-:Y:S01]  /*3300*/  IMAD.MOV R6, RZ, RZ, -R6 ;  /* 0x000000ffff067224 */ /* 0x000fe200078e0a06 */
[----:B------:R-:W-:Y:S01]  /*3310*/  ISETP.GT.U32.AND P3, PT, R2, R14, PT ;  /* 0x0000000e0200720c */ /* 0x000fe20003f64070 */
[----:B------:R-:W-:-:S02]  /*3320*/  VIADD R4, R8, 0x96 ;  /* 0x0000009608047836 */ /* 0x000fc40000000000 */
[----:B------:R-:W-:-:S03]  /*3330*/  IMAD.HI.U32 R15, R9, R3, RZ ;  /* 0x00000003090f7227 */ /* 0x000fc600078e00ff */
[----:B------:R-:W-:Y:S01]  /*3340*/  IABS R7, R4 ;  /* 0x0000000400077213 */ /* 0x000fe20000000000 */
[--C-:B------:R-:W-:Y:S02]  /*3350*/  @!P5 IMAD.IADD R12, R12, 0x1, -R2.reuse ;  /* 0x000000010c0cd824 */ /* 0x100fe400078e0a02 */
[----:B------:R-:W-:Y:S02]  /*3360*/  IMAD.MOV R15, RZ, RZ, -R15 ;  /* 0x000000ffff0f7224 */ /* 0x000fe400078e0a0f */
[--C-:B------:R-:W-:Y:S01]  /*3370*/  @!P4 IMAD.IADD R20, R20, 0x1, -R2.reuse ;  /* 0x000000011414c824 */ /* 0x100fe200078e0a02 */
[C---:B------:R-:W-:Y:S01]  /*3380*/  ISETP.GT.U32.AND P5, PT, R2.reuse, R12, PT ;  /* 0x0000000c0200720c */ /* 0x040fe20003fa4070 */
[C---:B------:R-:W-:Y:S01]  /*3390*/  IMAD R3, R2.reuse, R15, R3 ;  /* 0x0000000f02037224 */ /* 0x040fe200078e0203 */
[C---:B------:R-:W-:Y:S01]  /*33a0*/  ISETP.GT.U32.AND P4, PT, R2.reuse, R11, PT ;  /* 0x0000000b0200720c */ /* 0x040fe20003f84070 */
[----:B------:R-:W-:Y:S02]  /*33b0*/  IMAD R19, R2, R6, R19 ;  /* 0x0000000602137224 */ /* 0x000fe400078e0213 */
[----:B------:R-:W-:Y:S01]  /*33c0*/  @!P3 IMAD.IADD R14, R14, 0x1, -R2 ;  /* 0x000000010e0eb824 */ /* 0x000fe200078e0a02 */
[----:B------:R-:W-:Y:S01]  /*33d0*/  ISETP.GT.U32.AND P3, PT, R2, R3, PT ;  /* 0x000000030200720c */ /* 0x000fe20003f64070 */
[----:B------:R-:W-:-:S02]  /*33e0*/  VIADD R6, R8, 0x92 ;  /* 0x0000009208067836 */ /* 0x000fc40000000000 */
[----:B0-----:R-:W-:Y:S02]  /*33f0*/  IMAD.MOV.U32 R0, RZ, RZ, R20 ;  /* 0x000000ffff007224 */ /* 0x001fe400078e0014 */
[----:B------:R-:W-:Y:S01]  /*3400*/  VIADD R10, R8, 0x94 ;  /* 0x00000094080a7836 */ /* 0x000fe20000000000 */
[----:B------:R-:W-:Y:S01]  /*3410*/  IABS R20, R6 ;  /* 0x0000000600147213 */ /* 0x000fe20000000000 */
[--C-:B------:R-:W-:Y:S01]  /*3420*/  @!P5 IMAD.IADD R12, R12, 0x1, -R2.reuse ;  /* 0x000000010c0cd824 */ /* 0x100fe200078e0a02 */
[C---:B------:R-:W-:Y:S01]  /*3430*/  ISETP.GT.U32.AND P5, PT, R2.reuse, R19, PT ;  /* 0x000000130200720c */ /* 0x040fe20003fa4070 */
[----:B------:R-:W-:Y:S01]  /*3440*/  @!P4 IMAD.IADD R11, R11, 0x1, -R2 ;  /* 0x000000010b0bc824 */ /* 0x000fe200078e0a02 */
[----:B------:R-:W-:Y:S01]  /*3450*/  IABS R18, R10 ;  /* 0x0000000a00127213 */ /* 0x000fe20000000000 */
[----:B------:R-:W-:Y:S01]  /*3460*/  @!P1 IMAD.MOV R0, RZ, RZ, -R0 ;  /* 0x000000ffff009224 */ /* 0x000fe200078e0a00 */
[----:B------:R-:W-:Y:S01]  /*3470*/  ISETP.GE.AND P4, PT, R21, RZ, PT ;  /* 0x000000ff1500720c */ /* 0x000fe20003f86270 */
[----:B------:R-:W-:Y:S01]  /*3480*/  @!P3 IMAD.IADD R3, R3, 0x1, -R2 ;  /* 0x000000010303b824 */ /* 0x000fe200078e0a02 */
[----:B------:R-:W-:Y:S01]  /*3490*/  ISETP.GT.U32.AND P1, PT, R2, R11, PT ;  /* 0x0000000b0200720c */ /* 0x000fe20003f24070 */
[----:B------:R-:W-:Y:S01]  /*34a0*/  IMAD.HI.U32 R16, R9, R7, RZ ;  /* 0x0000000709107227 */ /* 0x000fe200078e00ff */
[----:B------:R-:W-:Y:S01]  /*34b0*/  ISETP.GE.AND P3, PT, R17, RZ, PT ;  /* 0x000000ff1100720c */ /* 0x000fe20003f66270 */
[----:B------:R0:W-:Y:S02]  /*34c0*/  STL [R1+0x170], R0 ;  /* 0x0001700001007387 */ /* 0x0001e40000100800 */
[----:B------:R-:W-:-:S02]  /*34d0*/  IMAD.MOV.U32 R17, RZ, RZ, R20 ;  /* 0x000000ffff117224 */ /* 0x000fc400078e0014 */
[----:B------:R-:W-:Y:S02]  /*34e0*/  @!P5 IMAD.IADD R19, R19, 0x1, -R2 ;  /* 0x000000011313d824 */ /* 0x000fe400078e0a02 */
[----:B------:R-:W-:Y:S02]  /*34f0*/  IMAD.MOV R16, RZ, RZ, -R16 ;  /* 0x000000ffff107224 */ /* 0x000fe400078e0a10 */
[----:B------:R-:W-:Y:S01]  /*3500*/  IMAD.HI.U32 R15, R9, R18, RZ ;  /* 0x00000012090f7227 */ /* 0x000fe200078e00ff */
[----:B------:R-:W-:-:S03]  /*3510*/  ISETP.GT.U32.AND P5, PT, R2, R19, PT ;  /* 0x000000130200720c */ /* 0x000fc60003fa4070 */
[----:B0-----:R-:W-:Y:S02]  /*3520*/  IMAD.MOV.U32 R0, RZ, RZ, R14 ;  /* 0x000000ffff007224 */ /* 0x001fe400078e000e */
[----:B------:R-:W-:-:S04]  /*3530*/  IMAD.HI.U32 R14, R9, R17, RZ ;  /* 0x00000011090e7227 */ /* 0x000fc800078e00ff */
[----:B------:R-:W-:Y:S01]  /*3540*/  @!P2 IMAD.MOV R0, RZ, RZ, -R0 ;  /* 0x000000ffff00a224 */ /* 0x000fe200078e0a00 */
[C---:B------:R-:W-:Y:S01]  /*3550*/  ISETP.GT.U32.AND P2, PT, R2.reuse, R3, PT ;  /* 0x000000030200720c */ /* 0x040fe20003f44070 */
[C---:B------:R-:W-:Y:S02]  /*3560*/  IMAD R7, R2.reuse, R16, R7 ;  /* 0x0000001002077224 */ /* 0x040fe400078e0207 */
[----:B------:R-:W-:Y:S01]  /*3570*/  IMAD.MOV R15, RZ, RZ, -R15 ;  /* 0x000000ffff0f7224 */ /* 0x000fe200078e0a0f */
[----:B------:R0:W-:Y:S01]  /*3580*/  STL [R1+0x178], R0 ;  /* 0x0001780001007387 */ /* 0x0001e20000100800 */
[----:B------:R-:W-:Y:S01]  /*3590*/  @!P1 IMAD.IADD R11, R11, 0x1, -R2 ;  /* 0x000000010b0b9824 */ /* 0x000fe200078e0a02 */
[C---:B------:R-:W-:Y:S01]  /*35a0*/  ISETP.GT.U32.AND P1, PT, R2.reuse, R7, PT ;  /* 0x000000070200720c */ /* 0x040fe20003f24070 */
[----:B------:R-:W-:Y:S02]  /*35b0*/  IMAD.MOV R14, RZ, RZ, -R14 ;  /* 0x000000ffff0e7224 */ /* 0x000fe400078e0a0e */
[----:B------:R-:W-:-:S02]  /*35c0*/  IMAD R18, R2, R15, R18 ;  /* 0x0000000f02127224 */ /* 0x000fc400078e0212 */
[C---:B------:R-:W-:Y:S02]  /*35d0*/  IMAD R17, R2.reuse, R14, R17 ;  /* 0x0000000e02117224 */ /* 0x040fe400078e0211 */
[----:B------:R-:W-:Y:S02]  /*35e0*/  IMAD.MOV.U32 R5, RZ, RZ, R12 ;  /* 0x000000ffff057224 */ /* 0x000fe400078e000c */
[----:B0-----:R-:W-:Y:S02]  /*35f0*/  IMAD.MOV.U32 R0, RZ, RZ, R11 ;  /* 0x000000ffff007224 */ /* 0x001fe400078e000b */
[----:B------:R-:W-:Y:S01]  /*3600*/  @!P5 IMAD.IADD R19, R19, 0x1, -R2 ;  /* 0x000000011313d824 */ /* 0x000fe200078e0a02 */
[C---:B------:R-:W-:Y:S01]  /*3610*/  ISETP.GT.U32.AND P5, PT, R2.reuse, R17, PT ;  /* 0x000000110200720c */ /* 0x040fe20003fa4070 */
[----:B------:R-:W-:Y:S01]  /*3620*/  @!P6 IMAD.MOV R0, RZ, RZ, -R0 ;  /* 0x000000ffff00e224 */ /* 0x000fe200078e0a00 */
[----:B------:R-:W-:Y:S01]  /*3630*/  ISETP.GT.U32.AND P6, PT, R2, R18, PT ;  /* 0x000000120200720c */ /* 0x000fe20003fc4070 */
[----:B------:R-:W-:Y:S01]  /*3640*/  @!P0 IMAD.MOV R5, RZ, RZ, -R5 ;  /* 0x000000ffff058224 */ /* 0x000fe200078e0a05 */
[----:B------:R-:W-:Y:S01]  /*3650*/  ISETP.GE.AND P0, PT, R4, RZ, PT ;  /* 0x000000ff0400720c */ /* 0x000fe20003f06270 */
[----:B------:R-:W-:-:S02]  /*3660*/  VIADD R4, R8, 0x90 ;  /* 0x0000009008047836 */ /* 0x000fc40000000000 */
[----:B------:R-:W-:Y:S01]  /*3670*/  VIADD R12, R8, 0x8e ;  /* 0x0000008e080c7836 */ /* 0x000fe20000000000 */
[----:B------:R-:W-:Y:S01]  /*3680*/  STL [R1+0x180], R5 ;  /* 0x0001800501007387 */ /* 0x000fe20000100800 */
[--C-:B------:R-:W-:Y:S01]  /*3690*/  @!P1 IMAD.IADD R7, R7, 0x1, -R2.reuse ;  /* 0x0000000107079824 */ /* 0x100fe200078e0a02 */
[----:B------:R-:W-:Y:S01]  /*36a0*/  ISETP.GE.AND P1, PT, R6, RZ, PT ;  /* 0x000000ff0600720c */ /* 0x000fe20003f26270 */
[--C-:B------:R-:W-:Y:S01]  /*36b0*/  @!P2 IMAD.IADD R3, R3, 0x1, -R2.reuse ;  /* 0x000000010303a824 */ /* 0x100fe200078e0a02 */
[----:B------:R-:W-:Y:S01]  /*36c0*/  IABS R11, R4 ;  /* 0x00000004000b7213 */ /* 0x000fe20000000000 */
[----:B------:R0:W-:Y:S01]  /*36d0*/  STL [R1+0x188], R0 ;  /* 0x0001880001007387 */ /* 0x0001e20000100800 */
[----:B------:R-:W-:Y:S01]  /*36e0*/  IABS R6, R12 ;  /* 0x0000000c00067213 */ /* 0x000fe20000000000 */
[--C-:B------:R-:W-:Y:S01]  /*36f0*/  @!P6 IMAD.IADD R18, R18, 0x1, -R2.reuse ;  /* 0x000000011212e824 */ /* 0x100fe200078e0a02 */
[----:B------:R-:W-:Y:S01]  /*3700*/  ISETP.GE.AND P2, PT, R10, RZ, PT ;  /* 0x000000ff0a00720c */ /* 0x000fe20003f46270 */
[----:B------:R-:W-:Y:S01]  /*3710*/  @!P5 IMAD.IADD R17, R17, 0x1, -R2 ;  /* 0x000000011111d824 */ /* 0x000fe200078e0a02 */
[C---:B------:R-:W-:Y:S01]  /*3720*/  ISETP.GT.U32.AND P6, PT, R2.reuse, R7, PT ;  /* 0x000000070200720c */ /* 0x040fe20003fc4070 */
[----:B------:R-:W-:Y:S01]  /*3730*/  IMAD.HI.U32 R10, R9, R11, RZ ;  /* 0x0000000b090a7227 */ /* 0x000fe200078e00ff */
[----:B------:R-:W-:-:S03]  /*3740*/  ISETP.GT.U32.AND P5, PT, R2, R18, PT ;  /* 0x000000120200720c */ /* 0x000fc60003fa4070 */
[----:B0-----:R-:W-:Y:S02]  /*3750*/  IMAD.MOV.U32 R0, RZ, RZ, R3 ;  /* 0x000000ffff007224 */ /* 0x001fe400078e0003 */
[----:B------:R-:W-:Y:S02]  /*3760*/  IMAD.MOV.U32 R3, RZ, RZ, R6 ;  /* 0x000000ffff037224 */ /* 0x000fe400078e0006 */
[----:B------:R-:W-:Y:S01]  /*3770*/  @!P4 IMAD.MOV R0, RZ, RZ, -R0 ;  /* 0x000000ffff00c224 */ /* 0x000fe200078e0a00 */
[C---:B------:R-:W-:Y:S01]  /*3780*/  ISETP.GT.U32.AND P4, PT, R2.reuse, R17, PT ;  /* 0x000000110200720c */ /* 0x040fe20003f84070 */
[----:B------:R-:W-:Y:S02]  /*3790*/  IMAD.MOV R10, RZ, RZ, -R10 ;  /* 0x000000ffff0a7224 */ /* 0x000fe400078e0a0a */
[----:B------:R-:W-:Y:S01]  /*37a0*/  IMAD.HI.U32 R6, R9, R3, RZ ;  /* 0x0000000309067227 */ /* 0x000fe200078e00ff */
[----:B------:R0:W-:Y:S03]  /*37b0*/  STL [R1+0x194], R0 ;  /* 0x0001940001007387 */ /* 0x0001e60000100800 */
[----:B------:R-:W-:-:S02]  /*37c0*/  IMAD R11, R2, R10, R11 ;  /* 0x0000000a020b7224 */ /* 0x000fc400078e020b */
[----:B------:R-:W-:Y:S02]  /*37d0*/  IMAD.MOV R6, RZ, RZ, -R6 ;  /* 0x000000ffff067224 */ /* 0x000fe400078e0a06 */
[--C-:B------:R-:W-:Y:S01]  /*37e0*/  @!P6 IMAD.IADD R7, R7, 0x1, -R2.reuse ;  /* 0x000000010707e824 */ /* 0x100fe200078e0a02 */
[C---:B------:R-:W-:Y:S01]  /*37f0*/  ISETP.GT.U32.AND P6, PT, R2.reuse, R11, PT ;  /* 0x0000000b0200720c */ /* 0x040fe20003fc4070 */
[----:B------:R-:W-:Y:S02]  /*3800*/  IMAD R3, R2, R6, R3 ;  /* 0x0000000602037224 */ /* 0x000fe400078e0203 */
[----:B------:R-:W-:Y:S02]  /*3810*/  VIADD R16, R8, 0x8c ;  /* 0x0000008c08107836 */ /* 0x000fe40000000000 */
[----:B------:R-:W-:Y:S01]  /*3820*/  @!P4 IMAD.IADD R17, R17, 0x1, -R2 ;  /* 0x000000011111c824 */ /* 0x000fe200078e0a02 */
[----:B------:R-:W-:Y:S01]  /*3830*/  ISETP.GT.U32.AND P4, PT, R2, R3, PT ;  /* 0x000000030200720c */ /* 0x000fe20003f84070 */
[----:B------:R-:W-:Y:S01]  /*3840*/  VIADD R14, R8, 0x8a ;  /* 0x0000008a080e7836 */ /* 0x000fe20000000000 */
[----:B------:R-:W-:Y:S01]  /*3850*/  IABS R15, R16 ;  /* 0x00000010000f7213 */ /* 0x000fe20000000000 */
[----:B------:R-:W-:-:S02]  /*3860*/  IMAD.MOV.U32 R5, RZ, RZ, R19 ;  /* 0x000000ffff057224 */ /* 0x000fc400078e0013 */
[----:B------:R-:W-:Y:S01]  /*3870*/  @!P5 IMAD.IADD R18, R18, 0x1, -R2 ;  /* 0x000000011212d824 */ /* 0x000fe200078e0a02 */
[----:B------:R-:W-:Y:S01]  /*3880*/  IABS R21, R14 ;  /* 0x0000000e00157213 */ /* 0x000fe20000000000 */
[----:B------:R-:W-:Y:S01]  /*3890*/  IMAD.HI.U32 R6, R9, R15, RZ ;  /* 0x0000000f09067227 */ /* 0x000fe200078e00ff */
[----:B------:R-:W-:-:S03]  /*38a0*/  ISETP.GE.AND P5, PT, R4, RZ, PT ;  /* 0x000000ff0400720c */ /* 0x000fc60003fa6270 */
[----:B------:R-:W-:Y:S01]  /*38b0*/  @!P6 IMAD.IADD R11, R11, 0x1, -R2 ;  /* 0x000000010b0be824 */ /* 0x000fe200078e0a02 */
[----:B------:R-:W-:Y:S01]  /*38c0*/  ISETP.GE.AND P6, PT, R12, RZ, PT ;  /* 0x000000ff0c00720c */ /* 0x000fe20003fc6270 */
[----:B------:R-:W-:-:S04]  /*38d0*/  IMAD.HI.U32 R10, R9, R21, RZ ;  /* 0x00000015090a7227 */ /* 0x000fc800078e00ff */
[----:B------:R-:W-:Y:S02]  /*38e0*/  VIADD R4, R8, 0x88 ;  /* 0x0000008808047836 */ /* 0x000fe40000000000 */
[----:B------:R-:W-:Y:S02]  /*38f0*/  IMAD.MOV R6, RZ, RZ, -R6 ;  /* 0x000000ffff067224 */ /* 0x000fe400078e0a06 */
[----:B------:R-:W-:Y:S02]  /*3900*/  @!P4 IMAD.IADD R3, R3, 0x1, -R2 ;  /* 0x000000010303c824 */ /* 0x000fe400078e0a02 */
[----:B------:R-:W-:Y:S01]  /*3910*/  @!P3 IMAD.MOV R5, RZ, RZ, -R5 ;  /* 0x000000ffff05b224 */ /* 0x000fe200078e0a05 */
[C---:B------:R-:W-:Y:S01]  /*3920*/  ISETP.GT.U32.AND P3, PT, R2.reuse, R11, PT ;  /* 0x0000000b0200720c */ /* 0x040fe20003f64070 */
[----:B0-----:R-:W-:Y:S01]  /*3930*/  IMAD.MOV.U32 R0, RZ, RZ, R7 ;  /* 0x000000ffff007224 */ /* 0x001fe200078e0007 */
[----:B------:R-:W-:Y:S01]  /*3940*/  ISETP.GT.U32.AND P4, PT, R2, R3, PT ;  /* 0x000000030200720c */ /* 0x000fe20003f84070 */
[----:B------:R-:W-:Y:S01]  /*3950*/  IMAD.MOV R10, RZ, RZ, -R10 ;  /* 0x000000ffff0a7224 */ /* 0x000fe200078e0a0a */
[----:B------:R0:W-:Y:S01]  /*3960*/  STL [R1+0x18c], R5 ;  /* 0x00018c0501007387 */ /* 0x0001e20000100800 */
[----:B------:R-:W-:-:S02]  /*3970*/  VIADD R12, R8, 0x86 ;  /* 0x00000086080c7836 */ /* 0x000fc40000000000 */
[C---:B------:R-:W-:Y:S01]  /*3980*/  IMAD R15, R2.reuse, R6, R15 ;  /* 0x00000006020f7224 */ /* 0x040fe200078e020f */
[----:B------:R-:W-:Y:S01]  /*3990*/  IABS R6, R4 ;  /* 0x0000000400067213 */ /* 0x000fe20000000000 */
[----:B------:R-:W-:Y:S02]  /*39a0*/  @!P0 IMAD.MOV R0, RZ, RZ, -R0 ;  /* 0x000000ffff008224 */ /* 0x000fe400078e0a00 */
[C---:B------:R-:W-:Y:S01]  /*39b0*/  IMAD R21, R2.reuse, R10, R21 ;  /* 0x0000000a02157224 */ /* 0x040fe200078e0215 */
[----:B------:R-:W-:Y:S01]  /*39c0*/  IABS R10, R12 ;  /* 0x0000000c000a7213 */ /* 0x000fe20000000000 */
[----:B------:R-:W-:Y:S01]  /*39d0*/  IMAD.HI.U32 R7, R9, R6, RZ ;  /* 0x0000000609077227 */ /* 0x000fe200078e00ff */
[----:B------:R1:W-:Y:S01]  /*39e0*/  STL [R1+0x1ac], R0 ;  /* 0x0001ac0001007387 */ /* 0x0003e20000100800 */
[----:B------:R-:W-:Y:S02]  /*39f0*/  ISETP.GT.U32.AND P0, PT, R2, R15, PT ;  /* 0x0000000f0200720c */ /* 0x000fe40003f04070 */
[----:B0-----:R-:W-:-:S02]  /*3a00*/  IMAD.MOV.U32 R5, RZ, RZ, R18 ;  /* 0x000000ffff057224 */ /* 0x001fc400078e0012 */
[----:B------:R-:W-:Y:S01]  /*3a10*/  @!P3 IMAD.IADD R11, R11, 0x1, -R2 ;  /* 0x000000010b0bb824 */ /* 0x000fe200078e0a02 */
[----:B------:R-:W-:Y:S01]  /*3a20*/  ISETP.GE.AND P3, PT, R14, RZ, PT ;  /* 0x000000ff0e00720c */ /* 0x000fe20003f66270 */
[----:B------:R-:W-:Y:S01]  /*3a30*/  @!P2 IMAD.MOV R5, RZ, RZ, -R5 ;  /* 0x000000ffff05a224 */ /* 0x000fe200078e0a05 */
[----:B------:R-:W-:Y:S01]  /*3a40*/  ISETP.GT.U32.AND P2, PT, R2, R21, PT ;  /* 0x000000150200720c */ /* 0x000fe20003f44070 */
[----:B------:R-:W-:Y:S02]  /*3a50*/  IMAD.MOV R7, RZ, RZ, -R7 ;  /* 0x000000ffff077224 */ /* 0x000fe400078e0a07 */
[----:B-1----:R-:W-:Y:S01]  /*3a60*/  IMAD.MOV.U32 R0, RZ, RZ, R17 ;  /* 0x000000ffff007224 */ /* 0x002fe200078e0011 */
[----:B------:R0:W-:Y:S01]  /*3a70*/  STL [R1+0x198], R5 ;  /* 0x0001980501007387 */ /* 0x0001e20000100800 */
[----:B------:R-:W-:-:S04]  /*3a80*/  IMAD.HI.U32 R17, R9, R10, RZ ;  /* 0x0000000a09117227 */ /* 0x000fc800078e00ff */
[----:B------:R-:W-:Y:S01]  /*3a90*/  @!P1 IMAD.MOV R0, RZ, RZ, -R0 ;  /* 0x000000ffff009224 */ /* 0x000fe200078e0a00 */
[----:B------:R-:W-:Y:S01]  /*3aa0*/  ISETP.GE.AND P1, PT, R16, RZ, PT ;  /* 0x000000ff1000720c */ /* 0x000fe20003f26270 */
[----:B------:R-:W-:Y:S02]  /*3ab0*/  IMAD.MOV R17, RZ, RZ, -R17 ;  /* 0x000000ffff117224 */ /* 0x000fe400078e0a11 */
[----:B------:R-:W-:Y:S01]  /*3ac0*/  @!P4 IMAD.IADD R3, R3, 0x1, -R2 ;  /* 0x000000010303c824 */ /* 0x000fe200078e0a02 */
[----:B------:R1:W-:Y:S01]  /*3ad0*/  STL [R1+0x1a8], R0 ;  /* 0x0001a80001007387 */ /* 0x0003e20000100800 */
[----:B------:R-:W-:Y:S01]  /*3ae0*/  IMAD R6, R2, R7, R6 ;  /* 0x0000000702067224 */ /* 0x000fe200078e0206 */
[----:B------:R-:W-:Y:S01]  /*3af0*/  ISETP.GE.AND P4, PT, R4, RZ, PT ;  /* 0x000000ff0400720c */ /* 0x000fe20003f86270 */
[----:B0-----:R-:W-:Y:S02]  /*3b00*/  IMAD.MOV.U32 R5, RZ, RZ, R11 ;  /* 0x000000ffff057224 */ /* 0x001fe400078e000b */
[----:B------:R-:W-:-:S02]  /*3b10*/  IMAD R10, R2, R17, R10 ;  /* 0x00000011020a7224 */ /* 0x000fc400078e020a */
[----:B------:R-:W-:Y:S01]  /*3b20*/  @!P5 IMAD.MOV R5, RZ, RZ, -R5 ;  /* 0x000000ffff05d224 */ /* 0x000fe200078e0a05 */
[----:B------:R-:W-:Y:S01]  /*3b30*/  ISETP.GT.U32.AND P5, PT, R2, R6, PT ;  /* 0x000000060200720c */ /* 0x000fe20003fa4070 */
[----:B------:R-:W-:Y:S02]  /*3b40*/  @!P2 IMAD.IADD R21, R21, 0x1, -R2 ;  /* 0x000000011515a824 */ /* 0x000fe400078e0a02 */
[----:B-1----:R-:W-:Y:S01]  /*3b50*/  IMAD.MOV.U32 R0, RZ, RZ, R3 ;  /* 0x000000ffff007224 */ /* 0x002fe200078e0003 */
[----:B------:R-:W-:Y:S01]  /*3b60*/  STL [R1+0x19c], R5 ;  /* 0x00019c0501007387 */ /* 0x000fe20000100800 */
[----:B------:R-:W-:Y:S01]  /*3b70*/  VIADD R4, R8, 0x84 ;  /* 0x0000008408047836 */ /* 0x000fe20000000000 */
[C---:B------:R-:W-:Y:S01]  /*3b80*/  ISETP.GT.U32.AND P2, PT, R2.reuse, R21, PT ;  /* 0x000000150200720c */ /* 0x040fe20003f44070 */
[----:B------:R-:W-:Y:S01]  /*3b90*/  @!P6 IMAD.MOV R0, RZ, RZ, -R0 ;  /* 0x000000ffff00e224 */ /* 0x000fe200078e0a00 */
[----:B------:R-:W-:Y:S01]  /*3ba0*/  ISETP.GT.U32.AND P6, PT, R2, R10, PT ;  /* 0x0000000a0200720c */ /* 0x000fe20003fc4070 */
[----:B------:R-:W-:Y:S01]  /*3bb0*/  VIADD R7, R8, 0x82 ;  /* 0x0000008208077836 */ /* 0x000fe20000000000 */
[----:B------:R-:W-:Y:S01]  /*3bc0*/  IABS R11, R4 ;  /* 0x00000004000b7213 */ /* 0x000fe20000000000 */
[--C-:B------:R-:W-:Y:S01]  /*3bd0*/  @!P0 IMAD.IADD R15, R15, 0x1, -R2.reuse ;  /* 0x000000010f0f8824 */ /* 0x100fe200078e0a02 */
[----:B------:R0:W-:Y:S01]  /*3be0*/  STL [R1+0x1a4], R0 ;  /* 0x0001a40001007387 */ /* 0x0001e20000100800 */
[----:B------:R-:W-:Y:S01]  /*3bf0*/  @!P5 IMAD.IADD R6, R6, 0x1, -R2 ;  /* 0x000000010606d824 */ /* 0x000fe200078e0a02 */
[----:B------:R-:W-:Y:S01]  /*3c00*/  IABS R3, R7 ;  /* 0x0000000700037213 */ /* 0x000fe20000000000 */
[----:B------:R-:W-:Y:S01]  /*3c10*/  IMAD.HI.U32 R14, R9, R11, RZ ;  /* 0x0000000b090e7227 */ /* 0x000fe200078e00ff */
[----:B------:R-:W-:-:S02]  /*3c20*/  ISETP.GT.U32.AND P0, PT, R2, R15, PT ;  /* 0x0000000f0200720c */ /* 0x000fc40003f04070 */
[----:B------:R-:W-:Y:S01]  /*3c30*/  ISETP.GT.U32.AND P5, PT, R2, R6, PT ;  /* 0x000000060200720c */ /* 0x000fe20003fa4070 */
[--C-:B------:R-:W-:Y:S01]  /*3c40*/  @!P2 IMAD.IADD R21, R21, 0x1, -R2.reuse ;  /* 0x000000011515a824 */ /* 0x100fe200078e0a02 */
[----:B------:R-:W-:Y:S01]  /*3c50*/  ISETP.GE.AND P2, PT, R4, RZ, PT ;  /* 0x000000ff0400720c */ /* 0x000fe20003f46270 */
[----:B------:R-:W-:Y:S02]  /*3c60*/  @!P6 IMAD.IADD R10, R10, 0x1, -R2 ;  /* 0x000000010a0ae824 */ /* 0x000fe400078e0a02 */
[----:B------:R-:W-:-:S03]  /*3c70*/  IMAD.HI.U32 R4, R9, R3, RZ ;  /* 0x0000000309047227 */ /* 0x000fc600078e00ff */
[C---:B------:R-:W-:Y:S01]  /*3c80*/  ISETP.GT.U32.AND P6, PT, R2.reuse, R10, PT ;  /* 0x0000000a0200720c */ /* 0x040fe20003fc4070 */
[----:B------:R-:W-:Y:S02]  /*3c90*/  IMAD.MOV R14, RZ, RZ, -R14 ;  /* 0x000000ffff0e7224 */ /* 0x000fe400078e0a0e */
[----:B------:R-:W-:Y:S02]  /*3ca0*/  IMAD.MOV R4, RZ, RZ, -R4 ;  /* 0x000000ffff047224 */ /* 0x000fe400078e0a04 */
[C---:B------:R-:W-:Y:S02]  /*3cb0*/  IMAD R11, R2.reuse, R14, R11 ;  /* 0x0000000e020b7224 */ /* 0x040fe400078e020b */
[----:B------:R-:W-:Y:S02]  /*3cc0*/  IMAD R3, R2, R4, R3 ;  /* 0x0000000402037224 */ /* 0x000fe400078e0203 */
[--C-:B------:R-:W-:Y:S01]  /*3cd0*/  @!P5 IMAD.IADD R6, R6, 0x1, -R2.reuse ;  /* 0x000000010606d824 */ /* 0x100fe200078e0a02 */
[----:B------:R-:W-:Y:S01]  /*3ce0*/  ISETP.GT.U32.AND P5, PT, R2, R11, PT ;  /* 0x0000000b0200720c */ /* 0x000fe20003fa4070 */
[--C-:B------:R-:W-:Y:S01]  /*3cf0*/  @!P0 IMAD.IADD R15, R15, 0x1, -R2.reuse ;  /* 0x000000010f0f8824 */ /* 0x100fe200078e0a02 */
[----:B------:R-:W-:Y:S01]  /*3d00*/  ISETP.GE.AND P0, PT, R12, RZ, PT ;  /* 0x000000ff0c00720c */ /* 0x000fe20003f06270 */
[----:B------:R-:W-:Y:S01]  /*3d10*/  @!P6 IMAD.IADD R10, R10, 0x1, -R2 ;  /* 0x000000010a0ae824 */ /* 0x000fe200078e0a02 */
[----:B------:R-:W-:Y:S01]  /*3d20*/  ISETP.GT.U32.AND P6, PT, R2, R3, PT ;  /* 0x000000030200720c */ /* 0x000fe20003fc4070 */
[----:B0-----:R-:W-:-:S02]  /*3d30*/  IMAD.MOV.U32 R0, RZ, RZ, R15 ;  /* 0x000000ffff007224 */ /* 0x001fc400078e000f */
[C---:B------:R-:W-:Y:S02]  /*3d40*/  VIADD R14, R8.reuse, 0x7e ;  /* 0x0000007e080e7836 */ /* 0x040fe40000000000 */
[----:B------:R-:W-:Y:S01]  /*3d50*/  @!P1 IMAD.MOV R0, RZ, RZ, -R0 ;  /* 0x000000ffff009224 */ /* 0x000fe200078e0a00 */
[----:B------:R-:W-:Y:S01]  /*3d60*/  ISETP.GE.AND P1, PT, R7, RZ, PT ;  /* 0x000000ff0700720c */ /* 0x000fe20003f26270 */
[C---:B------:R-:W-:Y:S01]  /*3d70*/  VIADD R15, R8.reuse, 0x7c ;  /* 0x0000007c080f7836 */ /* 0x040fe20000000000 */
[----:B------:R-:W-:Y:S01]  /*3d80*/  IABS R19, R14 ;  /* 0x0000000e00137213 */ /* 0x000fe20000000000 */
[--C-:B------:R-:W-:Y:S01]  /*3d90*/  @!P5 IMAD.IADD R11, R11, 0x1, -R2.reuse ;  /* 0x000000010b0bd824 */ /* 0x100fe200078e0a02 */
[----:B------:R0:W-:Y:S01]  /*3da0*/  STL [R1+0x1a0], R0 ;  /* 0x0001a00001007387 */ /* 0x0001e20000100800 */
[----:B------:R-:W-:Y:S01]  /*3db0*/  VIADD R17, R8, 0x80 ;  /* 0x0000008008117836 */ /* 0x000fe20000000000 */
[----:B------:R-:W-:Y:S01]  /*3dc0*/  IABS R18, R15 ;  /* 0x0000000f00127213 */ /* 0x000fe20000000000 */
[----:B------:R-:W-:Y:S01]  /*3dd0*/  @!P6 IMAD.IADD R3, R3, 0x1, -R2 ;  /* 0x000000010303e824 */ /* 0x000fe200078e0a02 */
[----:B------:R-:W-:Y:S01]  /*3de0*/  ISETP.GT.U32.AND P6, PT, R2, R11, PT ;  /* 0x0000000b0200720c */ /* 0x000fe20003fc4070 */
[----:B------:R-:W-:Y:S01]  /*3df0*/  IMAD.HI.U32 R22, R9, R19, RZ ;  /* 0x0000001309167227 */ /* 0x000fe200078e00ff */
[----:B------:R-:W-:-:S03]  /*3e00*/  IABS R12, R17 ;  /* 0x00000011000c7213 */ /* 0x000fc60000000000 */
[----:B------:R-:W-:Y:S02]  /*3e10*/  VIADD R4, R8, 0x7a ;  /* 0x0000007a08047836 */ /* 0x000fe40000000000 */
[----:B0-----:R-:W-:Y:S02]  /*3e20*/  IMAD.MOV.U32 R0, RZ, RZ, R21 ;  /* 0x000000ffff007224 */ /* 0x001fe400078e0015 */
[----:B------:R-:W-:Y:S01]  /*3e30*/  IMAD.HI.U32 R20, R9, R18, RZ ;  /* 0x0000001209147227 */ /* 0x000fe200078e00ff */
[----:B------:R-:W-:-:S03]  /*3e40*/  IABS R16, R4 ;  /* 0x0000000400107213 */ /* 0x000fc60000000000 */
[----:B------:R-:W-:Y:S01]  /*3e50*/  @!P3 IMAD.MOV R0, RZ, RZ, -R0 ;  /* 0x000000ffff00b224 */ /* 0x000fe200078e0a00 */
[----:B------:R-:W-:Y:S01]  /*3e60*/  ISETP.GE.AND P3, PT, R17, RZ, PT ;  /* 0x000000ff1100720c */ /* 0x000fe20003f66270 */
[----:B------:R-:W-:Y:S02]  /*3e70*/  IMAD.MOV R22, RZ, RZ, -R22 ;  /* 0x000000ffff167224 */ /* 0x000fe400078e0a16 */
[----:B------:R-:W-:Y:S01]  /*3e80*/  IMAD.MOV R20, RZ, RZ, -R20 ;  /* 0x000000ffff147224 */ /* 0x000fe200078e0a14 */
[----:B------:R0:W-:Y:S01]  /*3e90*/  STL [R1+0x190], R0 ;  /* 0x0001900001007387 */ /* 0x0001e20000100800 */
[C---:B------:R-:W-:Y:S02]  /*3ea0*/  IMAD R19, R2.reuse, R22, R19 ;  /* 0x0000001602137224 */ /* 0x040fe400078e0213 */
[----:B------:R-:W-:Y:S02]  /*3eb0*/  @!P6 IMAD.IADD R11, R11, 0x1, -R2 ;  /* 0x000000010b0be824 */ /* 0x000fe400078e0a02 */
[----:B------:R-:W-:Y:S01]  /*3ec0*/  IMAD.HI.U32 R7, R9, R12, RZ ;  /* 0x0000000c09077227 */ /* 0x000fe200078e00ff */
[----:B------:R-:W-:-:S03]  /*3ed0*/  ISETP.GT.U32.AND P6, PT, R2, R19, PT ;  /* 0x000000130200720c */ /* 0x000fc60003fc4070 */
[C---:B------:R-:W-:Y:S02]  /*3ee0*/  IMAD R18, R2.reuse, R20, R18 ;  /* 0x0000001402127224 */ /* 0x040fe400078e0212 */
[----:B0-----:R-:W-:Y:S02]  /*3ef0*/  IMAD.MOV.U32 R0, RZ, RZ, R6 ;  /* 0x000000ffff007224 */ /* 0x001fe400078e0006 */
[----:B------:R-:W-:Y:S02]  /*3f00*/  IMAD.MOV R7, RZ, RZ, -R7 ;  /* 0x000000ffff077224 */ /* 0x000fe400078e0a07 */
[----:B------:R-:W-:Y:S01]  /*3f10*/  @!P4 IMAD.MOV R0, RZ, RZ, -R0 ;  /* 0x000000ffff00c224 */ /* 0x000fe200078e0a00 */
[----:B------:R-:W-:Y:S01]  /*3f20*/  ISETP.GT.U32.AND P4, PT, R2, R3, PT ;  /* 0x000000030200720c */ /* 0x000fe20003f84070 */
[----:B------:R-:W-:-:S03]  /*3f30*/  IMAD.HI.U32 R6, R9, R16, RZ ;  /* 0x0000001009067227 */ /* 0x000fc600078e00ff */
[----:B------:R0:W-:Y:S01]  /*3f40*/  STL [R1+0x184], R0 ;  /* 0x0001840001007387 */ /* 0x0001e20000100800 */
[----:B------:R-:W-:Y:S02]  /*3f50*/  IMAD R12, R2, R7, R12 ;  /* 0x00000007020c7224 */ /* 0x000fe400078e020c */
[----:B------:R-:W-:Y:S02]  /*3f60*/  IMAD.MOV R6, RZ, RZ, -R6 ;  /* 0x000000ffff067224 */ /* 0x000fe400078e0a06 */
[----:B------:R-:W-:Y:S01]  /*3f70*/  VIADD R7, R8, 0x78 ;  /* 0x0000007808077836 */ /* 0x000fe20000000000 */
[C---:B------:R-:W-:Y:S01]  /*3f80*/  ISETP.GT.U32.AND P5, PT, R2.reuse, R12, PT ;  /* 0x0000000c0200720c */ /* 0x040fe20003fa4070 */
[--C-:B------:R-:W-:Y:S02]  /*3f90*/  @!P6 IMAD.IADD R19, R19, 0x1, -R2.reuse ;  /* 0x000000011313e824 */ /* 0x100fe400078e0a02 */
[----:B------:R-:W-:Y:S01]  /*3fa0*/  @!P4 IMAD.IADD R3, R3, 0x1, -R2 ;  /* 0x000000010303c824 */ /* 0x000fe200078e0a02 */
[----:B------:R-:W-:Y:S01]  /*3fb0*/  ISETP.GE.AND P4, PT, R15, RZ, PT ;  /* 0x000000ff0f00720c */ /* 0x000fe20003f86270 */
[----:B0-----:R-:W-:Y:S01]  /*3fc0*/  IMAD.MOV.U32 R0, RZ, RZ, R11 ;  /* 0x000000ffff007224 */ /* 0x001fe200078e000b */
[----:B------:R-:W-:Y:S01]  /*3fd0*/  IABS R17, R7 ;  /* 0x0000000700117213 */ /* 0x000fe20000000000 */
[----:B------:R-:W-:-:S02]  /*3fe0*/  IMAD R15, R2, R6, R16 ;  /* 0x00000006020f7224 */ /* 0x000fc400078e0210 */
[----:B------:R-:W-:Y:S01]  /*3ff0*/  @!P2 IMAD.MOV R0, RZ, RZ, -R0 ;  /* 0x000000ffff00a224 */ /* 0x000fe200078e0a00 */
[C---:B------:R-:W-:Y:S01]  /*4000*/  ISETP.GT.U32.AND P2, PT, R2.reuse, R18, PT ;  /* 0x000000120200720c */ /* 0x040fe20003f44070 */
[----:B------:R-:W-:Y:S01]  /*4010*/  IMAD.MOV.U32 R5, RZ, RZ, R10 ;  /* 0x000000ffff057224 */ /* 0x000fe200078e000a */
[----:B------:R-:W-:Y:S01]  /*4020*/  ISETP.GT.U32.AND P6, PT, R2, R15, PT ;  /* 0x0000000f0200720c */ /* 0x000fe20003fc4070 */
[----:B------:R-:W-:-:S04]  /*4030*/  IMAD.HI.U32 R10, R9, R17, RZ ;  /* 0x00000011090a7227 */ /* 0x000fc800078e00ff */
[----:B------:R-:W-:Y:S01]  /*4040*/  @!P0 IMAD.MOV R5, RZ, RZ, -R5 ;  /* 0x000000ffff058224 */ /* 0x000fe200078e0a05 */
[----:B------:R-:W-:Y:S01]  /*4050*/  ISETP.GE.AND P0, PT, R14, RZ, PT ;  /* 0x000000ff0e00720c */ /* 0x000fe20003f06270 */
[----:B------:R-:W-:Y:S02]  /*4060*/  @!P5 IMAD.IADD R12, R12, 0x1, -R2 ;  /* 0x000000010c0cd824 */ /* 0x000fe400078e0a02 */
[----:B------:R-:W-:Y:S01]  /*4070*/  IMAD.MOV R10, RZ, RZ, -R10 ;  /* 0x000000ffff0a7224 */ /* 0x000fe200078e0a0a */
[----:B------:R-:W-:Y:S01]  /*4080*/  STL [R1+0x17c], R5 ;  /* 0x00017c0501007387 */ /* 0x000fe20000100800 */
[----:B------:R-:W-:Y:S01]  /*4090*/  @!P2 IMAD.IADD R18, R18, 0x1, -R2 ;  /* 0x000000011212a824 */ /* 0x000fe200078e0a02 */
[----:B------:R-:W-:Y:S01]  /*40a0*/  ISETP.GT.U32.AND P2, PT, R2, R19, PT ;  /* 0x000000130200720c */ /* 0x000fe20003f44070 */
[----:B------:R-:W-:Y:S01]  /*40b0*/  VIADD R6, R8, 0x76 ;  /* 0x0000007608067836 */ /* 0x000fe20000000000 */
[----:B------:R0:W-:Y:S01]  /*40c0*/  STL [R1+0x174], R0 ;  /* 0x0001740001007387 */ /* 0x0001e20000100800 */
[C---:B------:R-:W-:Y:S01]  /*40d0*/  ISETP.GT.U32.AND P5, PT, R2.reuse, R12, PT ;  /* 0x0000000c0200720c */ /* 0x040fe20003fa4070 */
[----:B------:R-:W-:-:S02]  /*40e0*/  IMAD R10, R2, R10, R17 ;  /* 0x0000000a020a7224 */ /* 0x000fc400078e0211 */
[--C-:B------:R-:W-:Y:S01]  /*40f0*/  @!P6 IMAD.IADD R15, R15, 0x1, -R2.reuse ;  /* 0x000000010f0fe824 */ /* 0x100fe200078e0a02 */
[----:B------:R-:W-:Y:S01]  /*4100*/  IABS R11, R6 ;  /* 0x00000006000b7213 */ /* 0x000fe20000000000 */
[C---:B------:R-:W-:Y:S02]  /*4110*/  VIADD R16, R8.reuse, 0x72 ;  /* 0x0000007208107836 */ /* 0x040fe40000000000 */
[----:B------:R-:W-:Y:S01]  /*4120*/  VIADD R17, R8, 0x70 ;  /* 0x0000007008117836 */ /* 0x000fe20000000000 */
[C---:B------:R-:W-:Y:S01]  /*4130*/  ISETP.GT.U32.AND P6, PT, R2.reuse, R15, PT ;  /* 0x0000000f0200720c */ /* 0x040fe20003fc4070 */
[----:B0-----:R-:W-:Y:S02]  /*4140*/  IMAD.MOV.U32 R0, RZ, RZ, R3 ;  /* 0x000000ffff007224 */ /* 0x001fe400078e0003 */
[----:B------:R-:W-:Y:S01]  /*4150*/  @!P2 IMAD.IADD R19, R19, 0x1, -R2 ;  /* 0x000000011313a824 */ /* 0x000fe200078e0a02 */
[C---:B------:R-:W-:Y:S01]  /*4160*/  ISETP.GT.U32.AND P2, PT, R2.reuse, R10, PT ;  /* 0x0000000a0200720c */ /* 0x040fe20003f44070 */
[----:B------:R-:W-:Y:S01]  /*4170*/  @!P1 IMAD.MOV R0, RZ, RZ, -R0 ;  /* 0x000000ffff009224 */ /* 0x000fe200078e0a00 */
[----:B------:R-:W-:Y:S01]  /*4180*/  ISETP.GT.U32.AND P1, PT, R2, R18, PT ;  /* 0x000000120200720c */ /* 0x000fe20003f24070 */
[----:B------:R-:W-:Y:S01]  /*4190*/  IMAD.HI.U32 R20, R9, R11, RZ ;  /* 0x0000000b09147227 */ /* 0x000fe200078e00ff */
[----:B------:R-:W-:-:S02]  /*41a0*/  IABS R3, R17 ;  /* 0x0000001100037213 */ /* 0x000fc40000000000 */
[----:B------:R0:W-:Y:S01]  /*41b0*/  STL [R1+0x164], R0 ;  /* 0x0001640001007387 */ /* 0x0001e20000100800 */
[----:B------:R-:W-:Y:S02]  /*41c0*/  IMAD.MOV R20, RZ, RZ, -R20 ;  /* 0x000000ffff147224 */ /* 0x000fe400078e0a14 */
[----:B------:R-:W-:Y:S01]  /*41d0*/  @!P5 IMAD.IADD R12, R12, 0x1, -R2 ;  /* 0x000000010c0cd824 */ /* 0x000fe200078e0a02 */
[----:B------:R-:W-:Y:S01]  /*41e0*/  ISETP.GE.AND P5, PT, R4, RZ, PT ;  /* 0x000000ff0400720c */ /* 0x000fe20003fa6270 */
[----:B------:R-:W-:Y:S01]  /*41f0*/  IMAD R11, R2, R20, R11 ;  /* 0x00000014020b7224 */ /* 0x000fe200078e020b */
[----:B------:R-:W-:Y:S01]  /*4200*/  IABS R4, R16 ;  /* 0x0000001000047213 */ /* 0x000fe20000000000 */
[----:B------:R-:W-:Y:S02]  /*4210*/  IMAD.MOV.U32 R5, RZ, RZ, R12 ;  /* 0x000000ffff057224 */ /* 0x000fe400078e000c */
[----:B------:R-:W-:Y:S02]  /*4220*/  VIADD R14, R8, 0x74 ;  /* 0x00000074080e7836 */ /* 0x000fe40000000000 */
[--C-:B------:R-:W-:Y:S01]  /*4230*/  @!P1 IMAD.IADD R18, R18, 0x1, -R2.reuse ;  /* 0x0000000112129824 */ /* 0x100fe200078e0a02 */
[----:B------:R-:W-:Y:S01]  /*4240*/  ISETP.GE.AND P1, PT, R7, RZ, PT ;  /* 0x000000ff0700720c */ /* 0x000fe20003f26270 */
[--C-:B------:R-:W-:Y:S01]  /*4250*/  @!P6 IMAD.IADD R15, R15, 0x1, -R2.reuse ;  /* 0x000000010f0fe824 */ /* 0x100fe200078e0a02 */
[----:B------:R-:W-:Y:S01]  /*4260*/  ISETP.GT.U32.AND P6, PT, R2, R11, PT ;  /* 0x0000000b0200720c */ /* 0x000fe20003fc4070 */
[----:B------:R-:W-:Y:S01]  /*4270*/  @!P2 IMAD.IADD R10, R10, 0x1, -R2 ;  /* 0x000000010a0aa824 */ /* 0x000fe200078e0a02 */
[----:B------:R-:W-:Y:S01]  /*4280*/  IABS R21, R14 ;  /* 0x0000000e00157213 */ /* 0x000fe20000000000 */
[----:B------:R-:W-:Y:S01]  /*4290*/  IMAD.HI.U32 R7, R9, R4, RZ ;  /* 0x0000000409077227 */ /* 0x000fe200078e00ff */
[----:B------:R-:W-:-:S03]  /*42a0*/  ISETP.GE.AND P2, PT, R6, RZ, PT ;  /* 0x000000ff0600720c */ /* 0x000fc60003f46270 */
[----:B------:R-:W-:Y:S01]  /*42b0*/  @!P3 IMAD.MOV R5, RZ, RZ, -R5 ;  /* 0x000000ffff05b224 */ /* 0x000fe200078e0a05 */
[----:B------:R-:W-:Y:S01]  /*42c0*/  ISETP.GT.U32.AND P3, PT, R2, R10, PT ;  /* 0x0000000a0200720c */ /* 0x000fe20003f64070 */
[----:B------:R-:W-:-:S03]  /*42d0*/  IMAD.HI.U32 R20, R9, R3, RZ ;  /* 0x0000000309147227 */ /* 0x000fc600078e00ff */
[----:B------:R1:W-:Y:S01]  /*42e0*/  STL [R1+0x150], R5 ;  /* 0x0001500501007387 */ /* 0x0003e20000100800 */
[----:B------:R-:W-:Y:S02]  /*42f0*/  IMAD.MOV R7, RZ, RZ, -R7 ;  /* 0x000000ffff077224 */ /* 0x000fe400078e0a07 */
[----:B0-----:R-:W-:Y:S02]  /*4300*/  IMAD.MOV.U32 R0, RZ, RZ, R19 ;  /* 0x000000ffff007224 */ /* 0x001fe400078e0013 */
[----:B------:R-:W-:-:S04]  /*4310*/  IMAD.HI.U32 R22, R9, R21, RZ ;  /* 0x0000001509167227 */ /* 0x000fc800078e00ff */
[----:B------:R-:W-:Y:S01]  /*4320*/  IMAD.MOV R20, RZ, RZ, -R20 ;  /* 0x000000ffff147224 */ /* 0x000fe200078e0a14 */
[----:B-1----:R-:W-:Y:S01]  /*4330*/  MOV R5, R18 ;  /* 0x0000001200057202 */ /* 0x002fe20000000f00 */
[C---:B------:R-:W-:Y:S02]  /*4340*/  IMAD R4, R2.reuse, R7, R4 ;  /* 0x0000000702047224 */ /* 0x040fe400078e0204 */
[----:B------:R-:W-:Y:S02]  /*4350*/  @!P0 IMAD.MOV R0, RZ, RZ, -R0 ;  /* 0x000000ffff008224 */ /* 0x000fe400078e0a00 */
[----:B------:R-:W-:Y:S02]  /*4360*/  IMAD.MOV R22, RZ, RZ, -R22 ;  /* 0x000000ffff167224 */ /* 0x000fe400078e0a16 */
[----:B------:R-:W-:Y:S01]  /*4370*/  IMAD R3, R2, R20, R3 ;  /* 0x0000001402037224 */ /* 0x000fe200078e0203 */
[----:B------:R0:W-:Y:S01]  /*4380*/  STL [R1+0x140], R0 ;  /* 0x0001400001007387 */ /* 0x0001e20000100800 */
[----:B------:R-:W-:-:S02]  /*4390*/  @!P6 IMAD.IADD R11, R11, 0x1, -R2 ;  /* 0x000000010b0be824 */ /* 0x000fc400078e0a02 */
[----:B------:R-:W-:Y:S01]  /*43a0*/  @!P4 IMAD.MOV R5, RZ, RZ, -R5 ;  /* 0x000000ffff05c224 */ /* 0x000fe200078e0a05 */
[C---:B------:R-:W-:Y:S01]  /*43b0*/  ISETP.GT.U32.AND P4, PT, R2.reuse, R4, PT ;  /* 0x000000040200720c */ /* 0x040fe20003f84070 */
[C---:B------:R-:W-:Y:S01]  /*43c0*/  IMAD R6, R2.reuse, R22, R21 ;  /* 0x0000001602067224 */ /* 0x040fe200078e0215 */
[----:B------:R-:W-:Y:S01]  /*43d0*/  ISETP.GT.U32.AND P0, PT, R2, R11, PT ;  /* 0x0000000b0200720c */ /* 0x000fe20003f04070 */
[----:B------:R-:W-:Y:S01]  /*43e0*/  @!P3 IMAD.IADD R10, R10, 0x1, -R2 ;  /* 0x000000010a0ab824 */ /* 0x000fe200078e0a02 */
[----:B------:R-:W-:Y:S01]  /*43f0*/  ISETP.GT.U32.AND P3, PT, R2, R3, PT ;  /* 0x000000030200720c */ /* 0x000fe20003f64070 */
[----:B------:R-:W-:Y:S01]  /*4400*/  VIADD R7, R8, 0x6e ;  /* 0x0000006e08077836 */ /* 0x000fe20000000000 */
[----:B------:R-:W-:Y:S01]  /*4410*/  ISETP.GT.U32.AND P6, PT, R2, R6, PT ;  /* 0x000000060200720c */ /* 0x000fe20003fc4070 */
[----:B0-----:R-:W-:Y:S01]  /*4420*/  IMAD.MOV.U32 R0, RZ, RZ, R15 ;  /* 0x000000ffff007224 */ /* 0x001fe200078e000f */
[----:B------:R-:W-:Y:S01]  /*4430*/  STL [R1+0x13c], R5 ;  /* 0x00013c0501007387 */ /* 0x000fe20000100800 */
[----:B------:R-:W-:Y:S01]  /*4440*/  VIADD R20, R8, 0x6c ;  /* 0x0000006c08147836 */ /* 0x000fe20000000000 */
[----:B------:R-:W-:Y:S01]  /*4450*/  IABS R12, R7 ;  /* 0x00000007000c7213 */ /* 0x000fe20000000000 */
[----:B------:R-:W-:Y:S01]  /*4460*/  @!P5 IMAD.MOV R0, RZ, RZ, -R0 ;  /* 0x000000ffff00d224 */ /* 0x000fe200078e0a00 */
[----:B------:R-:W-:Y:S01]  /*4470*/  ISETP.GE.AND P5, PT, R14, RZ, PT ;  /* 0x000000ff0e00720c */ /* 0x000fe20003fa6270 */
[----:B------:R-:W-:Y:S01]  /*4480*/  @!P4 IMAD.IADD R4, R4, 0x1, -R2 ;  /* 0x000000010404c824 */ /* 0x000fe200078e0a02 */
[----:B------:R-:W-:Y:S01]  /*4490*/  IABS R19, R20 ;  /* 0x0000001400137213 */ /* 0x000fe20000000000 */
[----:B------:R-:W-:Y:S01]  /*44a0*/  IMAD.HI.U32 R15, R9, R12, RZ ;  /* 0x0000000c090f7227 */ /* 0x000fe200078e00ff */
[----:B------:R0:W-:Y:S03]  /*44b0*/  STL [R1+0x138], R0 ;  /* 0x0001380001007387 */ /* 0x0001e60000100800 */
[----:B------:R-:W-:-:S02]  /*44c0*/  IMAD.MOV.U32 R14, RZ, RZ, R19 ;  /* 0x000000ffff0e7224 */ /* 0x000fc400078e0013 */
[--C-:B------:R-:W-:Y:S01]  /*44d0*/  @!P0 IMAD.IADD R11, R11, 0x1, -R2.reuse ;  /* 0x000000010b0b8824 */ /* 0x100fe200078e0a02 */
[----:B------:R-:W-:Y:S01]  /*44e0*/  ISETP.GE.AND P0, PT, R16, RZ, PT ;  /* 0x000000ff1000720c */ /* 0x000fe20003f06270 */
[----:B------:R-:W-:Y:S01]  /*44f0*/  @!P3 IMAD.IADD R3, R3, 0x1, -R2 ;  /* 0x000000010303b824 */ /* 0x000fe200078e0a02 */
[----:B------:R-:W-:Y:S01]  /*4500*/  ISETP.GT.U32.AND P3, PT, R2, R4, PT ;  /* 0x000000040200720c */ /* 0x000fe20003f64070 */
[----:B------:R-:W-:Y:S02]  /*4510*/  IMAD.MOV R15, RZ, RZ, -R15 ;  /* 0x000000ffff0f7224 */ /* 0x000fe400078e0a0f */
[----:B0-----:R-:W-:Y:S02]  /*4520*/  IMAD.MOV.U32 R0, RZ, RZ, R10 ;  /* 0x000000ffff007224 */ /* 0x001fe400078e000a */
[----:B------:R-:W-:-:S04]  /*4530*/  IMAD.HI.U32 R16, R9, R14, RZ ;  /* 0x0000000e09107227 */ /* 0x000fc800078e00ff */
[----:B------:R-:W-:Y:S01]  /*4540*/  @!P1 IMAD.MOV R0, RZ, RZ, -R0 ;  /* 0x000000ffff009224 */ /* 0x000fe200078e0a00 */
[----:B------:R-:W-:Y:S01]  /*4550*/  ISETP.GT.U32.AND P1, PT, R2, R3, PT ;  /* 0x000000030200720c */ /* 0x000fe20003f24070 */
[----:B------:R-:W-:Y:S01]  /*4560*/  @!P6 IMAD.IADD R6, R6, 0x1, -R2 ;  /* 0x000000010606e824 */ /* 0x000fe200078e0a02 */
[----:B------:R-:W-:Y:S01]  /*4570*/  ISETP.GE.AND P6, PT, R17, RZ, PT ;  /* 0x000000ff1100720c */ /* 0x000fe20003fc6270 */
[C---:B------:R-:W-:Y:S01]  /*4580*/  IMAD R12, R2.reuse, R15, R12 ;  /* 0x0000000f020c7224 */ /* 0x040fe200078e020c */
[----:B------:R0:W-:Y:S01]  /*4590*/  STL [R1+0x134], R0 ;  /* 0x0001340001007387 */ /* 0x0001e20000100800 */
[----:B------:R-:W-:Y:S01]  /*45a0*/  IMAD.MOV R10, RZ, RZ, -R16 ;  /* 0x000000ffff0a7224 */ /* 0x000fe200078e0a10 */
[----:B------:R-:W-:Y:S01]  /*45b0*/  ISETP.GT.U32.AND P4, PT, R2, R6, PT ;  /* 0x000000060200720c */ /* 0x000fe20003f84070 */
[----:B------:R-:W-:Y:S02]  /*45c0*/  @!P3 IMAD.IADD R4, R4, 0x1, -R2 ;  /* 0x000000010404b824 */ /* 0x000fe400078e0a02 */
[----:B------:R-:W-:-:S02]  /*45d0*/  IMAD R10, R2, R10, R14 ;  /* 0x0000000a020a7224 */ /* 0x000fc400078e020e */
[----:B------:R-:W-:Y:S02]  /*45e0*/  VIADD R16, R8, 0x6a ;  /* 0x0000006a08107836 */ /* 0x000fe40000000000 */
[----:B------:R-:W-:Y:S01]  /*45f0*/  @!P1 IMAD.IADD R3, R3, 0x1, -R2 ;  /* 0x0000000103039824 */ /* 0x000fe200078e0a02 */
[----:B------:R-:W-:Y:S01]  /*4600*/  ISETP.GT.U32.AND P3, PT, R2, R10, PT ;  /* 0x0000000a0200720c */ /* 0x000fe20003f64070 */
[----:B0-----:R-:W-:Y:S01]  /*4610*/  IMAD.MOV.U32 R0, RZ, RZ, R11 ;  /* 0x000000ffff007224 */ /* 0x001fe200078e000b */
[----:B------:R-:W-:Y:S01]  /*4620*/  IABS R15, R16 ;  /* 0x00000010000f7213 */ /* 0x000fe20000000000 */
[----:B------:R-:W-:Y:S01]  /*4630*/  VIADD R11, R8, 0x68 ;  /* 0x00000068080b7836 */ /* 0x000fe20000000000 */
[----:B------:R-:W-:Y:S01]  /*4640*/  ISETP.GE.AND P1, PT, R20, RZ, PT ;  /* 0x000000ff1400720c */ /* 0x000fe20003f26270 */
[----:B------:R-:W-:Y:S01]  /*4650*/  @!P2 IMAD.MOV R0, RZ, RZ, -R0 ;  /* 0x000000ffff00a224 */ /* 0x000fe200078e0a00 */
[----:B------:R-:W-:Y:S01]  /*4660*/  ISETP.GT.U32.AND P2, PT, R2, R12, PT ;  /* 0x0000000c0200720c */ /* 0x000fe20003f44070 */
[----:B------:R-:W-:Y:S01]  /*4670*/  @!P4 IMAD.IADD R6, R6, 0x1, -R2 ;  /* 0x000000010606c824 */ /* 0x000fe200078e0a02 */
[----:B------:R-:W-:Y:S01]  /*4680*/  IABS R14, R11 ;  /* 0x0000000b000e7213 */ /* 0x000fe20000000000 */
[----:B------:R-:W-:Y:S01]  /*4690*/  IMAD.HI.U32 R19, R9, R15, RZ ;  /* 0x0000000f09137227 */ /* 0x000fe200078e00ff */
[----:B------:R0:W-:Y:S01]  /*46a0*/  STL [R1+0x104], R0 ;  /* 0x0001040001007387 */ /* 0x0001e20000100800 */
[----:B------:R-:W-:-:S02]  /*46b0*/  ISETP.GE.AND P4, PT, R7, RZ, PT ;  /* 0x000000ff0700720c */ /* 0x000fc40003f86270 */
[----:B------:R-:W-:Y:S02]  /*46c0*/  @!P3 IMAD.IADD R10, R10, 0x1, -R2 ;  /* 0x000000010a0ab824 */ /* 0x000fe400078e0a02 */
[----:B------:R-:W-:-:S04]  /*46d0*/  IMAD.HI.U32 R18, R9, R14, RZ ;  /* 0x0000000e09127227 */ /* 0x000fc800078e00ff */
[----:B------:R-:W-:Y:S01]  /*46e0*/  @!P2 IMAD.IADD R12, R12, 0x1, -R2 ;  /* 0x000000010c0ca824 */ /* 0x000fe200078e0a02 */
[----:B------:R-:W-:Y:S01]  /*46f0*/  ISETP.GE.AND P2, PT, R16, RZ, PT ;  /* 0x000000ff1000720c */ /* 0x000fe20003f46270 */
[----:B0-----:R-:W-:Y:S02]  /*4700*/  IMAD.MOV.U32 R0, RZ, RZ, R6 ;  /* 0x000000ffff007224 */ /* 0x001fe400078e0006 */
[----:B------:R-:W-:Y:S01]  /*4710*/  IMAD.MOV R19, RZ, RZ, -R19 ;  /* 0x000000ffff137224 */ /* 0x000fe200078e0a13 */
[C---:B------:R-:W-:Y:S01]  /*4720*/  ISETP.GT.U32.AND P3, PT, R2.reuse, R12, PT ;  /* 0x0000000c0200720c */ /* 0x040fe20003f64070 */
[----:B------:R-:W-:Y:S01]  /*4730*/  @!P5 IMAD.MOV R0, RZ, RZ, -R0 ;  /* 0x000000ffff00d224 */ /* 0x000fe200078e0a00 */
[C---:B------:R-:W-:Y:S01]  /*4740*/  ISETP.GT.U32.AND P5, PT, R2.reuse, R10, PT ;  /* 0x0000000a0200720c */ /* 0x040fe20003fa4070 */
[----:B------:R-:W-:Y:S02]  /*4750*/  IMAD.MOV R16, RZ, RZ, -R18 ;  /* 0x000000ffff107224 */ /* 0x000fe400078e0a12 */
[----:B------:R-:W-:Y:S01]  /*4760*/  IMAD.MOV.U32 R5, RZ, RZ, R4 ;  /* 0x000000ffff057224 */ /* 0x000fe200078e0004 */
[----:B------:R0:W-:Y:S01]  /*4770*/  STL [R1+0x100], R0 ;  /* 0x0001000001007387 */ /* 0x0001e20000100800 */
[----:B------:R-:W-:-:S02]  /*4780*/  IMAD R6, R2, R19, R15 ;  /* 0x0000001302067224 */ /* 0x000fc400078e020f */
[----:B------:R-:W-:Y:S02]  /*4790*/  VIADD R7, R8, 0x66 ;  /* 0x0000006608077836 */ /* 0x000fe40000000000 */
[C---:B------:R-:W-:Y:S02]  /*47a0*/  IMAD R4, R2.reuse, R16, R14 ;  /* 0x0000001002047224 */ /* 0x040fe400078e020e */
[----:B------:R-:W-:Y:S01]  /*47b0*/  @!P0 IMAD.MOV R5, RZ, RZ, -R5 ;  /* 0x000000ffff058224 */ /* 0x000fe200078e0a05 */
[----:B------:R-:W-:Y:S01]  /*47c0*/  ISETP.GT.U32.AND P0, PT, R2, R6, PT ;  /* 0x000000060200720c */ /* 0x000fe20003f04070 */
[--C-:B------:R-:W-:Y:S01]  /*47d0*/  @!P3 IMAD.IADD R12, R12, 0x1, -R2.reuse ;  /* 0x000000010c0cb824 */ /* 0x100fe200078e0a02 */
[----:B------:R-:W-:Y:S01]  /*47e0*/  IABS R17, R7 ;  /* 0x0000000700117213 */ /* 0x000fe20000000000 */
[----:B0-----:R-:W-:Y:S01]  /*47f0*/  IMAD.MOV.U32 R0, RZ, RZ, R3 ;  /* 0x000000ffff007224 */ /* 0x001fe200078e0003 */
[----:B------:R-:W-:Y:S01]  /*4800*/  ISETP.GT.U32.AND P3, PT, R2, R4, PT ;  /* 0x000000040200720c */ /* 0x000fe20003f64070 */
[----:B------:R-:W-:Y:S01]  /*4810*/  STL [R1+0xfc], R5 ;  /* 0x0000fc0501007387 */ /* 0x000fe20000100800 */
[----:B------:R-:W-:Y:S01]  /*4820*/  @!P5 IMAD.IADD R10, R10, 0x1, -R2 ;  /* 0x000000010a0ad824 */ /* 0x000fe200078e0a02 */
[----:B------:R-:W-:Y:S01]  /*4830*/  ISETP.GE.AND P5, PT, R7, RZ, PT ;  /* 0x000000ff0700720c */ /* 0x000fe20003fa6270 */
[----:B------:R-:W-:Y:S01]  /*4840*/  @!P6 IMAD.MOV R0, RZ, RZ, -R0 ;  /* 0x000000ffff00e224 */ /* 0x000fe200078e0a00 */
[----:B------:R-:W-:Y:S01]  /*4850*/  ISETP.GE.AND P6, PT, R11, RZ, PT ;  /* 0x000000ff0b00720c */ /* 0x000fe20003fc6270 */
[----:B------:R-:W-:-:S03]  /*4860*/  IMAD.HI.U32 R3, R9, R17, RZ ;  /* 0x0000001109037227 */ /* 0x000fc600078e00ff */
[----:B------:R0:W-:Y:S01]  /*4870*/  STL [R1+0x11c], R0 ;  /* 0x00011c0001007387 */ /* 0x0001e20000100800 */
[----:B------:R-:W-:Y:S02]  /*4880*/  IMAD.MOV R3, RZ, RZ, -R3 ;  /* 0x000000ffff037224 */ /* 0x000fe400078e0a03 */
[--C-:B------:R-:W-:Y:S02]  /*4890*/  @!P0 IMAD.IADD R6, R6, 0x1, -R2.reuse ;  /* 0x0000000106068824 */ /* 0x100fe400078e0a02 */
[----:B------:R-:W-:Y:S02]  /*48a0*/  IMAD R17, R2, R3, R17 ;  /* 0x0000000302117224 */ /* 0x000fe400078e0211 */
[----:B------:R-:W-:Y:S01]  /*48b0*/  @!P3 IMAD.IADD R4, R4, 0x1, -R2 ;  /* 0x000000010404b824 */ /* 0x000fe200078e0a02 */
[----:B------:R-:W-:Y:S01]  /*48c0*/  ISETP.GT.U32.AND P0, PT, R2, R6, PT ;  /* 0x000000060200720c */ /* 0x000fe20003f04070 */
[----:B------:R-:W-:Y:S02]  /*48d0*/  VIADD R11, R8, 0x64 ;  /* 0x00000064080b7836 */ /* 0x000fe40000000000 */
[----:B0-----:R-:W-:Y:S01]  /*48e0*/  IMAD.MOV.U32 R0, RZ, RZ, R12 ;  /* 0x000000ffff007224 */ /* 0x001fe200078e000c */
[----:B------:R-:W-:Y:S01]  /*48f0*/  ISETP.GT.U32.AND P3, PT, R2, R4, PT ;  /* 0x000000040200720c */ /* 0x000fe20003f64070 */
[----:B------:R-:W-:-:S02]  /*4900*/  VIADD R12, R8, 0x62 ;  /* 0x00000062080c7836 */ /* 0x000fc40000000000 */
[----:B------:R-:W-:Y:S01]  /*4910*/  @!P4 IMAD.MOV R0, RZ, RZ, -R0 ;  /* 0x000000ffff00c224 */ /* 0x000fe200078e0a00 */
[----:B------:R-:W-:Y:S01]  /*4920*/  ISETP.GE.AND P4, PT, R11, RZ, PT ;  /* 0x000000ff0b00720c */ /* 0x000fe20003f86270 */
[C---:B------:R-:W-:Y:S01]  /*4930*/  VIADD R3, R8.reuse, 0x60 ;  /* 0x0000006008037836 */ /* 0x040fe20000000000 */
[----:B------:R-:W-:Y:S01]  /*4940*/  IABS R11, R11 ;  /* 0x0000000b000b7213 */ /* 0x000fe20000000000 */
[----:B------:R-:W-:Y:S01]  /*4950*/  VIADD R23, R8, 0x5c ;  /* 0x0000005c08177836 */ /* 0x000fe20000000000 */
[----:B------:R0:W-:Y:S01]  /*4960*/  STL [R1+0x124], R0 ;  /* 0x0001240001007387 */ /* 0x0001e20000100800 */
[----:B------:R-:W-:Y:S01]  /*4970*/  @!P0 IMAD.IADD R6, R6, 0x1, -R2 ;  /* 0x0000000106068824 */ /* 0x000fe200078e0a02 */
[----:B------:R-:W-:Y:S01]  /*4980*/  IABS R16, R12 ;  /* 0x0000000c00107213 */ /* 0x000fe20000000000 */
[----:B------:R-:W-:Y:S01]  /*4990*/  IMAD.HI.U32 R14, R9, R11, RZ ;  /* 0x0000000b090e7227 */ /* 0x000fe200078e00ff */
[----:B------:R-:W-:Y:S02]  /*49a0*/  ISETP.GE.AND P0, PT, R12, RZ, PT ;  /* 0x000000ff0c00720c */ /* 0x000fe40003f06270 */
[----:B------:R-:W-:Y:S01]  /*49b0*/  IABS R18, R3 ;  /* 0x0000000300127213 */ /* 0x000fe20000000000 */
[----:B------:R-:W-:-:S02]  /*49c0*/  IMAD.MOV R12, RZ, RZ, -R14 ;  /* 0x000000ffff0c7224 */ /* 0x000fc400078e0a0e */
[----:B------:R-:W-:Y:S01]  /*49d0*/  @!P3 IMAD.IADD R4, R4, 0x1, -R2 ;  /* 0x000000010404b824 */ /* 0x000fe200078e0a02 */
[----:B------:R-:W-:Y:S01]  /*49e0*/  ISETP.GE.AND P3, PT, R3, RZ, PT ;  /* 0x000000ff0300720c */ /* 0x000fe20003f66270 */
[----:B0-----:R-:W-:Y:S02]  /*49f0*/  IMAD.MOV.U32 R0, RZ, RZ, R10 ;  /* 0x000000ffff007224 */ /* 0x001fe400078e000a */
[C---:B------:R-:W-:Y:S01]  /*4a00*/  IMAD R3, R2.reuse, R12, R11 ;  /* 0x0000000c02037224 */ /* 0x040fe200078e020b */
[----:B------:R-:W-:Y:S01]  /*4a10*/  IABS R12, R23 ;  /* 0x00000017000c7213 */ /* 0x000fe20000000000 */
[----:B------:R-:W-:Y:S01]  /*4a20*/  @!P1 IMAD.MOV R0, RZ, RZ, -R0 ;  /* 0x000000ffff009224 */ /* 0x000fe200078e0a00 */
[----:B------:R-:W-:Y:S01]  /*4a30*/  ISETP.GT.U32.AND P1, PT, R2, R17, PT ;  /* 0x000000110200720c */ /* 0x000fe20003f24070 */
[----:B------:R-:W-:-:S03]  /*4a40*/  IMAD.HI.U32 R10, R9, R16, RZ ;  /* 0x00000010090a7227 */ /* 0x000fc600078e00ff */
[----:B------:R0:W-:Y:S01]  /*4a50*/  STL [R1+0x130], R0 ;  /* 0x0001300001007387 */ /* 0x0001e20000100800 */
[----:B------:R-:W-:Y:S02]  /*4a60*/  IMAD.MOV R10, RZ, RZ, -R10 ;  /* 0x000000ffff0a7224 */ /* 0x000fe400078e0a0a */
[----:B------:R-:W-:Y:S02]  /*4a70*/  VIADD R14, R8, 0x5e ;  /* 0x0000005e080e7836 */ /* 0x000fe40000000000 */
[----:B------:R-:W-:Y:S02]  /*4a80*/  IMAD R16, R2, R10, R16 ;  /* 0x0000000a02107224 */ /* 0x000fe400078e0210 */
[----:B------:R-:W-:Y:S02]  /*4a90*/  IMAD.MOV.U32 R5, RZ, RZ, R6 ;  /* 0x000000ffff057224 */ /* 0x000fe400078e0006 */
[----:B------:R-:W-:Y:S02]  /*4aa0*/  @!P1 IMAD.IADD R17, R17, 0x1, -R2 ;  /* 0x0000000111119824 */ /* 0x000fe400078e0a02 */
[----:B0-----:R-:W-:-:S02]  /*4ab0*/  IMAD.MOV.U32 R0, RZ, RZ, R4 ;  /* 0x000000ffff007224 */ /* 0x001fc400078e0004 */
[----:B------:R-:W-:Y:S01]  /*4ac0*/  @!P2 IMAD.MOV R5, RZ, RZ, -R5 ;  /* 0x000000ffff05a224 */ /* 0x000fe200078e0a05 */
[C---:B------:R-:W-:Y:S01]  /*4ad0*/  ISETP.GT.U32.AND P1, PT, R2.reuse, R17, PT ;  /* 0x000000110200720c */ /* 0x040fe20003f24070 */
[----:B------:R-:W-:Y:S01]  /*4ae0*/  @!P6 IMAD.MOV R0, RZ, RZ, -R0 ;  /* 0x000000ffff00e224 */ /* 0x000fe200078e0a00 */
[----:B------:R-:W-:Y:S01]  /*4af0*/  ISETP.GT.U32.AND P6, PT, R2, R3, PT ;  /* 0x000000030200720c */ /* 0x000fe20003fc4070 */
[----:B------:R-:W-:Y:S01]  /*4b00*/  IMAD.HI.U32 R7, R9, R18, RZ ;  /* 0x0000001209077227 */ /* 0x000fe200078e00ff */
[----:B------:R-:W-:Y:S01]  /*4b10*/  ISETP.GE.AND P2, PT, R14, RZ, PT ;  /* 0x000000ff0e00720c */ /* 0x000fe20003f46270 */
[----:B------:R-:W-:Y:S01]  /*4b20*/  STL [R1+0x128], R5 ;  /* 0x0001280501007387 */ /* 0x000fe20000100800 */
[----:B------:R-:W-:Y:S01]  /*4b30*/  IABS R14, R14 ;  /* 0x0000000e000e7213 */ /* 0x000fe20000000000 */
[----:B------:R-:W-:Y:S02]  /*4b40*/  IMAD.MOV R7, RZ, RZ, -R7 ;  /* 0x000000ffff077224 */ /* 0x000fe400078e0a07 */
[----:B------:R0:W-:Y:S01]  /*4b50*/  STL [R1+0x12c], R0 ;  /* 0x00012c0001007387 */ /* 0x0001e20000100800 */
[----:B------:R-:W-:-:S02]  /*4b60*/  VIADD R21, R8, 0x5a ;  /* 0x0000005a08157836 */ /* 0x000fc40000000000 */
[----:B------:R-:W-:-:S03]  /*4b70*/  IMAD.HI.U32 R19, R9, R14, RZ ;  /* 0x0000000e09137227 */ /* 0x000fc600078e00ff */
[----:B------:R-:W-:Y:S01]  /*4b80*/  IABS R11, R21 ;  /* 0x00000015000b7213 */ /* 0x000fe20000000000 */
[--C-:B------:R-:W-:Y:S01]  /*4b90*/  @!P1 IMAD.IADD R17, R17, 0x1, -R2.reuse ;  /* 0x0000000111119824 */ /* 0x100fe200078e0a02 */
[C---:B------:R-:W-:Y:S01]  /*4ba0*/  ISETP.GT.U32.AND P1, PT, R2.reuse, R16, PT ;  /* 0x000000100200720c */ /* 0x040fe20003f24070 */
[----:B------:R-:W-:Y:S02]  /*4bb0*/  @!P6 IMAD.IADD R3, R3, 0x1, -R2 ;  /* 0x000000010303e824 */ /* 0x000fe400078e0a02 */
[C---:B------:R-:W-:Y:S02]  /*4bc0*/  IMAD R18, R2.reuse, R7, R18 ;  /* 0x0000000702127224 */ /* 0x040fe400078e0212 */
[----:B0-----:R-:W-:Y:S01]  /*4bd0*/  IMAD.MOV.U32 R0, RZ, RZ, R17 ;  /* 0x000000ffff007224 */ /* 0x001fe200078e0011 */
[C---:B------:R-:W-:Y:S01]  /*4be0*/  ISETP.GT.U32.AND P6, PT, R2.reuse, R3, PT ;  /* 0x000000030200720c */ /* 0x040fe20003fc4070 */
[----:B------:R-:W-:Y:S02]  /*4bf0*/  IMAD.MOV R19, RZ, RZ, -R19 ;  /* 0x000000ffff137224 */ /* 0x000fe400078e0a13 */
[----:B------:R-:W-:Y:S01]  /*4c00*/  @!P5 IMAD.MOV R0, RZ, RZ, -R0 ;  /* 0x000000ffff00d224 */ /* 0x000fe200078e0a00 */
[C---:B------:R-:W-:Y:S01]  /*4c10*/  ISETP.GT.U32.AND P5, PT, R2.reuse, R18, PT ;  /* 0x000000120200720c */ /* 0x040fe20003fa4070 */
[----:B------:R-:W-:-:S02]  /*4c20*/  IMAD R14, R2, R19, R14 ;  /* 0x00000013020e7224 */ /* 0x000fc400078e020e */
[----:B------:R-:W-:Y:S01]  /*4c30*/  @!P1 IMAD.IADD R16, R16, 0x1, -R2 ;  /* 0x0000000110109824 */ /* 0x000fe200078e0a02 */
[----:B------:R0:W-:Y:S01]  /*4c40*/  STL [R1+0x10c], R0 ;  /* 0x00010c0001007387 */ /* 0x0001e20000100800 */
[----:B------:R-:W-:-:S03]  /*4c50*/  IMAD.HI.U32 R6, R9, R12, RZ ;  /* 0x0000000c09067227 */ /* 0x000fc600078e00ff */
[C---:B------:R-:W-:Y:S01]  /*4c60*/  ISETP.GT.U32.AND P1, PT, R2.reuse, R16, PT ;  /* 0x000000100200720c */ /* 0x040fe20003f24070 */
[----:B------:R-:W-:Y:S01]  /*4c70*/  @!P6 IMAD.IADD R3, R3, 0x1, -R2 ;  /* 0x000000010303e824 */ /* 0x000fe200078e0a02 */
[----:B------:R-:W-:Y:S01]  /*4c80*/  ISETP.GT.U32.AND P6, PT, R2, R14, PT ;  /* 0x0000000e0200720c */ /* 0x000fe20003fc4070 */
[----:B------:R-:W-:Y:S02]  /*4c90*/  IMAD.MOV R6, RZ, RZ, -R6 ;  /* 0x000000ffff067224 */ /* 0x000fe400078e0a06 */
[----:B------:R-:W-:-:S04]  /*4ca0*/  IMAD.HI.U32 R4, R9, R11, RZ ;  /* 0x0000000b09047227 */ /* 0x000fc800078e00ff */
[----:B------:R-:W-:Y:S02]  /*4cb0*/  VIADD R22, R8, 0x58 ;  /* 0x0000005808167836 */ /* 0x000fe40000000000 */
[----:B------:R-:W-:Y:S02]  /*4cc0*/  IMAD R12, R2, R6, R12 ;  /* 0x00000006020c7224 */ /* 0x000fe400078e020c */
[----:B------:R-:W-:Y:S01]  /*4cd0*/  IMAD.MOV R17, RZ, RZ, -R4 ;  /* 0x000000ffff117224 */ /* 0x000fe200078e0a04 */
[----:B------:R-:W-:Y:S01]  /*4ce0*/  IABS R10, R22 ;  /* 0x00000016000a7213 */ /* 0x000fe20000000000 */
[--C-:B------:R-:W-:Y:S01]  /*4cf0*/  @!P1 IMAD.IADD R16, R16, 0x1, -R2.reuse ;  /* 0x0000000110109824 */ /* 0x100fe200078e0a02 */
[----:B------:R-:W-:Y:S01]  /*4d00*/  ISETP.GT.U32.AND P1, PT, R2, R12, PT ;  /* 0x0000000c0200720c */ /* 0x000fe20003f24070 */
[----:B------:R-:W-:Y:S02]  /*4d10*/  @!P5 IMAD.IADD R18, R18, 0x1, -R2 ;  /* 0x000000011212d824 */ /* 0x000fe400078e0a02 */
[----:B------:R-:W-:-:S02]  /*4d20*/  IMAD R11, R2, R17, R11 ;  /* 0x00000011020b7224 */ /* 0x000fc400078e020b */
[----:B------:R-:W-:Y:S01]  /*4d30*/  @!P6 IMAD.IADD R14, R14, 0x1, -R2 ;  /* 0x000000010e0ee824 */ /* 0x000fe200078e0a02 */
[C---:B------:R-:W-:Y:S01]  /*4d40*/  ISETP.GT.U32.AND P6, PT, R2.reuse, R18, PT ;  /* 0x000000120200720c */ /* 0x040fe20003fc4070 */
[----:B------:R-:W-:Y:S01]  /*4d50*/  IMAD.HI.U32 R6, R9, R10, RZ ;  /* 0x0000000a09067227 */ /* 0x000fe200078e00ff */
[----:B------:R-:W-:-:S03]  /*4d60*/  ISETP.GT.U32.AND P5, PT, R2, R11, PT ;  /* 0x0000000b0200720c */ /* 0x000fc60003fa4070 */
[----:B------:R-:W-:Y:S02]  /*4d70*/  IMAD.MOV R6, RZ, RZ, -R6 ;  /* 0x000000ffff067224 */ /* 0x000fe400078e0a06 */
[----:B0-----:R-:W-:Y:S02]  /*4d80*/  IMAD.MOV.U32 R0, RZ, RZ, R3 ;  /* 0x000000ffff007224 */ /* 0x001fe400078e0003 */
[----:B------:R-:W-:Y:S02]  /*4d90*/  VIADD R15, R8, 0x56 ;  /* 0x00000056080f7836 */ /* 0x000fe40000000000 */
[----:B------:R-:W-:Y:S02]  /*4da0*/  IMAD R10, R2, R6, R10 ;  /* 0x00000006020a7224 */ /* 0x000fe400078e020a */
[----:B------:R-:W-:Y:S01]  /*4db0*/  @!P1 IMAD.IADD R12, R12, 0x1, -R2 ;  /* 0x000000010c0c9824 */ /* 0x000fe200078e0a02 */
[----:B------:R-:W-:Y:S01]  /*4dc0*/  ISETP.GT.U32.AND P1, PT, R2, R14, PT ;  /* 0x0000000e0200720c */ /* 0x000fe20003f24070 */
[----:B------:R-:W-:Y:S01]  /*4dd0*/  @!P4 IMAD.MOV R0, RZ, RZ, -R0 ;  /* 0x000000ffff00c224 */ /* 0x000fe200078e0a00 */
[----:B------:R-:W-:Y:S01]  /*4de0*/  IABS R7, R15 ;  /* 0x0000000f00077213 */ /* 0x000fe20000000000 */
[--C-:B------:R-:W-:Y:S01]  /*4df0*/  @!P6 IMAD.IADD R18, R18, 0x1, -R2.reuse ;  /* 0x000000011212e824 */ /* 0x100fe200078e0a02 */
[C---:B------:R-:W-:Y:S01]  /*4e00*/  ISETP.GT.U32.AND P4, PT, R2.reuse, R12, PT ;  /* 0x0000000c0200720c */ /* 0x040fe20003f84070 */
[----:B------:R-:W-:Y:S01]  /*4e10*/  @!P5 IMAD.IADD R11, R11, 0x1, -R2 ;  /* 0x000000010b0bd824 */ /* 0x000fe200078e0a02 */
[----:B------:R-:W-:Y:S01]  /*4e20*/  ISETP.GT.U32.AND P6, PT, R2, R10, PT ;  /* 0x0000000a0200720c */ /* 0x000fe20003fc4070 */
[----:B------:R0:W-:Y:S01]  /*4e30*/  STL [R1+0xf0], R0 ;  /* 0x0000f00001007387 */ /* 0x0001e20000100800 */
[----:B------:R-:W-:-:S02]  /*4e40*/  IMAD.HI.U32 R4, R9, R7, RZ ;  /* 0x0000000709047227 */ /* 0x000fc400078e00ff */
[----:B------:R-:W-:Y:S02]  /*4e50*/  ISETP.GT.U32.AND P5, PT, R2, R11, PT ;  /* 0x0000000b0200720c */ /* 0x000fe40003fa4070 */
[C---:B------:R-:W-:Y:S02]  /*4e60*/  VIADD R17, R8.reuse, 0x50 ;  /* 0x0000005008117836 */ /* 0x040fe40000000000 */
[----:B------:R-:W-:Y:S02]  /*4e70*/  IMAD.MOV R4, RZ, RZ, -R4 ;  /* 0x000000ffff047224 */ /* 0x000fe400078e0a04 */
[----:B------:R-:W-:Y:S01]  /*4e80*/  VIADD R19, R8, 0x54 ;  /* 0x0000005408137836 */ /* 0x000fe20000000000 */
[----:B------:R-:W-:Y:S01]  /*4e90*/  IABS R3, R17 ;  /* 0x0000001100037213 */ /* 0x000fe20000000000 */
[----:B0-----:R-:W-:Y:S02]  /*4ea0*/  IMAD.MOV.U32 R0, RZ, RZ, R16 ;  /* 0x000000ffff007224 */ /* 0x001fe400078e0010 */
[----:B------:R-:W-:Y:S01]  /*4eb0*/  @!P1 IMAD.IADD R14, R14, 0x1, -R2 ;  /* 0x000000010e0e9824 */ /* 0x000fe200078e0a02 */
[----:B------:R-:W-:Y:S01]  /*4ec0*/  IABS R6, R19 ;  /* 0x0000001300067213 */ /* 0x000fe20000000000 */
[----:B------:R-:W-:-:S02]  /*4ed0*/  @!P0 IMAD.MOV R0, RZ, RZ, -R0 ;  /* 0x000000ffff008224 */ /* 0x000fc400078e0a00 */
[----:B------:R-:W-:Y:S02]  /*4ee0*/  IMAD.MOV.U32 R5, RZ, RZ, R18 ;  /* 0x000000ffff057224 */ /* 0x000fe400078e0012 */
[----:B------:R-:W-:Y:S01]  /*4ef0*/  IMAD R7, R2, R4, R7 ;  /* 0x0000000402077224 */ /* 0x000fe200078e0207 */
[----:B------:R0:W-:Y:S01]  /*4f00*/  STL [R1+0xe8], R0 ;  /* 0x0000e80001007387 */ /* 0x0001e20000100800 */
[--C-:B------:R-:W-:Y:S01]  /*4f10*/  @!P4 IMAD.IADD R12, R12, 0x1, -R2.reuse ;  /* 0x000000010c0cc824 */ /* 0x100fe200078e0a02 */
[----:B------:R-:W-:Y:S01]  /*4f20*/  ISETP.GE.AND P4, PT, R23, RZ, PT ;  /* 0x000000ff1700720c */ /* 0x000fe20003f86270 */
[----:B------:R-:W-:Y:S01]  /*4f30*/  @!P6 IMAD.IADD R10, R10, 0x1, -R2 ;  /* 0x000000010a0ae824 */ /* 0x000fe200078e0a02 */
[----:B------:R-:W-:Y:S01]  /*4f40*/  ISETP.GE.AND P6, PT, R21, RZ, PT ;  /* 0x000000ff1500720c */ /* 0x000fe20003fc6270 */
[----:B------:R-:W-:Y:S01]  /*4f50*/  IMAD.HI.U32 R23, R9, R3, RZ ;  /* 0x0000000309177227 */ /* 0x000fe200078e00ff */
[C---:B------:R-:W-:Y:S02]  /*4f60*/  ISETP.GT.U32.AND P1, PT, R2.reuse, R7, PT ;  /* 0x000000070200720c */ /* 0x040fe40003f24070 */
[----:B------:R-:W-:Y:S01]  /*4f70*/  ISETP.GT.U32.AND P0, PT, R2, R10, PT ;  /* 0x0000000a0200720c */ /* 0x000fe20003f04070 */
[----:B------:R-:W-:-:S02]  /*4f80*/  @!P3 IMAD.MOV R5, RZ, RZ, -R5 ;  /* 0x000000ffff05b224 */ /* 0x000fc400078e0a05 */
[----:B0-----:R-:W-:Y:S02]  /*4f90*/  IMAD.MOV.U32 R0, RZ, RZ, R14 ;  /* 0x000000ffff007224 */ /* 0x001fe400078e000e */
[----:B------:R-:W-:Y:S01]  /*4fa0*/  IMAD.HI.U32 R24, R9, R6, RZ ;  /* 0x0000000609187227 */ /* 0x000fe200078e00ff */
[----:B------:R0:W-:Y:S03]  /*4fb0*/  STL [R1+0xd4], R5 ;  /* 0x0000d40501007387 */ /* 0x0001e60000100800 */
[----:B------:R-:W-:Y:S02]  /*4fc0*/  @!P2 IMAD.MOV R0, RZ, RZ, -R0 ;  /* 0x000000ffff00a224 */ /* 0x000fe400078e0a00 */
[----:B------:R-:W-:Y:S02]  /*4fd0*/  @!P5 IMAD.IADD R11, R11, 0x1, -R2 ;  /* 0x000000010b0bd824 */ /* 0x000fe400078e0a02 */
[----:B------:R-:W-:Y:S01]  /*4fe0*/  IMAD.MOV R23, RZ, RZ, -R23 ;  /* 0x000000ffff177224 */ /* 0x000fe200078e0a17 */
[----:B------:R1:W-:Y:S01]  /*4ff0*/  STL [R1+0xc8], R0 ;  /* 0x0000c80001007387 */ /* 0x0003e20000100800 */
[----:B------:R-:W-:-:S02]  /*5000*/  IMAD.MOV R24, RZ, RZ, -R24 ;  /* 0x000000ffff187224 */ /* 0x000fc400078e0a18 */
[----:B------:R-:W-:Y:S02]  /*5010*/  IMAD R3, R2, R23, R3 ;  /* 0x0000001702037224 */ /* 0x000fe400078e0203 */
[----:B------:R-:W-:Y:S02]  /*5020*/  VIADD R20, R8, 0x52 ;  /* 0x0000005208147836 */ /* 0x000fe40000000000 */
[C---:B------:R-:W-:Y:S02]  /*5030*/  IMAD R6, R2.reuse, R24, R6 ;  /* 0x0000001802067224 */ /* 0x040fe400078e0206 */
[----:B0-----:R-:W-:Y:S01]  /*5040*/  IMAD.MOV.U32 R5, RZ, RZ, R12 ;  /* 0x000000ffff057224 */ /* 0x001fe200078e000c */
[----:B------:R-:W-:Y:S01]  /*5050*/  IABS R4, R20 ;  /* 0x0000001400047213 */ /* 0x000fe20000000000 */
[----:B-1----:R-:W-:Y:S01]  /*5060*/  IMAD.MOV.U32 R0, RZ, RZ, R11 ;  /* 0x000000ffff007224 */ /* 0x002fe200078e000b */
[----:B------:R-:W-:Y:S01]  /*5070*/  ISETP.GT.U32.AND P5, PT, R2, R6, PT ;  /* 0x000000060200720c */ /* 0x000fe20003fa4070 */
[----:B------:R-:W-:Y:S01]  /*5080*/  @!P1 IMAD.IADD R7, R7, 0x1, -R2 ;  /* 0x0000000107079824 */ /* 0x000fe200078e0a02 */
[----:B------:R-:W-:Y:S01]  /*5090*/  ISETP.GE.AND P1, PT, R22, RZ, PT ;  /* 0x000000ff1600720c */ /* 0x000fe20003f26270 */
[----:B------:R-:W-:Y:S01]  /*50a0*/  @!P6 IMAD.MOV R0, RZ, RZ, -R0 ;  /* 0x000000ffff00e224 */ /* 0x000fe200078e0a00 */
[C---:B------:R-:W-:Y:S01]  /*50b0*/  ISETP.GT.U32.AND P6, PT, R2.reuse, R3, PT ;  /* 0x000000030200720c */ /* 0x040fe20003fc4070 */
[----:B------:R-:W-:Y:S01]  /*50c0*/  @!P4 IMAD.MOV R5, RZ, RZ, -R5 ;  /* 0x000000ffff05c224 */ /* 0x000fe200078e0a05 */
[----:B------:R-:W-:Y:S01]  /*50d0*/  ISETP.GT.U32.AND P3, PT, R2, R7, PT ;  /* 0x000000070200720c */ /* 0x000fe20003f64070 */
[----:B------:R-:W-:Y:S01]  /*50e0*/  IMAD.HI.U32 R24, R9, R4, RZ ;  /* 0x0000000409187227 */ /* 0x000fe200078e00ff */
[----:B------:R-:W-:-:S02]  /*50f0*/  ISETP.GE.AND P4, PT, R15, RZ, PT ;  /* 0x000000ff0f00720c */ /* 0x000fc40003f86270 */
[----:B------:R-:W-:Y:S01]  /*5100*/  STL [R1+0xc4], R5 ;  /* 0x0000c40501007387 */ /* 0x000fe20000100800 */
[----:B------:R-:W-:Y:S02]  /*5110*/  VIADD R21, R8, 0x4e ;  /* 0x0000004e08157836 */ /* 0x000fe40000000000 */
[----:B------:R-:W-:Y:S01]  /*5120*/  @!P0 IMAD.IADD R10, R10, 0x1, -R2 ;  /* 0x000000010a0a8824 */ /* 0x000fe200078e0a02 */
[----:B------:R0:W-:Y:S01]  /*5130*/  STL [R1+0xc0], R0 ;  /* 0x0000c00001007387 */ /* 0x0001e20000100800 */
[----:B------:R-:W-:Y:S01]  /*5140*/  IMAD.MOV R24, RZ, RZ, -R24 ;  /* 0x000000ffff187224 */ /* 0x000fe200078e0a18 */
[----:B------:R-:W-:Y:S01]  /*5150*/  IABS R22, R21 ;  /* 0x0000001500167213 */ /* 0x000fe20000000000 */
[----:B------:R-:W-:Y:S01]  /*5160*/  @!P6 IMAD.IADD R3, R3, 0x1, -R2 ;  /* 0x000000010303e824 */ /* 0x000fe200078e0a02 */
[----:B------:R-:W-:Y:S01]  /*5170*/  ISETP.GE.AND P0, PT, R19, RZ, PT ;  /* 0x000000ff1300720c */ /* 0x000fe20003f06270 */
[----:B------:R-:W-:Y:S02]  /*5180*/  IMAD R4, R2, R24, R4 ;  /* 0x0000001802047224 */ /* 0x000fe400078e0204 */
[----:B------:R-:W-:-:S02]  /*5190*/  @!P5 IMAD.IADD R6, R6, 0x1, -R2 ;  /* 0x000000010606d824 */ /* 0x000fc400078e0a02 */
[----:B------:R-:W-:Y:S01]  /*51a0*/  IMAD.HI.U32 R11, R9, R22, RZ ;  /* 0x00000016090b7227 */ /* 0x000fe200078e00ff */
[C---:B------:R-:W-:Y:S02]  /*51b0*/  ISETP.GT.U32.AND P5, PT, R2.reuse, R4, PT ;  /* 0x000000040200720c */ /* 0x040fe40003fa4070 */
[C---:B------:R-:W-:Y:S01]  /*51c0*/  ISETP.GT.U32.AND P2, PT, R2.reuse, R6, PT ;  /* 0x000000060200720c */ /* 0x040fe20003f44070 */
[----:B0-----:R-:W-:Y:S02]  /*51d0*/  IMAD.MOV.U32 R0, RZ, RZ, R10 ;  /* 0x000000ffff007224 */ /* 0x001fe400078e000a */
[----:B------:R-:W-:Y:S02]  /*51e0*/  IMAD.MOV R11, RZ, RZ, -R11 ;  /* 0x000000ffff0b7224 */ /* 0x000fe400078e0a0b */
[----:B------:R-:W-:Y:S01]  /*51f0*/  @!P1 IMAD.MOV R0, RZ, RZ, -R0 ;  /* 0x000000ffff009224 */ /* 0x000fe200078e0a00 */
[C---:B------:R-:W-:Y:S01]  /*5200*/  ISETP.GT.U32.AND P1, PT, R2.reuse, R3, PT ;  /* 0x000000030200720c */ /* 0x040fe20003f24070 */
[----:B------:R-:W-:-:S02]  /*5210*/  IMAD R18, R2, R11, R22 ;  /* 0x0000000b02127224 */ /* 0x000fc400078e0216 */
[----:B------:R-:W-:Y:S01]  /*5220*/  VIADD R12, R8, 0x4a ;  /* 0x0000004a080c7836 */ /* 0x000fe20000000000 */
[----:B------:R0:W-:Y:S01]  /*5230*/  STL [R1+0x9c], R0 ;  /* 0x00009c0001007387 */ /* 0x0001e20000100800 */
[--C-:B------:R-:W-:Y:S01]  /*5240*/  @!P5 IMAD.IADD R4, R4, 0x1, -R2.reuse ;  /* 0x000000010404d824 */ /* 0x100fe200078e0a02 */
[----:B------:R-:W-:Y:S01]  /*5250*/  ISETP.GE.AND P5, PT, R21, RZ, PT ;  /* 0x000000ff1500720c */ /* 0x000fe20003fa6270 */
[--C-:B------:R-:W-:Y:S01]  /*5260*/  @!P3 IMAD.IADD R7, R7, 0x1, -R2.reuse ;  /* 0x000000010707b824 */ /* 0x100fe200078e0a02 */
[----:B------:R-:W-:Y:S01]  /*5270*/  ISETP.GE.AND P3, PT, R20, RZ, PT ;  /* 0x000000ff1400720c */ /* 0x000fe20003f66270 */
[--C-:B------:R-:W-:Y:S01]  /*5280*/  @!P2 IMAD.IADD R6, R6, 0x1, -R2.reuse ;  /* 0x000000010606a824 */ /* 0x100fe200078e0a02 */
[----:B------:R-:W-:Y:S01]  /*5290*/  IABS R20, R12 ;  /* 0x0000000c00147213 */ /* 0x000fe20000000000 */
[----:B------:R-:W-:Y:S01]  /*52a0*/  IMAD.MOV.U32 R5, RZ, RZ, R7 ;  /* 0x000000ffff057224 */ /* 0x000fe200078e0007 */
[C---:B------:R-:W-:Y:S01]  /*52b0*/  ISETP.GT.U32.AND P6, PT, R2.reuse, R4, PT ;  /* 0x000000040200720c */ /* 0x040fe20003fc4070 */
[----:B------:R-:W-:Y:S01]  /*52c0*/  @!P1 IMAD.IADD R3, R3, 0x1, -R2 ;  /* 0x0000000103039824 */ /* 0x000fe200078e0a02 */
[----:B------:R-:W-:Y:S01]  /*52d0*/  ISETP.GT.U32.AND P1, PT, R2, R18, PT ;  /* 0x000000120200720c */ /* 0x000fe20003f24070 */
[----:B------:R-:W-:Y:S01]  /*52e0*/  VIADD R11, R8, 0x4c ;  /* 0x0000004c080b7836 */ /* 0x000fe20000000000 */
[----:B------:R-:W-:Y:S01]  /*52f0*/  ISETP.GE.AND P2, PT, R17, RZ, PT ;  /* 0x000000ff1100720c */ /* 0x000fe20003f46270 */
[----:B0-----:R-:W-:-:S02]  /*5300*/  IMAD.MOV.U32 R0, RZ, RZ, R6 ;  /* 0x000000ffff007224 */ /* 0x001fc400078e0006 */
[----:B------:R-:W-:Y:S01]  /*5310*/  IMAD.HI.U32 R6, R9, R20, RZ ;  /* 0x0000001409067227 */ /* 0x000fe200078e00ff */
[----:B------:R-:W-:-:S03]  /*5320*/  IABS R19, R11 ;  /* 0x0000000b00137213 */ /* 0x000fc60000000000 */
[----:B------:R-:W-:Y:S01]  /*5330*/  @!P4 IMAD.MOV R5, RZ, RZ, -R5 ;  /* 0x000000ffff05c224 */ /* 0x000fe200078e0a05 */
[----:B------:R-:W-:Y:S01]  /*5340*/  ISETP.GE.AND P4, PT, R11, RZ, PT ;  /* 0x000000ff0b00720c */ /* 0x000fe20003f86270 */
[----:B------:R-:W-:Y:S02]  /*5350*/  VIADD R10, R8, 0x48 ;  /* 0x00000048080a7836 */ /* 0x000fe40000000000 */
[----:B------:R-:W-:Y:S01]  /*5360*/  @!P0 IMAD.MOV R0, RZ, RZ, -R0 ;  /* 0x000000ffff008224 */ /* 0x000fe200078e0a00 */
[----:B------:R-:W-:Y:S01]  /*5370*/  STL [R1+0x7c], R5 ;  /* 0x00007c0501007387 */ /* 0x000fe20000100800 */
[----:B------:R-:W-:Y:S01]  /*5380*/  IMAD.MOV R6, RZ, RZ, -R6 ;  /* 0x000000ffff067224 */ /* 0x000fe200078e0a06 */
[----:B------:R-:W-:Y:S01]  /*5390*/  IABS R17, R10 ;  /* 0x0000000a00117213 */ /* 0x000fe20000000000 */
[----:B------:R-:W-:Y:S01]  /*53a0*/  @!P1 IMAD.IADD R18, R18, 0x1, -R2 ;  /* 0x0000000112129824 */ /* 0x000fe200078e0a02 */
[----:B------:R0:W-:Y:S01]  /*53b0*/  STL [R1+0x68], R0 ;  /* 0x0000680001007387 */ /* 0x0001e20000100800 */
[----:B------:R-:W-:Y:S01]  /*53c0*/  VIADD R7, R8, 0x46 ;  /* 0x0000004608077836 */ /* 0x000fe20000000000 */
[----:B------:R-:W-:Y:S01]  /*53d0*/  ISETP.GE.AND P0, PT, R12, RZ, PT ;  /* 0x000000ff0c00720c */ /* 0x000fe20003f06270 */
[----:B------:R-:W-:Y:S01]  /*53e0*/  IMAD.HI.U32 R11, R9, R19, RZ ;  /* 0x00000013090b7227 */ /* 0x000fe200078e00ff */
[----:B------:R-:W-:-:S02]  /*53f0*/  ISETP.GT.U32.AND P1, PT, R2, R18, PT ;  /* 0x000000120200720c */ /* 0x000fc40003f24070 */
[----:B------:R-:W-:Y:S01]  /*5400*/  IABS R14, R7 ;  /* 0x00000007000e7213 */ /* 0x000fe20000000000 */
[----:B------:R-:W-:Y:S02]  /*5410*/  IMAD R20, R2, R6, R20 ;  /* 0x0000000602147224 */ /* 0x000fe400078e0214 */
[----:B------:R-:W-:Y:S01]  /*5420*/  @!P6 IMAD.IADD R4, R4, 0x1, -R2 ;  /* 0x000000010404e824 */ /* 0x000fe200078e0a02 */
[----:B------:R-:W-:Y:S01]  /*5430*/  ISETP.GE.AND P6, PT, R10, RZ, PT ;  /* 0x000000ff0a00720c */ /* 0x000fe20003fc6270 */
[----:B0-----:R-:W-:Y:S02]  /*5440*/  IMAD.MOV.U32 R0, RZ, RZ, R3 ;  /* 0x000000ffff007224 */ /* 0x001fe400078e0003 */
[----:B------:R-:W-:Y:S02]  /*5450*/  IMAD.MOV R11, RZ, RZ, -R11 ;  /* 0x000000ffff0b7224 */ /* 0x000fe400078e0a0b */
[----:B------:R-:W-:Y:S02]  /*5460*/  VIADD R12, R8, 0x44 ;  /* 0x00000044080c7836 */ /* 0x000fe40000000000 */
[----:B------:R-:W-:-:S03]  /*5470*/  IMAD.HI.U32 R10, R9, R17, RZ ;  /* 0x00000011090a7227 */ /* 0x000fc600078e00ff */
[----:B------:R-:W-:Y:S01]  /*5480*/  IABS R16, R12 ;  /* 0x0000000c00107213 */ /* 0x000fe20000000000 */
[----:B------:R-:W-:Y:S01]  /*5490*/  @!P2 IMAD.MOV R0, RZ, RZ, -R0 ;  /* 0x000000ffff00a224 */ /* 0x000fe200078e0a00 */
[C---:B------:R-:W-:Y:S01]  /*54a0*/  ISETP.GT.U32.AND P2, PT, R2.reuse, R20, PT ;  /* 0x000000140200720c */ /* 0x040fe20003f44070 */
[----:B------:R-:W-:Y:S02]  /*54b0*/  IMAD.MOV.U32 R5, RZ, RZ, R4 ;  /* 0x000000ffff057224 */ /* 0x000fe400078e0004 */
[----:B------:R-:W-:Y:S02]  /*54c0*/  IMAD R19, R2, R11, R19 ;  /* 0x0000000b02137224 */ /* 0x000fe400078e0213 */
[----:B------:R-:W-:Y:S02]  /*54d0*/  IMAD.MOV R10, RZ, RZ, -R10 ;  /* 0x000000ffff0a7224 */ /* 0x000fe400078e0a0a */
[----:B------:R-:W-:-:S04]  /*54e0*/  IMAD.HI.U32 R6, R9, R14, RZ ;  /* 0x0000000e09067227 */ /* 0x000fc800078e00ff */
[----:B------:R-:W-:Y:S01]  /*54f0*/  @!P3 IMAD.MOV R5, RZ, RZ, -R5 ;  /* 0x000000ffff05b224 */ /* 0x000fe200078e0a05 */
[C---:B------:R-:W-:Y:S01]  /*5500*/  ISETP.GT.U32.AND P3, PT, R2.reuse, R19, PT ;  /* 0x000000130200720c */ /* 0x040fe20003f64070 */
[----:B------:R-:W-:Y:S02]  /*5510*/  IMAD R17, R2, R10, R17 ;  /* 0x0000000a02117224 */ /* 0x000fe400078e0211 */
[----:B------:R-:W-:Y:S01]  /*5520*/  IMAD.MOV R4, RZ, RZ, -R6 ;  /* 0x000000ffff047224 */ /* 0x000fe200078e0a06 */
[----:B------:R-:W-:Y:S01]  /*5530*/  STL [R1+0x4c], R5 ;  /* 0x00004c0501007387 */ /* 0x000fe20000100800 */
[----:B------:R-:W-:-:S03]  /*5540*/  IMAD.HI.U32 R10, R9, R16, RZ ;  /* 0x00000010090a7227 */ /* 0x000fc600078e00ff */
[----:B------:R0:W-:Y:S01]  /*5550*/  STL [R1+0xb8], R0 ;  /* 0x0000b80001007387 */ /* 0x0001e20000100800 */
[----:B------:R-:W-:Y:S02]  /*5560*/  VIADD R6, R8, 0x42 ;  /* 0x0000004208067836 */ /* 0x000fe40000000000 */
[----:B------:R-:W-:Y:S01]  /*5570*/  @!P1 IMAD.IADD R18, R18, 0x1, -R2 ;  /* 0x0000000112129824 */ /* 0x000fe200078e0a02 */
[----:B------:R-:W-:Y:S01]  /*5580*/  ISETP.GT.U32.AND P1, PT, R2, R17, PT ;  /* 0x000000110200720c */ /* 0x000fe20003f24070 */
[----:B------:R-:W-:Y:S01]  /*5590*/  IMAD.MOV R3, RZ, RZ, -R10 ;  /* 0x000000ffff037224 */ /* 0x000fe200078e0a0a */
[----:B------:R-:W-:Y:S01]  /*55a0*/  IABS R10, R6 ;  /* 0x00000006000a7213 */ /* 0x000fe20000000000 */
[----:B------:R-:W-:Y:S02]  /*55b0*/  @!P2 IMAD.IADD R20, R20, 0x1, -R2 ;  /* 0x000000011414a824 */ /* 0x000fe400078e0a02 */
[----:B------:R-:W-:Y:S02]  /*55c0*/  IMAD R14, R2, R4, R14 ;  /* 0x00000004020e7224 */ /* 0x000fe400078e020e */
[----:B0-----:R-:W-:-:S02]  /*55d0*/  IMAD.MOV.U32 R0, RZ, RZ, R18 ;  /* 0x000000ffff007224 */ /* 0x001fc400078e0012 */
[C---:B------:R-:W-:Y:S02]  /*55e0*/  IMAD R16, R2.reuse, R3, R16 ;  /* 0x0000000302107224 */ /* 0x040fe400078e0210 */
[----:B------:R-:W-:Y:S01]  /*55f0*/  @!P5 IMAD.MOV R0, RZ, RZ, -R0 ;  /* 0x000000ffff00d224 */ /* 0x000fe200078e0a00 */
[----:B------:R-:W-:Y:S01]  /*5600*/  ISETP.GT.U32.AND P5, PT, R2, R20, PT ;  /* 0x000000140200720c */ /* 0x000fe20003fa4070 */
[----:B------:R-:W-:-:S03]  /*5610*/  IMAD.HI.U32 R3, R9, R10, RZ ;  /* 0x0000000a09037227 */ /* 0x000fc600078e00ff */
[----:B------:R0:W-:Y:S01]  /*5620*/  STL [R1+0xa8], R0 ;  /* 0x0000a80001007387 */ /* 0x0001e20000100800 */
[--C-:B------:R-:W-:Y:S01]  /*5630*/  @!P3 IMAD.IADD R19, R19, 0x1, -R2.reuse ;  /* 0x000000011313b824 */ /* 0x100fe200078e0a02 */
[C---:B------:R-:W-:Y:S01]  /*5640*/  ISETP.GT.U32.AND P3, PT, R2.reuse, R14, PT ;  /* 0x0000000e0200720c */ /* 0x040fe20003f64070 */
[----:B------:R-:W-:Y:S02]  /*5650*/  IMAD.MOV R3, RZ, RZ, -R3 ;  /* 0x000000ffff037224 */ /* 0x000fe400078e0a03 */
[----:B------:R-:W-:Y:S01]  /*5660*/  @!P1 IMAD.IADD R17, R17, 0x1, -R2 ;  /* 0x0000000111119824 */ /* 0x000fe200078e0a02 */
[----:B------:R-:W-:Y:S01]  /*5670*/  ISETP.GT.U32.AND P2, PT, R2, R19, PT ;  /* 0x000000130200720c */ /* 0x000fe20003f44070 */
[----:B------:R-:W-:Y:S02]  /*5680*/  VIADD R4, R8, 0x40 ;  /* 0x0000004008047836 */ /* 0x000fe40000000000 */
[C---:B------:R-:W-:Y:S01]  /*5690*/  IMAD R10, R2.reuse, R3, R10 ;  /* 0x00000003020a7224 */ /* 0x040fe200078e020a */
[----:B------:R-:W-:Y:S01]  /*56a0*/  ISETP.GT.U32.AND P1, PT, R2, R17, PT ;  /* 0x000000110200720c */ /* 0x000fe20003f24070 */
[--C-:B------:R-:W-:Y:S01]  /*56b0*/  @!P5 IMAD.IADD R20, R20, 0x1, -R2.reuse ;  /* 0x000000011414d824 */ /* 0x100fe200078e0a02 */
[----:B------:R-:W-:Y:S01]  /*56c0*/  IABS R11, R4 ;  /* 0x00000004000b7213 */ /* 0x000fe20000000000 */
[----:B------:R-:W-:Y:S01]  /*56d0*/  VIADD R3, R8, 0x3c ;  /* 0x0000003c08037836 */ /* 0x000fe20000000000 */
[----:B------:R-:W-:Y:S01]  /*56e0*/  ISETP.GT.U32.AND P5, PT, R2, R10, PT ;  /* 0x0000000a0200720c */ /* 0x000fe20003fa4070 */
[----:B------:R-:W-:-:S02]  /*56f0*/  @!P3 IMAD.IADD R14, R14, 0x1, -R2 ;  /* 0x000000010e0eb824 */ /* 0x000fc400078e0a02 */
[----:B------:R-:W-:-:S03]  /*5700*/  IMAD.HI.U32 R18, R9, R11, RZ ;  /* 0x0000000b09127227 */ /* 0x000fc600078e00ff */
[C---:B------:R-:W-:Y:S01]  /*5710*/  ISETP.GT.U32.AND P3, PT, R2.reuse, R14, PT ;  /* 0x0000000e0200720c */ /* 0x040fe20003f64070 */
[----:B------:R-:W-:Y:S02]  /*5720*/  IMAD.MOV R18, RZ, RZ, -R18 ;  /* 0x000000ffff127224 */ /* 0x000fe400078e0a12 */
[--C-:B------:R-:W-:Y:S01]  /*5730*/  @!P1 IMAD.IADD R17, R17, 0x1, -R2.reuse ;  /* 0x0000000111119824 */ /* 0x100fe200078e0a02 */
[----:B------:R-:W-:Y:S01]  /*5740*/  ISETP.GE.AND P1, PT, R7, RZ, PT ;  /* 0x000000ff0700720c */ /* 0x000fe20003f26270 */
[----:B------:R-:W-:Y:S01]  /*5750*/  IMAD R7, R2, R18, R11 ;  /* 0x0000001202077224 */ /* 0x000fe200078e020b */
[----:B------:R-:W-:Y:S01]  /*5760*/  IABS R18, R3 ;  /* 0x0000000300127213 */ /* 0x000fe20000000000 */
[----:B------:R-:W-:Y:S01]  /*5770*/  @!P5 IMAD.IADD R10, R10, 0x1, -R2 ;  /* 0x000000010a0ad824 */ /* 0x000fe200078e0a02 */
[----:B------:R-:W-:Y:S01]  /*5780*/  ISETP.GE.AND P5, PT, R6, RZ, PT ;  /* 0x000000ff0600720c */ /* 0x000fe20003fa6270 */
[----:B0-----:R-:W-:Y:S02]  /*5790*/  IMAD.MOV.U32 R0, RZ, RZ, R20 ;  /* 0x000000ffff007224 */ /* 0x001fe400078e0014 */
[----:B------:R-:W-:Y:S01]  /*57a0*/  @!P2 IMAD.IADD R19, R19, 0x1, -R2 ;  /* 0x000000011313a824 */ /* 0x000fe200078e0a02 */
[C---:B------:R-:W-:Y:S01]  /*57b0*/  ISETP.GT.U32.AND P2, PT, R2.reuse, R16, PT ;  /* 0x000000100200720c */ /* 0x040fe20003f44070 */
[----:B------:R-:W-:Y:S01]  /*57c0*/  @!P0 IMAD.MOV R0, RZ, RZ, -R0 ;  /* 0x000000ffff008224 */ /* 0x000fe200078e0a00 */
[----:B------:R-:W-:Y:S01]  /*57d0*/  ISETP.GT.U32.AND P0, PT, R2, R10, PT ;  /* 0x0000000a0200720c */ /* 0x000fe20003f04070 */
[----:B------:R-:W-:-:S02]  /*57e0*/  IMAD.MOV.U32 R5, RZ, RZ, R19 ;  /* 0x000000ffff057224 */ /* 0x000fc400078e0013 */
[----:B------:R-:W-:Y:S02]  /*57f0*/  VIADD R15, R8, 0x3e ;  /* 0x0000003e080f7836 */ /* 0x000fe40000000000 */
[----:B------:R-:W-:-:S03]  /*5800*/  IMAD.HI.U32 R19, R9, R18, RZ ;  /* 0x0000001209137227 */ /* 0x000fc600078e00ff */
[----:B------:R-:W-:Y:S01]  /*5810*/  IABS R21, R15 ;  /* 0x0000000f00157213 */ /* 0x000fe20000000000 */
[----:B------:R-:W-:Y:S01]  /*5820*/  @!P3 IMAD.IADD R14, R14, 0x1, -R2 ;  /* 0x000000010e0eb824 */ /* 0x000fe200078e0a02 */
[----:B------:R-:W-:Y:S01]  /*5830*/  ISETP.GT.U32.AND P3, PT, R2, R7, PT ;  /* 0x000000070200720c */ /* 0x000fe20003f64070 */
[----:B------:R-:W-:Y:S02]  /*5840*/  IMAD.MOV R19, RZ, RZ, -R19 ;  /* 0x000000ffff137224 */ /* 0x000fe400078e0a13 */
[----:B------:R-:W-:Y:S01]  /*5850*/  @!P1 IMAD.MOV R14, RZ, RZ, -R14 ;  /* 0x000000ffff0e9224 */ /* 0x000fe200078e0a0e */
[----:B------:R-:W-:Y:S01]  /*5860*/  ISETP.GE.AND P1, PT, R4, RZ, PT ;  /* 0x000000ff0400720c */ /* 0x000fe20003f26270 */
[----:B------:R-:W-:Y:S02]  /*5870*/  IMAD R4, R2, R19, R18 ;  /* 0x0000001302047224 */ /* 0x000fe400078e0212 */
[----:B------:R-:W-:-:S04]  /*5880*/  IMAD.HI.U32 R22, R9, R21, RZ ;  /* 0x0000001509167227 */ /* 0x000fc800078e00ff */
[--C-:B------:R-:W-:Y:S01]  /*5890*/  @!P0 IMAD.IADD R10, R10, 0x1, -R2.reuse ;  /* 0x000000010a0a8824 */ /* 0x100fe200078e0a02 */
[----:B------:R-:W-:Y:S01]  /*58a0*/  ISETP.GT.U32.AND P0, PT, R2, R4, PT ;  /* 0x000000040200720c */ /* 0x000fe20003f04070 */
[----:B------:R-:W-:Y:S01]  /*58b0*/  @!P4 IMAD.MOV R5, RZ, RZ, -R5 ;  /* 0x000000ffff05c224 */ /* 0x000fe200078e0a05 */
[----:B------:R-:W-:Y:S01]  /*58c0*/  IADD3 R22, -R22, RZ, RZ ;  /* 0x000000ff16167210 */ /* 0x000fe20007ffe1ff */
[--C-:B------:R-:W-:Y:S01]  /*58d0*/  @!P2 IMAD.IADD R16, R16, 0x1, -R2.reuse ;  /* 0x000000011010a824 */ /* 0x100fe200078e0a02 */
[----:B------:R-:W-:Y:S01]  /*58e0*/  ISETP.GE.AND P2, PT, R12, RZ, PT ;  /* 0x000000ff0c00720c */ /* 0x000fe20003f46270 */
[----:B------:R-:W-:Y:S01]  /*58f0*/  @!P3 IMAD.IADD R7, R7, 0x1, -R2 ;  /* 0x000000010707b824 */ /* 0x000fe200078e0a02 */
[----:B------:R0:W-:Y:S01]  /*5900*/  STL [R1+0x40], R5 ;  /* 0x0000400501007387 */ /* 0x0001e20000100800 */
[C---:B------:R-:W-:Y:S01]  /*5910*/  IMAD R6, R2.reuse, R22, R21 ;  /* 0x0000001602067224 */ /* 0x040fe200078e0215 */
[----:B------:R-:W-:Y:S01]  /*5920*/  ISETP.GT.U32.AND P3, PT, R2, R16, PT ;  /* 0x000000100200720c */ /* 0x000fe20003f64070 */
[----:B------:R-:W-:Y:S01]  /*5930*/  VIADD R11, R8, 0x3a ;  /* 0x0000003a080b7836 */ /* 0x000fe20000000000 */
[----:B------:R1:W-:Y:S01]  /*5940*/  STL [R1+0x4], R0 ;  /* 0x0000040001007387 */ /* 0x0003e20000100800 */
[----:B------:R-:W-:Y:S01]  /*5950*/  ISETP.GT.U32.AND P4, PT, R2, R7, PT ;  /* 0x000000070200720c */ /* 0x000fe20003f84070 */
[----:B------:R-:W-:-:S02]  /*5960*/  VIADD R13, R8, 0x14 ;  /* 0x00000014080d7836 */ /* 0x000fc40000000000 */
[----:B------:R-:W-:Y:S01]  /*5970*/  @!P0 IMAD.IADD R4, R4, 0x1, -R2 ;  /* 0x0000000104048824 */ /* 0x000fe200078e0a02 */
[----:B------:R-:W-:Y:S01]  /*5980*/  IABS R12, R11 ;  /* 0x0000000b000c7213 */ /* 0x000fe20000000000 */
[----:B0-----:R-:W-:Y:S01]  /*5990*/  IMAD.MOV.U32 R5, RZ, RZ, R10 ;  /* 0x000000ffff057224 */ /* 0x001fe200078e000a */
[----:B------:R-:W-:Y:S01]  /*59a0*/  IABS R29, R13 ;  /* 0x0000000d001d7213 */ /* 0x000fe20000000000 */
[----:B-1----:R-:W-:Y:S02]  /*59b0*/  IMAD.MOV.U32 R0, RZ, RZ, R17 ;  /* 0x000000ffff007224 */ /* 0x002fe400078e0011 */
[----:B------:R-:W-:Y:S01]  /*59c0*/  @!P5 IMAD.MOV R5, RZ, RZ, -R5 ;  /* 0x000000ffff05d224 */ /* 0x000fe200078e0a05 */
[C---:B------:R-:W-:Y:S01]  /*59d0*/  ISETP.GT.U32.AND P5, PT, R2.reuse, R4, PT ;  /* 0x000000040200720c */ /* 0x040fe20003fa4070 */
[----:B------:R-:W-:Y:S01]  /*59e0*/  @!P6 IMAD.MOV R0, RZ, RZ, -R0 ;  /* 0x000000ffff00e224 */ /* 0x000fe200078e0a00 */
[----:B------:R-:W-:Y:S01]  /*59f0*/  ISETP.GT.U32.AND P6, PT, R2, R6, PT ;  /* 0x000000060200720c */ /* 0x000fe20003fc4070 */
[----:B------:R-:W-:-:S03]  /*5a00*/  IMAD.HI.U32 R17, R9, R12, RZ ;  /* 0x0000000c09117227 */ /* 0x000fc600078e00ff */
[----:B------:R0:W-:Y:S01]  /*5a10*/  STL [R1], R0 ;  /* 0x0000000001007387 */ /* 0x0001e20000100800 */
[--C-:B------:R-:W-:Y:S01]  /*5a20*/  @!P3 IMAD.IADD R16, R16, 0x1, -R2.reuse ;  /* 0x000000011010b824 */ /* 0x100fe200078e0a02 */
[----:B------:R-:W-:Y:S01]  /*5a30*/  ISETP.GE.AND P3, PT, R15, RZ, PT ;  /* 0x000000ff0f00720c */ /* 0x000fe20003f66270 */
[----:B------:R-:W-:Y:S01]  /*5a40*/  IMAD.MOV R17, RZ, RZ, -R17 ;  /* 0x000000ffff117224 */ /* 0x000fe200078e0a11 */
[----:B------:R-:W-:Y:S01]  /*5a50*/  STL [R1+0x7bc], R14 ;  /* 0x0007bc0e01007387 */ /* 0x000fe20000100800 */
[----:B------:R-:W-:Y:S01]  /*5a60*/  @!P4 IMAD.IADD R7, R7, 0x1, -R2 ;  /* 0x000000010707c824 */ /* 0x000fe200078e0a02 */
[----:B------:R-:W-:Y:S01]  /*5a70*/  ISETP.GE.AND P4, PT, R3, RZ, PT ;  /* 0x000000ff0300720c */ /* 0x000fe20003f86270 */
[----:B------:R-:W-:Y:S02]  /*5a80*/  IMAD R3, R2, R17, R12 ;  /* 0x0000001102037224 */ /* 0x000fe400078e020c */
[----:B------:R-:W-:Y:S01]  /*5a90*/  @!P6 IMAD.IADD R6, R6, 0x1, -R2 ;  /* 0x000000010606e824 */ /* 0x000fe200078e0a02 */
[----:B------:R-:W-:Y:S01]  /*5aa0*/  ISETP.GE.AND P6, PT, R11, RZ, PT ;  /* 0x000000ff0b00720c */ /* 0x000fe20003fc6270 */
[----:B0-----:R-:W-:-:S02]  /*5ab0*/  IMAD.MOV.U32 R0, RZ, RZ, R16 ;  /* 0x000000ffff007224 */ /* 0x001fc400078e0010 */
[----:B------:R-:W-:Y:S02]  /*5ac0*/  VIADD R12, R8, 0x38 ;  /* 0x00000038080c7836 */ /* 0x000fe40000000000 */
[----:B------:R-:W-:Y:S01]  /*5ad0*/  @!P2 IMAD.MOV R0, RZ, RZ, -R0 ;  /* 0x000000ffff00a224 */ /* 0x000fe200078e0a00 */
[----:B------:R-:W-:Y:S01]  /*5ae0*/  ISETP.GT.U32.AND P2, PT, R2, R6, PT ;  /* 0x000000060200720c */ /* 0x000fe20003f44070 */
[----:B------:R-:W-:Y:S01]  /*5af0*/  @!P5 IMAD.IADD R4, R4, 0x1, -R2 ;  /* 0x000000010404d824 */ /* 0x000fe200078e0a02 */
[----:B------:R-:W-:Y:S01]  /*5b00*/  ISETP.GT.U32.AND P5, PT, R2, R3, PT ;  /* 0x000000030200720c */ /* 0x000fe20003fa4070 */
[C---:B------:R-:W-:Y:S01]  /*5b10*/  VIADD R11, R8.reuse, 0x36 ;  /* 0x00000036080b7836 */ /* 0x040fe20000000000 */
[----:B------:R0:W-:Y:S01]  /*5b20*/  STL [R1+0x6c], R0 ;  /* 0x00006c0001007387 */ /* 0x0001e20000100800 */
[----:B------:R-:W-:Y:S01]  /*5b30*/  IABS R15, R12 ;  /* 0x0000000c000f7213 */ /* 0x000fe20000000000 */
[----:B------:R-:W-:Y:S01]  /*5b40*/  VIADD R17, R8, 0x34 ;  /* 0x0000003408117836 */ /* 0x000fe20000000000 */
[----:B------:R-:W-:Y:S01]  /*5b50*/  ISETP.GE.AND P0, PT, R12, RZ, PT ;  /* 0x000000ff0c00720c */ /* 0x000fe20003f06270 */
[----:B------:R-:W-:Y:S01]  /*5b60*/  STL [R1+0x70], R5 ;  /* 0x0000700501007387 */ /* 0x000fe20000100800 */
[----:B------:R-:W-:Y:S01]  /*5b70*/  IABS R16, R11 ;  /* 0x0000000b00107213 */ /* 0x000fe20000000000 */
[----:B------:R-:W-:-:S04]  /*5b80*/  IMAD.HI.U32 R20, R9, R15, RZ ;  /* 0x0000000f09147227 */ /* 0x000fc800078e00ff */
[----:B0-----:R-:W-:Y:S02]  /*5b90*/  IMAD.MOV.U32 R0, RZ, RZ, R7 ;  /* 0x000000ffff007224 */ /* 0x001fe400078e0007 */
[----:B------:R-:W-:Y:S01]  /*5ba0*/  @!P2 IMAD.IADD R6, R6, 0x1, -R2 ;  /* 0x000000010606a824 */ /* 0x000fe200078e0a02 */
[----:B------:R-:W-:Y:S01]  /*5bb0*/  ISETP.GE.AND P2, PT, R17, RZ, PT ;  /* 0x000000ff1100720c */ /* 0x000fe20003f46270 */
[----:B------:R-:W-:Y:S01]  /*5bc0*/  @!P1 IMAD.MOV R0, RZ, RZ, -R0 ;  /* 0x000000ffff009224 */ /* 0x000fe200078e0a00 */
[----:B------:R-:W-:Y:S01]  /*5bd0*/  IABS R17, R17 ;  /* 0x0000001100117213 */ /* 0x000fe20000000000 */
[----:B------:R-:W-:Y:S01]  /*5be0*/  IMAD.MOV R20, RZ, RZ, -R20 ;  /* 0x000000ffff147224 */ /* 0x000fe200078e0a14 */
[----:B------:R-:W-:Y:S01]  /*5bf0*/  ISETP.GE.AND P1, PT, R11, RZ, PT ;  /* 0x000000ff0b00720c */ /* 0x000fe20003f26270 */
[----:B------:R-:W-:Y:S01]  /*5c00*/  @!P5 IMAD.IADD R3, R3, 0x1, -R2 ;  /* 0x000000010303d824 */ /* 0x000fe200078e0a02 */
[----:B------:R0:W-:Y:S01]  /*5c10*/  STL [R1+0x98], R0 ;  /* 0x0000980001007387 */ /* 0x0001e20000100800 */
[----:B------:R-:W-:-:S02]  /*5c20*/  VIADD R7, R8, 0x32 ;  /* 0x0000003208077836 */ /* 0x000fc40000000000 */
[C---:B------:R-:W-:Y:S01]  /*5c30*/  IMAD.HI.U32 R12, R9.reuse, R16, RZ ;  /* 0x00000010090c7227 */ /* 0x040fe200078e00ff */
[C---:B------:R-:W-:Y:S02]  /*5c40*/  ISETP.GT.U32.AND P5, PT, R2.reuse, R3, PT ;  /* 0x000000030200720c */ /* 0x040fe40003fa4070 */
[----:B------:R-:W-:Y:S01]  /*5c50*/  IABS R18, R7 ;  /* 0x0000000700127213 */ /* 0x000fe20000000000 */
[----:B------:R-:W-:Y:S02]  /*5c60*/  IMAD R15, R2, R20, R15 ;  /* 0x00000014020f7224 */ /* 0x000fe400078e020f */
[----:B------:R-:W-:-:S04]  /*5c70*/  IMAD.HI.U32 R10, R9, R17, RZ ;  /* 0x00000011090a7227 */ /* 0x000fc800078e00ff */
[----:B0-----:R-:W-:Y:S02]  /*5c80*/  IMAD.MOV.U32 R0, RZ, RZ, R6 ;  /* 0x000000ffff007224 */ /* 0x001fe400078e0006 */
[----:B------:R-:W-:Y:S02]  /*5c90*/  IMAD.MOV R12, RZ, RZ, -R12 ;  /* 0x000000ffff0c7224 */ /* 0x000fe400078e0a0c */
[----:B------:R-:W-:Y:S01]  /*5ca0*/  @!P3 IMAD.MOV R0, RZ, RZ, -R0 ;  /* 0x000000ffff00b224 */ /* 0x000fe200078e0a00 */
[C---:B------:R-:W-:Y:S01]  /*5cb0*/  ISETP.GT.U32.AND P3, PT, R2.reuse, R15, PT ;  /* 0x0000000f0200720c */ /* 0x040fe20003f64070 */
[----:B------:R-:W-:Y:S02]  /*5cc0*/  IMAD.MOV R10, RZ, RZ, -R10 ;  /* 0x000000ffff0a7224 */ /* 0x000fe400078e0a0a */
[C---:B------:R-:W-:Y:S01]  /*5cd0*/  IMAD R16, R2.reuse, R12, R16 ;  /* 0x0000000c02107224 */ /* 0x040fe200078e0210 */
[----:B------:R0:W-:Y:S01]  /*5ce0*/  STL [R1+0x60], R0 ;  /* 0x0000600001007387 */ /* 0x0001e20000100800 */
[----:B------:R-:W-:-:S02]  /*5cf0*/  IMAD R17, R2, R10, R17 ;  /* 0x0000000a02117224 */ /* 0x000fc400078e0211 */
[----:B------:R-:W-:-:S04]  /*5d00*/  IMAD.HI.U32 R10, R9, R18, RZ ;  /* 0x00000012090a7227 */ /* 0x000fc800078e00ff */
[----:B------:R-:W-:Y:S02]  /*5d10*/  IMAD.MOV R10, RZ, RZ, -R10 ;  /* 0x000000ffff0a7224 */ /* 0x000fe400078e0a0a */
[----:B------:R-:W-:Y:S01]  /*5d20*/  @!P5 IMAD.IADD R3, R3, 0x1, -R2 ;  /* 0x000000010303d824 */ /* 0x000fe200078e0a02 */
[----:B------:R-:W-:Y:S01]  /*5d30*/  ISETP.GT.U32.AND P5, PT, R2, R17, PT ;  /* 0x000000110200720c */ /* 0x000fe20003fa4070 */
[----:B0-----:R-:W-:Y:S02]  /*5d40*/  IMAD.MOV.U32 R0, RZ, RZ, R4 ;  /* 0x000000ffff007224 */ /* 0x001fe400078e0004 */
[----:B------:R-:W-:Y:S02]  /*5d50*/  VIADD R11, R8, 0x30 ;  /* 0x00000030080b7836 */ /* 0x000fe40000000000 */
[----:B------:R-:W-:Y:S01]  /*5d60*/  @!P4 IMAD.MOV R0, RZ, RZ, -R0 ;  /* 0x000000ffff00c224 */ /* 0x000fe200078e0a00 */
[C---:B------:R-:W-:Y:S01]  /*5d70*/  ISETP.GT.U32.AND P4, PT, R2.reuse, R16, PT ;  /* 0x000000100200720c */ /* 0x040fe20003f84070 */
[----:B------:R-:W-:Y:S01]  /*5d80*/  IMAD R18, R2, R10, R18 ;  /* 0x0000000a02127224 */ /* 0x000fe200078e0212 */
[----:B------:R-:W-:Y:S01]  /*5d90*/  IABS R19, R11 ;  /* 0x0000000b00137213 */ /* 0x000fe20000000000 */
[----:B------:R-:W-:Y:S01]  /*5da0*/  @!P3 IMAD.IADD R15, R15, 0x1, -R2 ;  /* 0x000000010f0fb824 */ /* 0x000fe200078e0a02 */
[----:B------:R0:W-:Y:S01]  /*5db0*/  STL [R1+0x64], R0 ;  /* 0x0000640001007387 */ /* 0x0001e20000100800 */
[----:B------:R-:W-:-:S02]  /*5dc0*/  VIADD R12, R8, 0x2e ;  /* 0x0000002e080c7836 */ /* 0x000fc40000000000 */
[C---:B------:R-:W-:Y:S01]  /*5dd0*/  IMAD.HI.U32 R6, R9.reuse, R19, RZ ;  /* 0x0000001309067227 */ /* 0x040fe200078e00ff */
[----:B------:R-:W-:Y:S02]  /*5de0*/  ISETP.GT.U32.AND P3, PT, R2, R15, PT ;  /* 0x0000000f0200720c */ /* 0x000fe40003f64070 */
[----:B------:R-:W-:Y:S01]  /*5df0*/  IABS R4, R12 ;  /* 0x0000000c00047213 */ /* 0x000fe20000000000 */
[----:B------:R-:W-:Y:S02]  /*5e00*/  IMAD.MOV R6, RZ, RZ, -R6 ;  /* 0x000000ffff067224 */ /* 0x000fe400078e0a06 */
[----:B------:R-:W-:Y:S02]  /*5e10*/  @!P4 IMAD.IADD R16, R16, 0x1, -R2 ;  /* 0x000000011010c824 */ /* 0x000fe400078e0a02 */
[----:B0-----:R-:W-:Y:S02]  /*5e20*/  IMAD.MOV.U32 R0, RZ, RZ, R3 ;  /* 0x000000ffff007224 */ /* 0x001fe400078e0003 */
[----:B------:R-:W-:Y:S01]  /*5e30*/  IMAD.HI.U32 R21, R9, R4, RZ ;  /* 0x0000000409157227 */ /* 0x000fe200078e00ff */
[----:B------:R-:W-:-:S03]  /*5e40*/  ISETP.GT.U32.AND P4, PT, R2, R16, PT ;  /* 0x000000100200720c */ /* 0x000fc60003f84070 */
[----:B------:R-:W-:Y:S01]  /*5e50*/  @!P6 IMAD.MOV R0, RZ, RZ, -R0 ;  /* 0x000000ffff00e224 */ /* 0x000fe200078e0a00 */
[C---:B------:R-:W-:Y:S01]  /*5e60*/  ISETP.GT.U32.AND P6, PT, R2.reuse, R18, PT ;  /* 0x000000120200720c */ /* 0x040fe20003fc4070 */
[----:B------:R-:W-:Y:S02]  /*5e70*/  IMAD R19, R2, R6, R19 ;  /* 0x0000000602137224 */ /* 0x000fe400078e0213 */
[C---:B------:R-:W-:Y:S01]  /*5e80*/  VIADD R10, R8.reuse, 0x2a ;  /* 0x0000002a080a7836 */ /* 0x040fe20000000000 */
[----:B------:R0:W-:Y:S01]  /*5e90*/  STL [R1+0x80], R0 ;  /* 0x0000800001007387 */ /* 0x0001e20000100800 */
[----:B------:R-:W-:Y:S02]  /*5ea0*/  IMAD.MOV R21, RZ, RZ, -R21 ;  /* 0x000000ffff157224 */ /* 0x000fe400078e0a15 */
[----:B------:R-:W-:Y:S01]  /*5eb0*/  @!P3 IMAD.IADD R15, R15, 0x1, -R2 ;  /* 0x000000010f0fb824 */ /* 0x000fe200078e0a02 */
[----:B------:R-:W-:Y:S01]  /*5ec0*/  IABS R3, R10 ;  /* 0x0000000a00037213 */ /* 0x000fe20000000000 */
[----:B------:R-:W-:Y:S01]  /*5ed0*/  VIADD R6, R8, 0x2c ;  /* 0x0000002c08067836 */ /* 0x000fe20000000000 */
[C---:B------:R-:W-:Y:S01]  /*5ee0*/  ISETP.GT.U32.AND P3, PT, R2.reuse, R19, PT ;  /* 0x000000130200720c */ /* 0x040fe20003f64070 */
[----:B------:R-:W-:-:S02]  /*5ef0*/  IMAD R4, R2, R21, R4 ;  /* 0x0000001502047224 */ /* 0x000fc400078e0204 */
[--C-:B------:R-:W-:Y:S01]  /*5f00*/  @!P6 IMAD.IADD R18, R18, 0x1, -R2.reuse ;  /* 0x000000011212e824 */ /* 0x100fe200078e0a02 */
[----:B------:R-:W-:Y:S01]  /*5f10*/  IABS R20, R6 ;  /* 0x0000000600147213 */ /* 0x000fe20000000000 */
[----:B------:R-:W-:Y:S01]  /*5f20*/  @!P0 IMAD.MOV R15, RZ, RZ, -R15 ;  /* 0x000000ffff0f8224 */ /* 0x000fe200078e0a0f */
[----:B------:R-:W-:Y:S01]  /*5f30*/  ISETP.GE.AND P6, PT, R7, RZ, PT ;  /* 0x000000ff0700720c */ /* 0x000fe20003fc6270 */
[--C-:B------:R-:W-:Y:S01]  /*5f40*/  @!P5 IMAD.IADD R17, R17, 0x1, -R2.reuse ;  /* 0x000000011111d824 */ /* 0x100fe200078e0a02 */
[----:B------:R-:W-:Y:S01]  /*5f50*/  ISETP.GT.U32.AND P0, PT, R2, R18, PT ;  /* 0x000000120200720c */ /* 0x000fe20003f04070 */
[----:B------:R-:W-:Y:S01]  /*5f60*/  @!P4 IMAD.IADD R16, R16, 0x1, -R2 ;  /* 0x000000011010c824 */ /* 0x000fe200078e0a02 */
[C---:B------:R-:W-:Y:S01]  /*5f70*/  ISETP.GT.U32.AND P4, PT, R2.reuse, R4, PT ;  /* 0x000000040200720c */ /* 0x040fe20003f84070 */
[C---:B------:R-:W-:Y:S01]  /*5f80*/  IMAD.HI.U32 R22, R9.reuse, R3, RZ ;  /* 0x0000000309167227 */ /* 0x040fe200078e00ff */
[----:B------:R-:W-:Y:S01]  /*5f90*/  ISETP.GT.U32.AND P5, PT, R2, R17, PT ;  /* 0x000000110200720c */ /* 0x000fe20003fa4070 */
[----:B------:R-:W-:Y:S02]  /*5fa0*/  STL [R1+0x7a4], R15 ;  /* 0x0007a40f01007387 */ /* 0x000fe40000100800 */
[----:B------:R-:W-:-:S04]  /*5fb0*/  IMAD.HI.U32 R21, R9, R20, RZ ;  /* 0x0000001409157227 */ /* 0x000fc800078e00ff */
[----:B------:R-:W-:Y:S02]  /*5fc0*/  IMAD.MOV R22, RZ, RZ, -R22 ;  /* 0x000000ffff167224 */ /* 0x000fe400078e0a16 */
[----:B------:R-:W-:Y:S02]  /*5fd0*/  IMAD.MOV R21, RZ, RZ, -R21 ;  /* 0x000000ffff157224 */ /* 0x000fe400078e0a15 */
[--C-:B------:R-:W-:Y:S01]  /*5fe0*/  @!P3 IMAD.IADD R19, R19, 0x1, -R2.reuse ;  /* 0x000000011313b824 */ /* 0x100fe200078e0a02 */
[----:B------:R-:W-:Y:S01]  /*5ff0*/  ISETP.GE.AND P3, PT, R12, RZ, PT ;  /* 0x000000ff0c00720c */ /* 0x000fe20003f66270 */
[----:B------:R-:W-:Y:S02]  /*6000*/  IMAD R3, R2, R22, R3 ;  /* 0x0000001602037224 */ /* 0x000fe400078e0203 */
[----:B------:R-:W-:Y:S02]  /*6010*/  @!P0 IMAD.IADD R18, R18, 0x1, -R2 ;  /* 0x0000000112128824 */ /* 0x000fe400078e0a02 */
[----:B------:R-:W-:-:S02]  /*6020*/  IMAD R7, R2, R21, R20 ;  /* 0x0000001502077224 */ /* 0x000fc400078e0214 */
[----:B------:R-:W-:Y:S01]  /*6030*/  @!P4 IMAD.IADD R4, R4, 0x1, -R2 ;  /* 0x000000010404c824 */ /* 0x000fe200078e0a02 */
[C---:B------:R-:W-:Y:S01]  /*6040*/  ISETP.GT.U32.AND P4, PT, R2.reuse, R19, PT ;  /* 0x000000130200720c */ /* 0x040fe20003f84070 */
[----:B------:R-:W-:Y:S01]  /*6050*/  @!P6 IMAD.MOV R18, RZ, RZ, -R18 ;  /* 0x000000ffff12e224 */ /* 0x000fe200078e0a12 */
[C---:B------:R-:W-:Y:S01]  /*6060*/  ISETP.GT.U32.AND P6, PT, R2.reuse, R3, PT ;  /* 0x000000030200720c */ /* 0x040fe20003fc4070 */
[----:B------:R-:W-:Y:S01]  /*6070*/  @!P5 IMAD.IADD R17, R17, 0x1, -R2 ;  /* 0x000000011111d824 */ /* 0x000fe200078e0a02 */
[----:B------:R-:W-:Y:S01]  /*6080*/  ISETP.GT.U32.AND P0, PT, R2, R7, PT ;  /* 0x000000070200720c */ /* 0x000fe20003f04070 */
[----:B------:R-:W-:Y:S01]  /*6090*/  VIADD R12, R8, 0x28 ;  /* 0x00000028080c7836 */ /* 0x000fe20000000000 */
[----:B------:R-:W-:Y:S01]  /*60a0*/  ISETP.GE.AND P5, PT, R11, RZ, PT ;  /* 0x000000ff0b00720c */ /* 0x000fe20003fa6270 */
[----:B------:R-:W-:Y:S01]  /*60b0*/  @!P1 IMAD.MOV R16, RZ, RZ, -R16 ;  /* 0x000000ffff109224 */ /* 0x000fe200078e0a10 */
[----:B------:R-:W-:Y:S01]  /*60c0*/  ISETP.GT.U32.AND P1, PT, R2, R4, PT ;  /* 0x000000040200720c */ /* 0x000fe20003f24070 */
[----:B------:R-:W-:Y:S01]  /*60d0*/  VIADD R11, R8, 0x26 ;  /* 0x00000026080b7836 */ /* 0x000fe20000000000 */
[----:B------:R-:W-:Y:S01]  /*60e0*/  IABS R20, R12 ;  /* 0x0000000c00147213 */ /* 0x000fe20000000000 */
[----:B------:R-:W-:Y:S01]  /*60f0*/  @!P2 IMAD.MOV R17, RZ, RZ, -R17 ;  /* 0x000000ffff11a224 */ /* 0x000fe200078e0a11 */
[----:B------:R-:W-:Y:S01]  /*6100*/  ISETP.GE.AND P2, PT, R6, RZ, PT ;  /* 0x000000ff0600720c */ /* 0x000fe20003f46270 */
[--C-:B------:R-:W-:Y:S01]  /*6110*/  @!P4 IMAD.IADD R19, R19, 0x1, -R2.reuse ;  /* 0x000000011313c824 */ /* 0x100fe200078e0a02 */
[----:B------:R-:W-:Y:S01]  /*6120*/  IABS R21, R11 ;  /* 0x0000000b00157213 */ /* 0x000fe20000000000 */
[--C-:B------:R-:W-:Y:S01]  /*6130*/  @!P6 IMAD.IADD R3, R3, 0x1, -R2.reuse ;  /* 0x000000010303e824 */ /* 0x100fe200078e0a02 */
[----:B------:R-:W-:Y:S01]  /*6140*/  ISETP.GE.AND P4, PT, R10, RZ, PT ;  /* 0x000000ff0a00720c */ /* 0x000fe20003f86270 */
[----:B------:R-:W-:Y:S01]  /*6150*/  @!P0 IMAD.IADD R7, R7, 0x1, -R2 ;  /* 0x0000000107078824 */ /* 0x000fe200078e0a02 */
[----:B------:R-:W-:Y:S01]  /*6160*/  STL [R1+0x7a8], R16 ;  /* 0x0007a81001007387 */ /* 0x000fe20000100800 */
[----:B------:R-:W-:Y:S01]  /*6170*/  IMAD.MOV.U32 R6, RZ, RZ, R20 ;  /* 0x000000ffff067224 */ /* 0x000fe200078e0014 */
[----:B------:R-:W-:Y:S01]  /*6180*/  ISETP.GE.AND P0, PT, R11, RZ, PT ;  /* 0x000000ff0b00720c */ /* 0x000fe20003f06270 */
[----:B------:R-:W-:Y:S01]  /*6190*/  @!P5 IMAD.MOV R19, RZ, RZ, -R19 ;  /* 0x000000ffff13d224 */ /* 0x000fe200078e0a13 */
[----:B------:R-:W-:Y:S01]  /*61a0*/  ISETP.GT.U32.AND P5, PT, R2, R3, PT ;  /* 0x000000030200720c */ /* 0x000fe20003fa4070 */
[----:B------:R-:W-:Y:S01]  /*61b0*/  @!P1 IMAD.IADD R4, R4, 0x1, -R2 ;  /* 0x0000000104049824 */ /* 0x000fe200078e0a02 */
[----:B------:R-:W-:Y:S01]  /*61c0*/  ISETP.GT.U32.AND P6, PT, R2, R7, PT ;  /* 0x000000070200720c */ /* 0x000fe20003fc4070 */
[----:B------:R-:W-:Y:S01]  /*61d0*/  IMAD.HI.U32 R10, R9, R6, RZ ;  /* 0x00000006090a7227 */ /* 0x000fe200078e00ff */
[----:B------:R-:W-:Y:S01]  /*61e0*/  ISETP.GE.AND P1, PT, R12, RZ, PT ;  /* 0x000000ff0c00720c */ /* 0x000fe20003f26270 */
[----:B------:R-:W-:Y:S02]  /*61f0*/  STL [R1+0x7ac], R17 ;  /* 0x0007ac1101007387 */ /* 0x000fe40000100800 */
[----:B------:R-:W-:-:S02]  /*6200*/  IMAD.MOV.U32 R20, RZ, RZ, R21 ;  /* 0x000000ffff147224 */ /* 0x000fc400078e0015 */
[----:B------:R-:W-:Y:S01]  /*6210*/  IMAD.MOV R10, RZ, RZ, -R10 ;  /* 0x000000ffff0a7224 */ /* 0x000fe200078e0a0a */
[----:B------:R-:W-:Y:S01]  /*6220*/  STL [R1+0x7b0], R18 ;  /* 0x0007b01201007387 */ /* 0x000fe20000100800 */
[----:B0-----:R-:W-:Y:S02]  /*6230*/  IMAD.MOV.U32 R0, RZ, RZ, R4 ;  /* 0x000000ffff007224 */ /* 0x001fe400078e0004 */
[----:B------:R-:W-:Y:S01]  /*6240*/  IMAD.HI.U32 R12, R9, R20, RZ ;  /* 0x00000014090c7227 */ /* 0x000fe200078e00ff */
[----:B------:R-:W-:Y:S03]  /*6250*/  STL [R1+0x7b4], R19 ;  /* 0x0007b41301007387 */ /* 0x000fe60000100800 */
[----:B------:R-:W-:Y:S02]  /*6260*/  IMAD R6, R2, R10, R6 ;  /* 0x0000000a02067224 */ /* 0x000fe400078e0206 */
[----:B------:R-:W-:-:S02]  /*6270*/  @!P3 IMAD.MOV R0, RZ, RZ, -R0 ;  /* 0x000000ffff00b224 */ /* 0x000fc400078e0a00 */
[----:B------:R-:W-:Y:S02]  /*6280*/  IMAD.MOV R12, RZ, RZ, -R12 ;  /* 0x000000ffff0c7224 */ /* 0x000fe400078e0a0c */
[--C-:B------:R-:W-:Y:S01]  /*6290*/  @!P5 IMAD.IADD R3, R3, 0x1, -R2.reuse ;  /* 0x000000010303d824 */ /* 0x100fe200078e0a02 */
[----:B------:R0:W-:Y:S01]  /*62a0*/  STL [R1+0x2c], R0 ;  /* 0x00002c0001007387 */ /* 0x0001e20000100800 */
[----:B------:R-:W-:Y:S01]  /*62b0*/  @!P6 IMAD.IADD R7, R7, 0x1, -R2 ;  /* 0x000000010707e824 */ /* 0x000fe200078e0a02 */
[C---:B------:R-:W-:Y:S01]  /*62c0*/  ISETP.GT.U32.AND P6, PT, R2.reuse, R6, PT ;  /* 0x000000060200720c */ /* 0x040fe20003fc4070 */
[----:B------:R-:W-:Y:S02]  /*62d0*/  IMAD R20, R2, R12, R20 ;  /* 0x0000000c02147224 */ /* 0x000fe400078e0214 */
[C---:B------:R-:W-:Y:S02]  /*62e0*/  VIADD R21, R8.reuse, 0x24 ;  /* 0x0000002408157836 */ /* 0x040fe40000000000 */
[----:B------:R-:W-:-:S02]  /*62f0*/  VIADD R4, R8, 0x20 ;  /* 0x0000002008047836 */ /* 0x000fc40000000000 */
[----:B------:R-:W-:Y:S01]  /*6300*/  IMAD.MOV.U32 R5, RZ, RZ, R7 ;  /* 0x000000ffff057224 */ /* 0x000fe200078e0007 */
[----:B------:R-:W-:Y:S01]  /*6310*/  ISETP.GE.AND P3, PT, R21, RZ, PT ;  /* 0x000000ff1500720c */ /* 0x000fe20003f66270 */
[----:B0-----:R-:W-:Y:S01]  /*6320*/  IMAD.MOV.U32 R0, RZ, RZ, R3 ;  /* 0x000000ffff007224 */ /* 0x001fe200078e0003 */
[----:B------:R-:W-:Y:S01]  /*6330*/  IABS R21, R21 ;  /* 0x0000001500157213 */ /* 0x000fe20000000000 */
[----:B------:R-:W-:Y:S02]  /*6340*/  VIADD R10, R8, 0x22 ;  /* 0x00000022080a7836 */ /* 0x000fe40000000000 */
[----:B------:R-:W-:Y:S01]  /*6350*/  @!P4 IMAD.MOV R0, RZ, RZ, -R0 ;  /* 0x000000ffff00c224 */ /* 0x000fe200078e0a00 */
[----:B------:R-:W-:Y:S01]  /*6360*/  ISETP.GT.U32.AND P4, PT, R2, R20, PT ;  /* 0x000000140200720c */ /* 0x000fe20003f84070 */
[----:B------:R-:W-:Y:S01]  /*6370*/  @!P6 IMAD.IADD R6, R6, 0x1, -R2 ;  /* 0x000000010606e824 */ /* 0x000fe200078e0a02 */
[----:B------:R-:W-:Y:S01]  /*6380*/  IABS R22, R10 ;  /* 0x0000000a00167213 */ /* 0x000fe20000000000 */
[----:B------:R-:W-:Y:S01]  /*6390*/  @!P2 IMAD.MOV R5, RZ, RZ, -R5 ;  /* 0x000000ffff05a224 */ /* 0x000fe200078e0a05 */
[----:B------:R-:W-:Y:S01]  /*63a0*/  ISETP.GE.AND P2, PT, R4, RZ, PT ;  /* 0x000000ff0400720c */ /* 0x000fe20003f46270 */
[----:B------:R-:W-:Y:S01]  /*63b0*/  IMAD.HI.U32 R7, R9, R21, RZ ;  /* 0x0000001509077227 */ /* 0x000fe200078e00ff */
[----:B------:R-:W-:-:S02]  /*63c0*/  ISETP.GT.U32.AND P6, PT, R2, R6, PT ;  /* 0x000000060200720c */ /* 0x000fc40003fc4070 */
[----:B------:R-:W-:Y:S01]  /*63d0*/  IABS R4, R4 ;  /* 0x0000000400047213 */ /* 0x000fe20000000000 */
[C---:B------:R-:W-:Y:S01]  /*63e0*/  IMAD.HI.U32 R3, R9.reuse, R22, RZ ;  /* 0x0000001609037227 */ /* 0x040fe200078e00ff */
[----:B------:R-:W-:Y:S01]  /*63f0*/  STL [R1+0x34], R5 ;  /* 0x0000340501007387 */ /* 0x000fe20000100800 */
[----:B------:R-:W-:Y:S02]  /*6400*/  ISETP.GE.AND P5, PT, R10, RZ, PT ;  /* 0x000000ff0a00720c */ /* 0x000fe40003fa6270 */
[----:B------:R-:W-:Y:S01]  /*6410*/  @!P4 IMAD.IADD R20, R20, 0x1, -R2 ;  /* 0x000000011414c824 */ /* 0x000fe200078e0a02 */
[----:B------:R0:W-:Y:S01]  /*6420*/  STL [R1+0x38], R0 ;  /* 0x0000380001007387 */ /* 0x0001e20000100800 */
[----:B------:R-:W-:-:S03]  /*6430*/  IMAD.HI.U32 R23, R9, R4, RZ ;  /* 0x0000000409177227 */ /* 0x000fc600078e00ff */
[C---:B------:R-:W-:Y:S01]  /*6440*/  ISETP.GT.U32.AND P4, PT, R2.reuse, R20, PT ;  /* 0x000000140200720c */ /* 0x040fe20003f84070 */
[----:B------:R-:W-:Y:S02]  /*6450*/  IMAD.MOV R7, RZ, RZ, -R7 ;  /* 0x000000ffff077224 */ /* 0x000fe400078e0a07 */
[----:B------:R-:W-:Y:S02]  /*6460*/  IMAD.MOV R23, RZ, RZ, -R23 ;  /* 0x000000ffff177224 */ /* 0x000fe400078e0a17 */
[----:B------:R-:W-:Y:S02]  /*6470*/  IMAD.MOV R3, RZ, RZ, -R3 ;  /* 0x000000ffff037224 */ /* 0x000fe400078e0a03 */
[----:B------:R-:W-:Y:S02]  /*6480*/  IMAD R21, R2, R7, R21 ;  /* 0x0000000702157224 */ /* 0x000fe400078e0215 */
[----:B------:R-:W-:Y:S02]  /*6490*/  @!P6 IMAD.IADD R6, R6, 0x1, -R2 ;  /* 0x000000010606e824 */ /* 0x000fe400078e0a02 */
[C---:B------:R-:W-:Y:S01]  /*64a0*/  IMAD R23, R2.reuse, R23, R4 ;  /* 0x0000001702177224 */ /* 0x040fe200078e0204 */
[C---:B------:R-:W-:Y:S01]  /*64b0*/  ISETP.GT.U32.AND P6, PT, R2.reuse, R21, PT ;  /* 0x000000150200720c */ /* 0x040fe20003fc4070 */
[----:B------:R-:W-:-:S02]  /*64c0*/  IMAD R22, R2, R3, R22 ;  /* 0x0000000302167224 */ /* 0x000fc400078e0216 */
[----:B0-----:R-:W-:Y:S02]  /*64d0*/  IMAD.MOV.U32 R0, RZ, RZ, R6 ;  /* 0x000000ffff007224 */ /* 0x001fe400078e0006 */
[----:B------:R-:W-:Y:S01]  /*64e0*/  @!P4 IMAD.IADD R20, R20, 0x1, -R2 ;  /* 0x000000011414c824 */ /* 0x000fe200078e0a02 */
[C---:B------:R-:W-:Y:S01]  /*64f0*/  ISETP.GT.U32.AND P4, PT, R2.reuse, R23, PT ;  /* 0x000000170200720c */ /* 0x040fe20003f84070 */
[----:B------:R-:W-:Y:S01]  /*6500*/  @!P1 IMAD.MOV R0, RZ, RZ, -R0 ;  /* 0x000000ffff009224 */ /* 0x000fe200078e0a00 */
[----:B------:R-:W-:Y:S01]  /*6510*/  ISETP.GT.U32.AND P1, PT, R2, R22, PT ;  /* 0x000000160200720c */ /* 0x000fe20003f24070 */
[C---:B------:R-:W-:Y:S02]  /*6520*/  VIADD R11, R8.reuse, 0x1e ;  /* 0x0000001e080b7836 */ /* 0x040fe40000000000 */
[C---:B------:R-:W-:Y:S01]  /*6530*/  VIADD R14, R8.reuse, 0x1a ;  /* 0x0000001a080e7836 */ /* 0x040fe20000000000 */
[----:B------:R-:W-:Y:S01]  /*6540*/  STL [R1+0x7b8], R0 ;  /* 0x0007b80001007387 */ /* 0x000fe20000100800 */
[C---:B------:R-:W-:Y:S01]  /*6550*/  VIADD R15, R8.reuse, 0x1c ;  /* 0x0000001c080f7836 */ /* 0x040fe20000000000 */
[----:B------:R-:W-:Y:S01]  /*6560*/  IABS R24, R11 ;  /* 0x0000000b00187213 */ /* 0x000fe20000000000 */
[--C-:B------:R-:W-:Y:S01]  /*6570*/  @!P6 IMAD.IADD R21, R21, 0x1, -R2.reuse ;  /* 0x000000011515e824 */ /* 0x100fe200078e0a02 */
[----:B------:R-:W-:Y:S01]  /*6580*/  IABS R26, R14 ;  /* 0x0000000e001a7213 */ /* 0x000fe20000000000 */
[----:B------:R-:W-:Y:S01]  /*6590*/  VIADD R10, R8, 0x18 ;  /* 0x00000018080a7836 */ /* 0x000fe20000000000 */
[----:B------:R-:W-:Y:S01]  /*65a0*/  IABS R25, R15 ;  /* 0x0000000f00197213 */ /* 0x000fe20000000000 */
[--C-:B------:R-:W-:Y:S01]  /*65b0*/  @!P4 IMAD.IADD R23, R23, 0x1, -R2.reuse ;  /* 0x000000011717c824 */ /* 0x100fe200078e0a02 */
[----:B------:R-:W-:Y:S01]  /*65c0*/  ISETP.GT.U32.AND P6, PT, R2, R21, PT ;  /* 0x000000150200720c */ /* 0x000fe20003fc4070 */
[----:B------:R-:W-:Y:S01]  /*65d0*/  @!P1 IMAD.IADD R22, R22, 0x1, -R2 ;  /* 0x0000000116169824 */ /* 0x000fe200078e0a02 */
[----:B------:R-:W-:Y:S01]  /*65e0*/  STL [R1+0x94], R10 ;  /* 0x0000940a01007387 */ /* 0x000fe20000100800 */
[----:B------:R-:W-:Y:S01]  /*65f0*/  IMAD.HI.U32 R7, R9, R24, RZ ;  /* 0x0000001809077227 */ /* 0x000fe200078e00ff */
[----:B------:R-:W-:-:S02]  /*6600*/  ISETP.GT.U32.AND P4, PT, R2, R23, PT ;  /* 0x000000170200720c */ /* 0x000fc40003f84070 */
[----:B------:R-:W-:Y:S01]  /*6610*/  ISETP.GT.U32.AND P1, PT, R2, R22, PT ;  /* 0x000000160200720c */ /* 0x000fe20003f24070 */
[----:B------:R-:W-:-:S04]  /*6620*/  IMAD.HI.U32 R4, R9, R26, RZ ;  /* 0x0000001a09047227 */ /* 0x000fc800078e00ff */
[----:B------:R-:W-:-:S04]  /*6630*/  IMAD.HI.U32 R3, R9, R25, RZ ;  /* 0x0000001909037227 */ /* 0x000fc800078e00ff */
[----:B------:R-:W-:Y:S02]  /*6640*/  IMAD.MOV R7, RZ, RZ, -R7 ;  /* 0x000000ffff077224 */ /* 0x000fe400078e0a07 */
[----:B------:R-:W-:Y:S02]  /*6650*/  IMAD.MOV R4, RZ, RZ, -R4 ;  /* 0x000000ffff047224 */ /* 0x000fe400078e0a04 */
[----:B------:R-:W-:Y:S02]  /*6660*/  IMAD.MOV R3, RZ, RZ, -R3 ;  /* 0x000000ffff037224 */ /* 0x000fe400078e0a03 */
[C---:B------:R-:W-:Y:S02]  /*6670*/  IMAD R24, R2.reuse, R7, R24 ;  /* 0x0000000702187224 */ /* 0x040fe400078e0218 */
[C---:B------:R-:W-:Y:S02]  /*6680*/  IMAD R26, R2.reuse, R4, R26 ;  /* 0x00000004021a7224 */ /* 0x040fe400078e021a */
[C---:B------:R-:W-:Y:S01]  /*6690*/  IMAD R25, R2.reuse, R3, R25 ;  /* 0x0000000302197224 */ /* 0x040fe200078e0219 */
[----:B------:R-:W-:Y:S01]  /*66a0*/  IABS R3, R10 ;  /* 0x0000000a00037213 */ /* 0x000fe20000000000 */
[--C-:B------:R-:W-:Y:S01]  /*66b0*/  @!P6 IMAD.IADD R21, R21, 0x1, -R2.reuse ;  /* 0x000000011515e824 */ /* 0x100fe200078e0a02 */
[C---:B------:R-:W-:Y:S01]  /*66c0*/  ISETP.GT.U32.AND P6, PT, R2.reuse, R24, PT ;  /* 0x000000180200720c */ /* 0x040fe20003fc4070 */
[--C-:B------:R-:W-:Y:S01]  /*66d0*/  @!P4 IMAD.IADD R23, R23, 0x1, -R2.reuse ;  /* 0x000000011717c824 */ /* 0x100fe200078e0a02 */
[----:B------:R-:W-:Y:S01]  /*66e0*/  ISETP.GT.U32.AND P4, PT, R2, R26, PT ;  /* 0x0000001a0200720c */ /* 0x000fe20003f84070 */
[----:B------:R-:W-:Y:S01]  /*66f0*/  @!P1 IMAD.IADD R22, R22, 0x1, -R2 ;  /* 0x0000000116169824 */ /* 0x000fe200078e0a02 */
[----:B------:R-:W-:Y:S01]  /*6700*/  ISETP.GT.U32.AND P1, PT, R2, R25, PT ;  /* 0x000000190200720c */ /* 0x000fe20003f24070 */
[----:B------:R-:W-:-:S02]  /*6710*/  VIADD R5, R8, 0x16 ;  /* 0x0000001608057836 */ /* 0x000fc40000000000 */
[----:B------:R-:W-:-:S03]  /*6720*/  IMAD.HI.U32 R27, R9, R3, RZ ;  /* 0x00000003091b7227 */ /* 0x000fc600078e00ff */
[----:B------:R-:W-:Y:S01]  /*6730*/  IABS R28, R5 ;  /* 0x00000005001c7213 */ /* 0x000fe20000000000 */
[----:B------:R-:W-:Y:S01]  /*6740*/  @!P0 IMAD.MOV R20, RZ, RZ, -R20 ;  /* 0x000000ffff148224 */ /* 0x000fe200078e0a14 */
[----:B------:R0:W-:Y:S01]  /*6750*/  STL [R1+0x90], R5 ;  /* 0x0000900501007387 */ /* 0x0001e20000100800 */
[--C-:B------:R-:W-:Y:S01]  /*6760*/  @!P6 IMAD.IADD R24, R24, 0x1, -R2.reuse ;  /* 0x000000011818e824 */ /* 0x100fe200078e0a02 */
[----:B------:R-:W-:Y:S01]  /*6770*/  ISETP.GE.AND P6, PT, R11, RZ, PT ;  /* 0x000000ff0b00720c */ /* 0x000fe20003fc6270 */
[--C-:B------:R-:W-:Y:S01]  /*6780*/  @!P4 IMAD.IADD R26, R26, 0x1, -R2.reuse ;  /* 0x000000011a1ac824 */ /* 0x100fe200078e0a02 */
[----:B------:R-:W-:Y:S01]  /*6790*/  STL [R1+0x810], R13 ;  /* 0x0008100d01007387 */ /* 0x000fe20000100800 */
[----:B------:R-:W-:Y:S01]  /*67a0*/  @!P1 IMAD.IADD R25, R25, 0x1, -R2 ;  /* 0x0000000119199824 */ /* 0x000fe200078e0a02 */
[C---:B------:R-:W-:Y:S01]  /*67b0*/  ISETP.GT.U32.AND P1, PT, R2.reuse, R24, PT ;  /* 0x000000180200720c */ /* 0x040fe20003f24070 */
[----:B------:R-:W-:Y:S01]  /*67c0*/  IMAD.HI.U32 R6, R9, R29, RZ ;  /* 0x0000001d09067227 */ /* 0x000fe200078e00ff */
[C---:B------:R-:W-:Y:S01]  /*67d0*/  ISETP.GT.U32.AND P0, PT, R2.reuse, R26, PT ;  /* 0x0000001a0200720c */ /* 0x040fe20003f04070 */
[----:B------:R-:W-:Y:S01]  /*67e0*/  STL [R1+0x81c], R23 ;  /* 0x00081c1701007387 */ /* 0x000fe20000100800 */
[----:B------:R-:W-:Y:S01]  /*67f0*/  ISETP.GT.U32.AND P4, PT, R2, R25, PT ;  /* 0x000000190200720c */ /* 0x000fe20003f84070 */
[----:B------:R-:W-:-:S02]  /*6800*/  IMAD.MOV R27, RZ, RZ, -R27 ;  /* 0x000000ffff1b7224 */ /* 0x000fc400078e0a1b */
[----:B------:R-:W-:Y:S01]  /*6810*/  IMAD.MOV R6, RZ, RZ, -R6 ;  /* 0x000000ffff067224 */ /* 0x000fe200078e0a06 */
[----:B------:R1:W-:Y:S01]  /*6820*/  STL [R1+0x7c0], R20 ;  /* 0x0007c01401007387 */ /* 0x0003e20000100800 */
[----:B0-----:R-:W-:Y:S02]  /*6830*/  VIADD R5, R8, 0x12 ;  /* 0x0000001208057836 */ /* 0x001fe40000000000 */
[----:B------:R-:W-:-:S03]  /*6840*/  IMAD.HI.U32 R4, R9, R28, RZ ;  /* 0x0000001c09047227 */ /* 0x000fc600078e00ff */
[----:B------:R0:W-:Y:S01]  /*6850*/  STL [R1+0x814], R5 ;  /* 0x0008140501007387 */ /* 0x0001e20000100800 */
[C---:B------:R-:W-:Y:S01]  /*6860*/  IMAD R27, R2.reuse, R27, R3 ;  /* 0x0000001b021b7224 */ /* 0x040fe200078e0203 */
[----:B------:R-:W-:Y:S01]  /*6870*/  IABS R3, R5 ;  /* 0x0000000500037213 */ /* 0x000fe20000000000 */
[----:B------:R-:W-:Y:S02]  /*6880*/  IMAD R29, R2, R6, R29 ;  /* 0x00000006021d7224 */ /* 0x000fe400078e021d */
[----:B------:R-:W-:Y:S02]  /*6890*/  IMAD.MOV R4, RZ, RZ, -R4 ;  /* 0x000000ffff047224 */ /* 0x000fe400078e0a04 */
[----:B-1----:R-:W-:Y:S02]  /*68a0*/  VIADD R20, R8, 0x10 ;  /* 0x0000001008147836 */ /* 0x002fe40000000000 */
[----:B------:R-:W-:Y:S01]  /*68b0*/  @!P1 IMAD.IADD R24, R24, 0x1, -R2 ;  /* 0x0000000118189824 */ /* 0x000fe200078e0a02 */
[----:B------:R-:W-:Y:S01]  /*68c0*/  ISETP.GT.U32.AND P1, PT, R2, R27, PT ;  /* 0x0000001b0200720c */ /* 0x000fe20003f24070 */
[C---:B------:R-:W-:Y:S01]  /*68d0*/  VIADD R18, R8.reuse, 0xc ;  /* 0x0000000c08127836 */ /* 0x040fe20000000000 */
[----:B------:R-:W-:Y:S01]  /*68e0*/  STL [R1+0x818], R20 ;  /* 0x0008181401007387 */ /* 0x000fe20000100800 */
[----:B------:R-:W-:-:S02]  /*68f0*/  VIADD R19, R8, 0xe ;  /* 0x0000000e08137836 */ /* 0x000fc40000000000 */
[----:B------:R-:W-:Y:S01]  /*6900*/  @!P0 IMAD.IADD R26, R26, 0x1, -R2 ;  /* 0x000000011a1a8824 */ /* 0x000fe200078e0a02 */
[C---:B------:R-:W-:Y:S01]  /*6910*/  ISETP.GT.U32.AND P0, PT, R2.reuse, R29, PT ;  /* 0x0000001d0200720c */ /* 0x040fe20003f04070 */
[----:B------:R-:W-:Y:S01]  /*6920*/  IMAD R28, R2, R4, R28 ;  /* 0x00000004021c7224 */ /* 0x000fe200078e021c */
[----:B------:R-:W-:Y:S01]  /*6930*/  IABS R4, R20 ;  /* 0x0000001400047213 */ /* 0x000fe20000000000 */
[C---:B------:R-:W-:Y:S01]  /*6940*/  IMAD.HI.U32 R7, R9.reuse, R3, RZ ;  /* 0x0000000309077227 */ /* 0x040fe200078e00ff */
[----:B------:R-:W-:Y:S01]  /*6950*/  IABS R12, R18 ;  /* 0x00000012000c7213 */ /* 0x000fe20000000000 */
[----:B------:R1:W-:Y:S01]  /*6960*/  STL [R1+0x820], R24 ;  /* 0x0008201801007387 */ /* 0x0003e20000100800 */
[----:B------:R-:W-:Y:S01]  /*6970*/  IABS R6, R19 ;  /* 0x0000001300067213 */ /* 0x000fe20000000000 */
[----:B------:R-:W-:Y:S02]  /*6980*/  IMAD.MOV R7, RZ, RZ, -R7 ;  /* 0x000000ffff077224 */ /* 0x000fe400078e0a07 */
[----:B------:R-:W-:-:S04]  /*6990*/  IMAD.HI.U32 R11, R9, R4, RZ ;  /* 0x00000004090b7227 */ /* 0x000fc800078e00ff */
[----:B------:R-:W-:-:S04]  /*69a0*/  IMAD.HI.U32 R10, R9, R12, RZ ;  /* 0x0000000c090a7227 */ /* 0x000fc800078e00ff */
[----:B------:R-:W-:-:S04]  /*69b0*/  IMAD.HI.U32 R0, R9, R6, RZ ;  /* 0x0000000609007227 */ /* 0x000fc800078e00ff */
[----:B------:R-:W-:Y:S02]  /*69c0*/  IMAD R3, R2, R7, R3 ;  /* 0x0000000702037224 */ /* 0x000fe400078e0203 */
[----:B------:R-:W-:Y:S01]  /*69d0*/  @!P1 IMAD.IADD R27, R27, 0x1, -R2 ;  /* 0x000000011b1b9824 */ /* 0x000fe200078e0a02 */
[----:B------:R-:W-:Y:S01]  /*69e0*/  ISETP.GE.AND P1, PT, R15, RZ, PT ;  /* 0x000000ff0f00720c */ /* 0x000fe20003f26270 */
[----:B------:R-:W-:Y:S02]  /*69f0*/  IMAD.MOV R7, RZ, RZ, -R11 ;  /* 0x000000ffff077224 */ /* 0x000fe400078e0a0b */
[C---:B------:R-:W-:Y:S02]  /*6a00*/  VIADD R17, R8.reuse, 0xa ;  /* 0x0000000a08117836 */ /* 0x040fe40000000000 */
[----:B------:R-:W-:Y:S02]  /*6a10*/  IMAD.MOV R10, RZ, RZ, -R10 ;  /* 0x000000ffff0a7224 */ /* 0x000fe400078e0a0a */
[----:B------:R-:W-:-:S02]  /*6a20*/  VIADD R16, R8, 0x8 ;  /* 0x0000000808107836 */ /* 0x000fc40000000000 */
[----:B------:R-:W-:Y:S02]  /*6a30*/  IMAD.MOV R11, RZ, RZ, -R0 ;  /* 0x000000ffff0b7224 */ /* 0x000fe400078e0a00 */
[----:B------:R-:W-:Y:S01]  /*6a40*/  @!P0 IMAD.IADD R29, R29, 0x1, -R2 ;  /* 0x000000011d1d8824 */ /* 0x000fe200078e0a02 */
[----:B------:R-:W-:Y:S01]  /*6a50*/  ISETP.GE.AND P0, PT, R14, RZ, PT ;  /* 0x000000ff0e00720c */ /* 0x000fe20003f06270 */
[----:B------:R-:W-:Y:S02]  /*6a60*/  VIADD R15, R8, 0x6 ;  /* 0x00000006080f7836 */ /* 0x000fe40000000000 */
[----:B------:R-:W-:Y:S02]  /*6a70*/  IMAD R4, R2, R7, R4 ;  /* 0x0000000702047224 */ /* 0x000fe400078e0204 */
[C---:B------:R-:W-:Y:S02]  /*6a80*/  VIADD R0, R8.reuse, 0x4 ;  /* 0x0000000408007836 */ /* 0x040fe40000000000 */
[----:B------:R-:W-:Y:S01]  /*6a90*/  VIADD R14, R8, 0x2 ;  /* 0x00000002080e7836 */ /* 0x000fe20000000000 */
[----:B------:R-:W-:Y:S01]  /*6aa0*/  IABS R8, R17 ;  /* 0x0000001100087213 */ /* 0x000fe20000000000 */
[C---:B------:R-:W-:Y:S01]  /*6ab0*/  IMAD R7, R2.reuse, R10, R12 ;  /* 0x0000000a02077224 */ /* 0x040fe200078e020c */
[----:B------:R-:W-:Y:S01]  /*6ac0*/  IABS R10, R16 ;  /* 0x00000010000a7213 */ /* 0x000fe20000000000 */
[----:B------:R-:W-:Y:S01]  /*6ad0*/  IMAD R6, R2, R11, R6 ;  /* 0x0000000b02067224 */ /* 0x000fe200078e0206 */
[----:B------:R-:W-:Y:S01]  /*6ae0*/  IABS R11, R15 ;  /* 0x0000000f000b7213 */ /* 0x000fe20000000000 */
[----:B0-----:R-:W-:Y:S01]  /*6af0*/  IMAD.HI.U32 R5, R9, R8, RZ ;  /* 0x0000000809057227 */ /* 0x001fe200078e00ff */
[----:B------:R-:W-:-:S02]  /*6b00*/  IABS R12, R0 ;  /* 0x00000000000c7213 */ /* 0x000fc40000000000 */
[----:B------:R-:W-:Y:S01]  /*6b10*/  IABS R13, R14 ;  /* 0x0000000e000d7213 */ /* 0x000fe20000000000 */
[----:B-1----:R-:W-:-:S04]  /*6b20*/  IMAD.HI.U32 R24, R9, R10, RZ ;  /* 0x0000000a09187227 */ /* 0x002fc800078e00ff */
[----:B------:R-:W-:-:S04]  /*6b30*/  IMAD.HI.U32 R23, R9, R11, RZ ;  /* 0x0000000b09177227 */ /* 0x000fc800078e00ff */
[----:B------:R-:W-:Y:S02]  /*6b40*/  IMAD.MOV R5, RZ, RZ, -R5 ;  /* 0x000000ffff057224 */ /* 0x000fe400078e0a05 */
[----:B------:R-:W-:Y:S02]  /*6b50*/  IMAD.MOV R24, RZ, RZ, -R24 ;  /* 0x000000ffff187224 */ /* 0x000fe400078e0a18 */
[----:B------:R-:W-:Y:S02]  /*6b60*/  IMAD.MOV R23, RZ, RZ, -R23 ;  /* 0x000000ffff177224 */ /* 0x000fe400078e0a17 */
[----:B------:R-:W-:Y:S02]  /*6b70*/  IMAD R8, R2, R5, R8 ;  /* 0x0000000502087224 */ /* 0x000fe400078e0208 */
[----:B------:R-:W-:-:S04]  /*6b80*/  IMAD.HI.U32 R20, R9, R12, RZ ;  /* 0x0000000c09147227 */ /* 0x000fc800078e00ff */
[----:B------:R-:W-:-:S04]  /*6b90*/  IMAD.HI.U32 R5, R9, R13, RZ ;  /* 0x0000000d09057227 */ /* 0x000fc800078e00ff */
[C---:B------:R-:W-:Y:S02]  /*6ba0*/  IMAD R9, R2.reuse, R24, R10 ;  /* 0x0000001802097224 */ /* 0x040fe400078e020a */
[----:B------:R-:W2:Y:S01]  /*6bb0*/  LDL.LU R24, [R1+0x820] ;  /* 0x0008200001187983 */ /* 0x000ea20000300800 */
[C---:B------:R-:W-:Y:S02]  /*6bc0*/  IMAD R10, R2.reuse, R23, R11 ;  /* 0x00000017020a7224 */ /* 0x040fe400078e020b */
[----:B------:R-:W-:Y:S01]  /*6bd0*/  IMAD.MOV R20, RZ, RZ, -R20 ;  /* 0x000000ffff147224 */ /* 0x000fe200078e0a14 */
[----:B------:R-:W3:Y:S01]  /*6be0*/  LDL.LU R23, [R1+0x81c] ;  /* 0x00081c0001177983 */ /* 0x000ee20000300800 */
[----:B------:R-:W-:Y:S02]  /*6bf0*/  @!P3 IMAD.MOV R21, RZ, RZ, -R21 ;  /* 0x000000ffff15b224 */ /* 0x000fe400078e0a15 */
[C---:B------:R-:W-:Y:S02]  /*6c00*/  IMAD R11, R2.reuse, R20, R12 ;  /* 0x00000014020b7224 */ /* 0x040fe400078e020c */
[----:B------:R-:W-:Y:S01]  /*6c10*/  @!P4 IMAD.IADD R25, R25, 0x1, -R2 ;  /* 0x000000011919c824 */ /* 0x000fe200078e0a02 */
[----:B------:R-:W4:Y:S01]  /*6c20*/  LDL.LU R20, [R1+0x818] ;  /* 0x0008180001147983 */ /* 0x000f220000300800 */
[----:B------:R-:W-:Y:S01]  /*6c30*/  @!P5 IMAD.MOV R22, RZ, RZ, -R22 ;  /* 0x000000ffff16d224 */ /* 0x000fe200078e0a16 */
[----:B------:R-:W-:Y:S01]  /*6c40*/  ISETP.GT.U32.AND P4, PT, R2, R28, PT ;  /* 0x0000001c0200720c */ /* 0x000fe20003f84070 */
[----:B------:R-:W-:-:S02]  /*6c50*/  IMAD.MOV R12, RZ, RZ, -R5 ;  /* 0x000000ffff0c7224 */ /* 0x000fc400078e0a05 */
[----:B------:R-:W5:Y:S01]  /*6c60*/  LDL.LU R5, [R1+0x814] ;  /* 0x0008140001057983 */ /* 0x000f620000300800 */
[----:B------:R-:W-:-:S03]  /*6c70*/  @!P1 IMAD.MOV R25, RZ, RZ, -R25 ;  /* 0x000000ffff199224 */ /* 0x000fc600078e0a19 */
[----:B------:R0:W-:Y:S01]  /*6c80*/  STL [R1+0x7c4], R21 ;  /* 0x0007c41501007387 */ /* 0x0001e20000100800 */
[----:B------:R-:W-:-:S05]  /*6c90*/  IMAD R12, R2, R12, R13 ;  /* 0x0000000c020c7224 */ /* 0x000fca00078e020d */
[--C-:B------:R-:W-:Y:S01]  /*6ca0*/  @!P4 IMAD.IADD R28, R28, 0x1, -R2.reuse ;  /* 0x000000011c1cc824 */ /* 0x100fe200078e0a02 */
[C---:B------:R-:W-:Y:S01]  /*6cb0*/  ISETP.GT.U32.AND P4, PT, R2.reuse, R3, PT ;  /* 0x000000030200720c */ /* 0x040fe20003f84070 */
[----:B0-----:R-:W5:Y:S04]  /*6cc0*/  LDL.LU R21, [R1+0x90] ;  /* 0x0000900001157983 */ /* 0x001f680000300800 */
[----:B------:R0:W-:Y:S08]  /*6cd0*/  STL [R1+0x7c8], R22 ;  /* 0x0007c81601007387 */ /* 0x0001f00000100800 */
[----:B------:R-:W-:Y:S01]  /*6ce0*/  @!P4 IMAD.IADD R3, R3, 0x1, -R2 ;  /* 0x000000010303c824 */ /* 0x000fe200078e0a02 */
[----:B------:R-:W-:Y:S01]  /*6cf0*/  ISETP.GT.U32.AND P4, PT, R2, R4, PT ;  /* 0x000000040200720c */ /* 0x000fe20003f84070 */
[----:B0-----:R-:W5:-:S12]  /*6d00*/  LDL.LU R22, [R1+0x94] ;  /* 0x0000940001167983 */ /* 0x001f580000300800 */
[----:B------:R-:W-:Y:S01]  /*6d10*/  @!P4 IMAD.IADD R4, R4, 0x1, -R2 ;  /* 0x000000010404c824 */ /* 0x000fe200078e0a02 */
[----:B------:R-:W-:Y:S01]  /*6d20*/  ISETP.GT.U32.AND P4, PT, R2, R6, PT ;  /* 0x000000060200720c */ /* 0x000fe20003f84070 */
[----:B--2---:R-:W-:Y:S02]  /*6d30*/  @!P6 IMAD.MOV R24, RZ, RZ, -R24 ;  /* 0x000000ffff18e224 */ /* 0x004fe400078e0a18 */
[----:B---3--:R-:W-:-:S05]  /*6d40*/  @!P2 IMAD.MOV R23, RZ, RZ, -R23 ;  /* 0x000000ffff17a224 */ /* 0x008fca00078e0a17 */
[----:B------:R-:W-:Y:S04]  /*6d50*/  STL [R1+0x7cc], R23 ;  /* 0x0007cc1701007387 */ /* 0x000fe80000100800 */
[----:B------:R-:W-:Y:S04]  /*6d60*/  STL [R1+0x7d0], R24 ;  /* 0x0007d01801007387 */ /* 0x000fe80000100800 */
[----:B------:R-:W-:Y:S04]  /*6d70*/  STL [R1+0x7d4], R25 ;  /* 0x0007d41901007387 */ /* 0x000fe80000100800 */
[----:B------:R-:W2:Y:S01]  /*6d80*/  LDL.LU R13, [R1+0x810] ;  /* 0x00081000010d7983 */ /* 0x000ea20000300800 */
[----:B------:R-:W-:Y:S01]  /*6d90*/  ISETP.GT.U32.AND P2, PT, R2, R29, PT ;  /* 0x0000001d0200720c */ /* 0x000fe20003f44070 */
[----:B------:R-:W-:Y:S01]  /*6da0*/  @!P4 IMAD.IADD R6, R6, 0x1, -R2 ;  /* 0x000000010606c824 */ /* 0x000fe200078e0a02 */
[----:B------:R-:W-:-:S02]  /*6db0*/  ISETP.GT.U32.AND P4, PT, R2, R28, PT ;  /* 0x0000001c0200720c */ /* 0x000fc40003f84070 */
[C---:B------:R-:W-:Y:S02]  /*6dc0*/  ISETP.GT.U32.AND P3, PT, R2.reuse, R27, PT ;  /* 0x0000001b0200720c */ /* 0x040fe40003f64070 */
[----:B------:R-:W-:-:S07]  /*6dd0*/  ISETP.GT.U32.AND P5, PT, R2, R3, PT ;  /* 0x000000030200720c */ /* 0x000fce0003fa4070 */
[--C-:B------:R-:W-:Y:S01]  /*6de0*/  @!P2 IMAD.IADD R29, R29, 0x1, -R2.reuse ;  /* 0x000000011d1da824 */ /* 0x100fe200078e0a02 */
[----:B------:R-:W-:Y:S01]  /*6df0*/  ISETP.GT.U32.AND P2, PT, R2, R10, PT ;  /* 0x0000000a0200720c */ /* 0x000fe20003f44070 */
[----:B------:R-:W-:Y:S01]  /*6e00*/  @!P4 IMAD.IADD R28, R28, 0x1, -R2 ;  /* 0x000000011c1cc824 */ /* 0x000fe200078e0a02 */
[C---:B------:R-:W-:Y:S01]  /*6e10*/  ISETP.GT.U32.AND P4, PT, R2.reuse, R9, PT ;  /* 0x000000090200720c */ /* 0x040fe20003f84070 */
[----:B------:R-:W-:Y:S01]  /*6e20*/  @!P0 IMAD.MOV R26, RZ, RZ, -R26 ;  /* 0x000000ffff1a8224 */ /* 0x000fe200078e0a1a */
[C---:B------:R-:W-:Y:S02]  /*6e30*/  ISETP.GT.U32.AND P1, PT, R2.reuse, R4, PT ;  /* 0x000000040200720c */ /* 0x040fe40003f24070 */
[C---:B------:R-:W-:Y:S02]  /*6e40*/  ISETP.GT.U32.AND P0, PT, R2.reuse, R7, PT ;  /* 0x000000070200720c */ /* 0x040fe40003f04070 */
[----:B------:R-:W-:Y:S02]  /*6e50*/  @!P3 IADD3 R27, R27, -R2, RZ ;  /* 0x800000021b1bb210 */ /* 0x000fe40007ffe0ff */
[C---:B------:R-:W-:Y:S01]  /*6e60*/  ISETP.GT.U32.AND P3, PT, R2.reuse, R8, PT ;  /* 0x000000080200720c */ /* 0x040fe20003f64070 */
[--C-:B------:R-:W-:Y:S01]  /*6e70*/  @!P5 IMAD.IADD R3, R3, 0x1, -R2.reuse ;  /* 0x000000010303d824 */ /* 0x100fe200078e0a02 */
[----:B------:R-:W-:Y:S01]  /*6e80*/  ISETP.GT.U32.AND P5, PT, R2, R11, PT ;  /* 0x0000000b0200720c */ /* 0x000fe20003fa4070 */
[----:B------:R-:W-:Y:S01]  /*6e90*/  @!P2 IMAD.IADD R10, R10, 0x1, -R2 ;  /* 0x000000010a0aa824 */ /* 0x000fe200078e0a02 */
[----:B----4-:R-:W-:-:S02]  /*6ea0*/  ISETP.GE.AND P2, PT, R20, RZ, PT ;  /* 0x000000ff1400720c */ /* 0x010fc40003f46270 */
[----:B------:R-:W0:Y:S01]  /*6eb0*/  LDC R20, c[0x0][0x230] ;  /* 0x00008c00ff147b82 */ /* 0x000e220000000800 */
[--C-:B------:R-:W-:Y:S01]  /*6ec0*/  @!P4 IMAD.IADD R9, R9, 0x1, -R2.reuse ;  /* 0x000000010909c824 */ /* 0x100fe200078e0a02 */
[----:B-----5:R-:W-:Y:S01]  /*6ed0*/  ISETP.GE.AND P4, PT, R5, RZ, PT ;  /* 0x000000ff0500720c */ /* 0x020fe20003f86270 */
[--C-:B------:R-:W-:Y:S01]  /*6ee0*/  @!P1 IMAD.IADD R4, R4, 0x1, -R2.reuse ;  /* 0x0000000104049824 */ /* 0x100fe200078e0a02 */
[----:B------:R-:W-:Y:S01]  /*6ef0*/  ISETP.GE.AND P1, PT, R22, RZ, PT ;  /* 0x000000ff1600720c */ /* 0x000fe20003f26270 */
[--C-:B------:R-:W-:Y:S01]  /*6f00*/  @!P0 IMAD.IADD R7, R7, 0x1, -R2.reuse ;  /* 0x0000000107078824 */ /* 0x100fe200078e0a02 */
[----:B------:R-:W-:Y:S01]  /*6f10*/  ISETP.GT.U32.AND P6, PT, R2, R6, PT ;  /* 0x000000060200720c */ /* 0x000fe20003fc4070 */
[--C-:B------:R-:W-:Y:S01]  /*6f20*/  @!P3 IMAD.IADD R8, R8, 0x1, -R2.reuse ;  /* 0x000000010808b824 */ /* 0x100fe200078e0a02 */
[----:B------:R-:W-:Y:S01]  /*6f30*/  ISETP.GE.AND P0, PT, R21, RZ, PT ;  /* 0x000000ff1500720c */ /* 0x000fe20003f06270 */
[----:B------:R-:W-:Y:S01]  /*6f40*/  @!P5 IMAD.IADD R11, R11, 0x1, -R2 ;  /* 0x000000010b0bd824 */ /* 0x000fe200078e0a02 */
[----:B------:R-:W-:Y:S01]  /*6f50*/  ISETP.GE.AND P5, PT, R19, RZ, PT ;  /* 0x000000ff1300720c */ /* 0x000fe20003fa6270 */
[----:B------:R-:W-:Y:S04]  /*6f60*/  STL [R1+0x7d8], R26 ;  /* 0x0007d81a01007387 */ /* 0x000fe80000100800 */
[----:B------:R-:W-:Y:S01]  /*6f70*/  @!P4 IMAD.MOV R3, RZ, RZ, -R3 ;  /* 0x000000ffff03c224 */ /* 0x000fe200078e0a03 */
[----:B------:R-:W-:Y:S01]  /*6f80*/  ISETP.GT.U32.AND P4, PT, R2, R10, PT ;  /* 0x0000000a0200720c */ /* 0x000fe20003f84070 */
[----:B------:R-:W-:-:S02]  /*6f90*/  @!P1 IMAD.MOV R27, RZ, RZ, -R27 ;  /* 0x000000ffff1b9224 */ /* 0x000fc400078e0a1b */
[----:B------:R-:W-:Y:S02]  /*6fa0*/  @!P6 IMAD.IADD R6, R6, 0x1, -R2 ;  /* 0x000000010606e824 */ /* 0x000fe400078e0a02 */
[----:B------:R-:W-:Y:S01]  /*6fb0*/  @!P0 IMAD.MOV R28, RZ, RZ, -R28 ;  /* 0x000000ffff1c8224 */ /* 0x000fe200078e0a1c */
[----:B------:R-:W-:Y:S01]  /*6fc0*/  ISETP.GT.U32.AND P0, PT, R2, R8, PT ;  /* 0x000000080200720c */ /* 0x000fe20003f04070 */
[----:B------:R-:W-:Y:S02]  /*6fd0*/  @!P2 IMAD.MOV R4, RZ, RZ, -R4 ;  /* 0x000000ffff04a224 */ /* 0x000fe400078e0a04 */
[----:B0-----:R-:W-:Y:S02]  /*6fe0*/  VIADD R20, R20, 0x3f ;  /* 0x0000003f14147836 */ /* 0x001fe40000000000 */
[----:B------:R-:W-:-:S03]  /*6ff0*/  @!P5 IMAD.MOV R6, RZ, RZ, -R6 ;  /* 0x000000ffff06d224 */ /* 0x000fc600078e0a06 */
[----:B------:R-:W-:Y:S01]  /*7000*/  SHF.R.S32.HI R19, RZ, 0x1f, R20 ;  /* 0x0000001fff137819 */ /* 0x000fe20000011414 */
[----:B------:R-:W-:Y:S01]  /*7010*/  @!P4 IMAD.IADD R10, R10, 0x1, -R2 ;  /* 0x000000010a0ac824 */ /* 0x000fe200078e0a02 */
[----:B------:R-:W-:-:S03]  /*7020*/  ISETP.GE.AND P4, PT, R0, RZ, PT ;  /* 0x000000ff0000720c */ /* 0x000fc60003f86270 */
[----:B------:R-:W-:Y:S01]  /*7030*/  @!P0 IMAD.IADD R8, R8, 0x1, -R2 ;  /* 0x0000000108088824 */ /* 0x000fe200078e0a02 */
[----:B------:R-:W-:Y:S02]  /*7040*/  ISETP.GE.AND P0, PT, R16, RZ, PT ;  /* 0x000000ff1000720c */ /* 0x000fe40003f06270 */
[----:B------:R-:W-:Y:S02]  /*7050*/  ISETP.GE.AND P5, PT, R18, RZ, PT ;  /* 0x000000ff1200720c */ /* 0x000fe40003fa6270 */
[C---:B------:R-:W-:Y:S02]  /*7060*/  ISETP.GT.U32.AND P6, PT, R2.reuse, R12, PT ;  /* 0x0000000c0200720c */ /* 0x040fe40003fc4070 */
[----:B------:R-:W-:-:S11]  /*7070*/  ISETP.GT.U32.AND P1, PT, R2, R7, PT ;  /* 0x000000070200720c */ /* 0x000fd60003f24070 */
[--C-:B------:R-:W-:Y:S01]  /*7080*/  @!P6 IMAD.IADD R12, R12, 0x1, -R2.reuse ;  /* 0x000000010c0ce824 */ /* 0x100fe200078e0a02 */
[----:B------:R-:W-:Y:S01]  /*7090*/  ISETP.GT.U32.AND P6, PT, R2, R11, PT ;  /* 0x0000000b0200720c */ /* 0x000fe20003fc4070 */
[----:B------:R-:W-:Y:S01]  /*70a0*/  @!P1 IMAD.IADD R7, R7, 0x1, -R2 ;  /* 0x0000000107079824 */ /* 0x000fe200078e0a02 */
[----:B------:R-:W-:-:S11]  /*70b0*/  ISETP.GE.AND P1, PT, R17, RZ, PT ;  /* 0x000000ff1100720c */ /* 0x000fd60003f26270 */
[----:B------:R-:W-:Y:S01]  /*70c0*/  @!P6 IMAD.IADD R11, R11, 0x1, -R2 ;  /* 0x000000010b0be824 */ /* 0x000fe200078e0a02 */
[----:B------:R-:W-:Y:S02]  /*70d0*/  ISETP.GE.AND P6, PT, R14, RZ, PT ;  /* 0x000000ff0e00720c */ /* 0x000fe40003fc6270 */
[----:B--2---:R-:W-:Y:S02]  /*70e0*/  ISETP.GE.AND P3, PT, R13, RZ, PT ;  /* 0x000000ff0d00720c */ /* 0x004fe40003f66270 */
[----:B------:R-:W2:Y:S04]  /*70f0*/  LDL.LU R13, [R1+0x80c] ;  /* 0x00080c00010d7983 */ /* 0x000ea80000300800 */
[----:B------:R-:W3:Y:S04]  /*7100*/  LDL.LU R5, [R1+0x808] ;  /* 0x0008080001057983 */ /* 0x000ee80000300800 */
[----:B------:R-:W-:Y:S03]  /*7110*/  STL [R1+0x7dc], R27 ;  /* 0x0007dc1b01007387 */ /* 0x000fe60000100800 */
[----:B------:R-:W-:Y:S01]  /*7120*/  @!P3 IMAD.MOV R29, RZ, RZ, -R29 ;  /* 0x000000ffff1db224 */ /* 0x000fe200078e0a1d */
[----:B------:R-:W-:Y:S01]  /*7130*/  STL [R1+0x7e0], R28 ;  /* 0x0007e01c01007387 */ /* 0x000fe20000100800 */
[----:B------:R-:W-:-:S03]  /*7140*/  ISETP.GT.U32.AND P3, PT, R2, R9, PT ;  /* 0x000000090200720c */ /* 0x000fc60003f64070 */
[----:B------:R-:W-:Y:S04]  /*7150*/  STL [R1+0x7e4], R29 ;  /* 0x0007e41d01007387 */ /* 0x000fe80000100800 */
[----:B------:R0:W-:Y:S04]  /*7160*/  STL [R1+0x7e8], R3 ;  /* 0x0007e80301007387 */ /* 0x0001e80000100800 */
[----:B------:R1:W-:Y:S04]  /*7170*/  STL [R1+0x7ec], R4 ;  /* 0x0007ec0401007387 */ /* 0x0003e80000100800 */
[----:B------:R-:W-:Y:S01]  /*7180*/  STL [R1+0x7f0], R6 ;  /* 0x0007f00601007387 */ /* 0x000fe20000100800 */
[----:B0-----:R-:W-:-:S03]  /*7190*/  LEA.HI R3, R19, R20, RZ, 0x6 ;  /* 0x0000001413037211 */ /* 0x001fc600078f30ff */
[----:B------:R-:W4:Y:S04]  /*71a0*/  LDL.LU R21, [R1+0x14] ;  /* 0x0000140001157983 */ /* 0x000f280000300800 */
[----:B------:R-:W1:Y:S04]  /*71b0*/  LDL.LU R20, [R1+0x10] ;  /* 0x0000100001147983 */ /* 0x000e680000300800 */
[----:B------:R-:W5:Y:S01]  /*71c0*/  LDL.LU R0, [R1+0xc] ;  /* 0x00000c0001007983 */ /* 0x000f620000300800 */
[----:B------:R-:W-:-:S03]  /*71d0*/  @!P3 IMAD.IADD R9, R9, 0x1, -R2 ;  /* 0x000000010909b824 */ /* 0x000fc600078e0a02 */
[----:B------:R-:W5:Y:S01]  /*71e0*/  LDL.LU R16, [R1+0x1d4] ;  /* 0x0001d40001107983 */ /* 0x000f620000300800 */
[----:B------:R-:W-:-:S03]  /*71f0*/  ISETP.GE.AND P3, PT, R15, RZ, PT ;  /* 0x000000ff0f00720c */ /* 0x000fc60003f66270 */
[----:B------:R-:W5:Y:S04]  /*7200*/  LDL.LU R15, [R1+0x1d8] ;  /* 0x0001d800010f7983 */ /* 0x000f680000300800 */
[----:B------:R-:W5:Y:S04]  /*7210*/  LDL.LU R19, [R1+0x8] ;  /* 0x0000080001137983 */ /* 0x000f680000300800 */
[----:B------:R-:W5:Y:S04]  /*7220*/  LDL.LU R18, [R1+0x84] ;  /* 0x0000840001127983 */ /* 0x000f680000300800 */
[----:B------:R-:W5:Y:S04]  /*7230*/  LDL.LU R17, [R1+0x1d0] ;  /* 0x0001d00001117983 */ /* 0x000f680000300800 */
[----:B------:R-:W5:Y:S01]  /*7240*/  LDL.LU R14, [R1+0x88] ;  /* 0x00008800010e7983 */ /* 0x000f620000300800 */
[----:B------:R-:W-:Y:S01]  /*7250*/  ISETP.GT.U32.AND P2, PT, R2, R12, PT ;  /* 0x0000000c0200720c */ /* 0x000fe20003f44070 */
[----:B------:R-:W-:-:S02]  /*7260*/  @!P5 IMAD.MOV R7, RZ, RZ, -R7 ;  /* 0x000000ffff07d224 */ /* 0x000fc400078e0a07 */
[----:B------:R-:W-:Y:S02]  /*7270*/  @!P1 IMAD.MOV R8, RZ, RZ, -R8 ;  /* 0x000000ffff089224 */ /* 0x000fe400078e0a08 */
[----:B------:R-:W-:Y:S02]  /*7280*/  @!P0 IMAD.MOV R9, RZ, RZ, -R9 ;  /* 0x000000ffff098224 */ /* 0x000fe400078e0a09 */
[----:B------:R-:W-:-:S06]  /*7290*/  @!P3 IMAD.MOV R10, RZ, RZ, -R10 ;  /* 0x000000ffff0ab224 */ /* 0x000fcc00078e0a0a */
[----:B------:R-:W-:Y:S01]  /*72a0*/  @!P2 IMAD.IADD R12, R12, 0x1, -R2 ;  /* 0x000000010c0ca824 */ /* 0x000fe200078e0a02 */
[----:B------:R-:W-:Y:S01]  /*72b0*/  STL [R1+0x7f4], R7 ;  /* 0x0007f40701007387 */ /* 0x000fe20000100800 */
[----:B------:R-:W-:-:S03]  /*72c0*/  @!P4 IMAD.MOV R11, RZ, RZ, -R11 ;  /* 0x000000ffff0bc224 */ /* 0x000fc600078e0a0b */
[----:B------:R-:W-:Y:S04]  /*72d0*/  STL [R1+0x7f8], R8 ;  /* 0x0007f80801007387 */ /* 0x000fe80000100800 */
[----:B------:R-:W-:Y:S04]  /*72e0*/  STL [R1+0x7fc], R9 ;  /* 0x0007fc0901007387 */ /* 0x000fe80000100800 */
[----:B------:R-:W-:Y:S04]  /*72f0*/  STL [R1+0x800], R10 ;  /* 0x0008000a01007387 */ /* 0x000fe80000100800 */
[----:B------:R-:W-:Y:S01]  /*7300*/  STL [R1+0x804], R11 ;  /* 0x0008040b01007387 */ /* 0x000fe20000100800 */
[----:B---3--:R-:W-:-:S02]  /*7310*/  ISETP.NE.AND P2, PT, R5, RZ, PT ;  /* 0x000000ff0500720c */ /* 0x008fc40003f45270 */
[----:B------:R-:W-:-:S04]  /*7320*/  LOP3.LUT R5, RZ, R5, RZ, 0x33, !PT ;  /* 0x00000005ff057212 */ /* 0x000fc800078e33ff */
[----:B--2---:R-:W-:-:S05]  /*7330*/  SEL R3, R5, R13, !P2 ;  /* 0x0000000d05037207 */ /* 0x004fca0005000000 */
[----:B------:R5:W-:Y:S01]  /*7340*/  STL [R1+0x18], R3 ;  /* 0x0000180301007387 */ /* 0x000be20000100800 */
[C---:B----4-:R-:W-:Y:S02]  /*7350*/  SEL R2, R5.reuse, R21, !P2 ;  /* 0x0000001505027207 */ /* 0x050fe40005000000 */
[----:B-1----:R-:W-:-:S03]  /*7360*/  SEL R4, R5, R20, !P2 ;  /* 0x0000001405047207 */ /* 0x002fc60005000000 */
[----:B------:R0:W-:Y:S01]  /*7370*/  STL [R1+0x20], R2 ;  /* 0x0000200201007387 */ /* 0x0001e20000100800 */
[----:B-----5:R-:W-:-:S03]  /*7380*/  SEL R3, R5, R0, !P2 ;  /* 0x0000000005037207 */ /* 0x020fc60005000000 */
[----:B------:R-:W-:Y:S01]  /*7390*/  STL [R1+0x1c], R4 ;  /* 0x00001c0401007387 */ /* 0x000fe20000100800 */
[----:B0-----:R-:W-:-:S03]  /*73a0*/  SEL R2, R5, R16, !P2 ;  /* 0x0000001005027207 */ /* 0x001fc60005000000 */
[----:B------:R-:W-:Y:S01]  /*73b0*/  STL [R1+0x14], R3 ;  /* 0x0000140301007387 */ /* 0x000fe20000100800 */
[----:B------:R-:W-:-:S03]  /*73c0*/  SEL R0, R5, R15, !P2 ;  /* 0x0000000f05007207 */ /* 0x000fc60005000000 */
[----:B------:R-:W2:Y:S04]  /*73d0*/  LDL.LU R13, [R1+0xa0] ;  /* 0x0000a000010d7983 */ /* 0x000ea80000300800 */
[----:B------:R0:W-:Y:S04]  /*73e0*/  STL [R1+0x24], R2 ;  /* 0x0000240201007387 */ /* 0x0001e80000100800 */
[----:B------:R-:W3:Y:S04]  /*73f0*/  LDL.LU R11, [R1+0xa4] ;  /* 0x0000a400010b7983 */ /* 0x000ee80000300800 */
[----:B------:R1:W-:Y:S04]  /*7400*/  STL [R1+0x3c], R0 ;  /* 0x00003c0001007387 */ /* 0x0003e80000100800 */
[----:B------:R-:W4:Y:S01]  /*7410*/  LDL.LU R10, [R1+0xac] ;  /* 0x0000ac00010a7983 */ /* 0x000f220000300800 */
[----:B0-----:R-:W-:-:S03]  /*7420*/  SEL R2, R5, R19, !P2 ;  /* 0x0000001305027207 */ /* 0x001fc60005000000 */
[----:B------:R-:W5:Y:S01]  /*7430*/  LDL.LU R16, [R1+0x1b4] ;  /* 0x0001b40001107983 */ /* 0x000f620000300800 */
[----:B-1----:R-:W-:-:S03]  /*7440*/  SEL R0, R5, R18, !P2 ;  /* 0x0000001205007207 */ /* 0x002fc60005000000 */
[----:B------:R-:W5:Y:S04]  /*7450*/  LDL.LU R15, [R1+0x1b8] ;  /* 0x0001b800010f7983 */ /* 0x000f680000300800 */
[----:B------:R-:W5:Y:S04]  /*7460*/  LDL.LU R9, [R1+0x1c0] ;  /* 0x0001c00001097983 */ /* 0x000f680000300800 */
[----:B------:R0:W-:Y:S04]  /*7470*/  STL [R1+0x28], R2 ;  /* 0x0000280201007387 */ /* 0x0001e80000100800 */
[----:B------:R-:W5:Y:S04]  /*7480*/  LDL.LU R8, [R1+0x1cc] ;  /* 0x0001cc0001087983 */ /* 0x000f680000300800 */
[----:B------:R1:W-:Y:S04]  /*7490*/  STL [R1+0x44], R0 ;  /* 0x0000440001007387 */ /* 0x0003e80000100800 */
[----:B------:R-:W5:Y:S04]  /*74a0*/  LDL.LU R7, [R1+0x1c8] ;  /* 0x0001c80001077983 */ /* 0x000f680000300800 */
[----:B0-----:R-:W5:Y:S04]  /*74b0*/  LDL.LU R2, [R1+0x1c4] ;  /* 0x0001c40001027983 */ /* 0x001f680000300800 */
[----:B------:R-:W5:Y:S04]  /*74c0*/  LDL.LU R6, [R1+0x1bc] ;  /* 0x0001bc0001067983 */ /* 0x000f680000300800 */
        /* <DEDUP_REMOVED lines=8> */
[----:B------:R-:W5:Y:S01]  /*7550*/  LDL.LU R23, [R1+0xe0] ;  /* 0x0000e00001177983 */ /* 0x000f620000300800 */
[----:B------:R-:W-:-:S03]  /*7560*/  SEL R17, R5, R17, !P2 ;  /* 0x0000001105117207 */ /* 0x000fc60005000000 */
[----:B------:R-:W5:Y:S01]  /*7570*/  LDL.LU R19, [R1+0xe4] ;  /* 0x0000e40001137983 */ /* 0x000f620000300800 */
[----:B-1----:R-:W-:-:S03]  /*7580*/  SEL R0, R5, R14, !P2 ;  /* 0x0000000e05007207 */ /* 0x002fc60005000000 */
[----:B------:R-:W5:Y:S04]  /*7590*/  LDL.LU R18, [R1+0xec] ;  /* 0x0000ec0001127983 */ /* 0x000f680000300800 */
[----:B------:R-:W5:Y:S04]  /*75a0*/  LDL.LU R22, [R1+0xf4] ;  /* 0x0000f40001167983 */ /* 0x000f680000300800 */
[----:B------:R-:W-:Y:S04]  /*75b0*/  STL [R1+0x48], R17 ;  /* 0x0000481101007387 */ /* 0x000fe80000100800 */
[----:B------:R-:W5:Y:S04]  /*75c0*/  LDL.LU R21, [R1+0xf8] ;  /* 0x0000f80001157983 */ /* 0x000f680000300800 */
[----:B------:R0:W-:Y:S04]  /*75d0*/  STL [R1+0x50], R0 ;  /* 0x0000500001007387 */ /* 0x0001e80000100800 */
[----:B------:R-:W5:Y:S04]  /*75e0*/  LDL.LU R20, [R1+0x108] ;  /* 0x0001080001147983 */ /* 0x000f680000300800 */
[----:B0-----:R-:W5:Y:S04]  /*75f0*/  LDL.LU R0, [R1+0x110] ;  /* 0x0001100001007983 */ /* 0x001f680000300800 */
[----:B------:R-:W5:Y:S04]  /*7600*/  LDL.LU R17, [R1+0x114] ;  /* 0x0001140001117983 */ /* 0x000f680000300800 */
[----:B------:R-:W5:Y:S01]  /*7610*/  LDL.LU R14, [R1+0x118] ;  /* 0x00011800010e7983 */ /* 0x000f620000300800 */
[----:B--2---:R-:W-:-:S05]  /*7620*/  SEL R13, R5, R13, !P2 ;  /* 0x0000000d050d7207 */ /* 0x004fca0005000000 */
[----:B------:R4:W-:Y:S01]  /*7630*/  STL [R1+0x58], R13 ;  /* 0x0000580d01007387 */ /* 0x0009e20000100800 */
[----:B---3--:R-:W-:-:S05]  /*7640*/  SEL R11, R5, R11, !P2 ;  /* 0x0000000b050b7207 */ /* 0x008fca0005000000 */
[----:B------:R5:W-:Y:S01]  /*7650*/  STL [R1+0x5c], R11 ;  /* 0x00005c0b01007387 */ /* 0x000be20000100800 */
[C---:B----4-:R-:W-:Y:S02]  /*7660*/  SEL R13, R5.reuse, R10, !P2 ;  /* 0x0000000a050d7207 */ /* 0x050fe40005000000 */
[----:B-----5:R-:W-:-:S03]  /*7670*/  SEL R11, R5, R16, !P2 ;  /* 0x00000010050b7207 */ /* 0x020fc60005000000 */
[----:B------:R-:W-:Y:S01]  /*7680*/  STL [R1+0x78], R13 ;  /* 0x0000780d01007387 */ /* 0x000fe20000100800 */
[----:B------:R-:W-:-:S03]  /*7690*/  SEL R10, R5, R15, !P2 ;  /* 0x0000000f050a7207 */ /* 0x000fc60005000000 */
[----:B------:R-:W2:Y:S04]  /*76a0*/  LDL.LU R16, [R1+0x120] ;  /* 0x0001200001107983 */ /* 0x000ea80000300800 */
[----:B------:R-:W-:Y:S04]  /*76b0*/  STL [R1+0x84], R11 ;  /* 0x0000840b01007387 */ /* 0x000fe80000100800 */
[----:B------:R-:W3:Y:S04]  /*76c0*/  LDL.LU R15, [R1+0x144] ;  /* 0x00014400010f7983 */ /* 0x000ee80000300800 */
[----:B------:R0:W-:Y:S02]  /*76d0*/  STL [R1+0x88], R10 ;  /* 0x0000880a01007387 */ /* 0x0001e40000100800 */
[----:B0-----:R-:W-:-:S02]  /*76e0*/  SEL R10, R5, R9, !P2 ;  /* 0x00000009050a7207 */ /* 0x001fc40005000000 */
[C---:B------:R-:W-:Y:S02]  /*76f0*/  SEL R9, R5.reuse, R8, !P2 ;  /* 0x0000000805097207 */ /* 0x040fe40005000000 */
[C---:B------:R-:W-:Y:S02]  /*7700*/  SEL R8, R5.reuse, R7, !P2 ;  /* 0x0000000705087207 */ /* 0x040fe40005000000 */
[C---:B------:R-:W-:Y:S01]  /*7710*/  SEL R2, R5.reuse, R2, !P2 ;  /* 0x0000000205027207 */ /* 0x040fe20005000000 */
[----:B------:R-:W-:Y:S01]  /*7720*/  STL [R1+0x8c], R10 ;  /* 0x00008c0a01007387 */ /* 0x000fe20000100800 */
[----:B------:R-:W-:-:S03]  /*7730*/  SEL R7, R5, R6, !P2 ;  /* 0x0000000605077207 */ /* 0x000fc60005000000 */
[----:B------:R-:W-:Y:S01]  /*7740*/  STL [R1+0x90], R9 ;  /* 0x0000900901007387 */ /* 0x000fe20000100800 */
[----:B------:R-:W-:-:S03]  /*7750*/  SEL R6, R5, R4, !P2 ;  /* 0x0000000405067207 */ /* 0x000fc60005000000 */
[----:B------:R-:W-:Y:S01]  /*7760*/  STL [R1+0x94], R8 ;  /* 0x0000940801007387 */ /* 0x000fe20000100800 */
[----:B------:R-:W-:-:S03]  /*7770*/  SEL R4, R5, R29, !P2 ;  /* 0x0000001d05047207 */ /* 0x000fc60005000000 */
[----:B------:R0:W-:Y:S04]  /*7780*/  STL [R1+0xa0], R2 ;  /* 0x0000a00201007387 */ /* 0x0001e80000100800 */
[----:B------:R-:W-:Y:S01]  /*7790*/  STL [R1+0xa4], R7 ;  /* 0x0000a40701007387 */ /* 0x000fe20000100800 */
[----:B0-----:R-:W-:-:S03]  /*77a0*/  SEL R2, R5, R3, !P2 ;  /* 0x0000000305027207 */ /* 0x001fc60005000000 */
[----:B------:R-:W-:Y:S01]  /*77b0*/  STL [R1+0xac], R6 ;  /* 0x0000ac0601007387 */ /* 0x000fe20000100800 */
[----:B------:R-:W-:-:S03]  /*77c0*/  SEL R3, R5, R28, !P2 ;  /* 0x0000001c05037207 */ /* 0x000fc60005000000 */
[----:B------:R0:W-:Y:S04]  /*77d0*/  STL [R1+0xb0], R2 ;  /* 0x0000b00201007387 */ /* 0x0001e80000100800 */
[----:B------:R1:W-:Y:S01]  /*77e0*/  STL [R1+0xb4], R4 ;  /* 0x0000b40401007387 */ /* 0x0003e20000100800 */
[----:B0-----:R-:W-:-:S03]  /*77f0*/  SEL R2, R5, R27, !P2 ;  /* 0x0000001b05027207 */ /* 0x001fc60005000000 */
[----:B------:R0:W-:Y:S01]  /*7800*/  STL [R1+0xbc], R3 ;  /* 0x0000bc0301007387 */ /* 0x0001e20000100800 */
[----:B-1----:R-:W-:-:S03]  /*7810*/  SEL R4, R5, R26, !P2 ;  /* 0x0000001a05047207 */ /* 0x002fc60005000000 */
        /* <DEDUP_REMOVED lines=8> */
[----:B------:R-:W-:Y:S04]  /*78a0*/  STL [R1+0xe0], R4 ;  /* 0x0000e00401007387 */ /* 0x000fe80000100800 */
[----:B------:R-:W4:Y:S01]  /*78b0*/  LDL.LU R19, [R1+0x148] ;  /* 0x0001480001137983 */ /* 0x000f220000300800 */
[----:B0-----:R-:W-:-:S03]  /*78c0*/  SEL R2, R5, R18, !P2 ;  /* 0x0000001205027207 */ /* 0x001fc60005000000 */
[----:B------:R0:W-:Y:S04]  /*78d0*/  STL [R1+0xe4], R3 ;  /* 0x0000e40301007387 */ /* 0x0001e80000100800 */
[----:B------:R-:W5:Y:S04]  /*78e0*/  LDL.LU R18, [R1+0x14c] ;  /* 0x00014c0001127983 */ /* 0x000f680000300800 */
[----:B------:R1:W-:Y:S01]  /*78f0*/  STL [R1+0xec], R2 ;  /* 0x0000ec0201007387 */ /* 0x0003e20000100800 */
[C---:B0-----:R-:W-:Y:S02]  /*7900*/  SEL R3, R5.reuse, R22, !P2 ;  /* 0x0000001605037207 */ /* 0x041fe40005000000 */
[----:B------:R-:W-:-:S03]  /*7910*/  SEL R4, R5, R20, !P2 ;  /* 0x0000001405047207 */ /* 0x000fc60005000000 */
[----:B------:R0:W-:Y:S01]  /*7920*/  STL [R1+0xf4], R3 ;  /* 0x0000f40301007387 */ /* 0x0001e20000100800 */
[----:B-1----:R-:W-:-:S05]  /*7930*/  SEL R2, R5, R21, !P2 ;  /* 0x0000001505027207 */ /* 0x002fca0005000000 */
[----:B------:R1:W-:Y:S01]  /*7940*/  STL [R1+0xf8], R2 ;  /* 0x0000f80201007387 */ /* 0x0003e20000100800 */
[----:B0-----:R-:W-:-:S03]  /*7950*/  SEL R3, R5, R0, !P2 ;  /* 0x0000000005037207 */ /* 0x001fc60005000000 */
[----:B------:R-:W-:Y:S01]  /*7960*/  STL [R1+0x108], R4 ;  /* 0x0001080401007387 */ /* 0x000fe20000100800 */
[C---:B------:R-:W-:Y:S02]  /*7970*/  SEL R0, R5.reuse, R14, !P2 ;  /* 0x0000000e05007207 */ /* 0x040fe40005000000 */
[C---:B-1----:R-:W-:Y:S01]  /*7980*/  SEL R2, R5.reuse, R17, !P2 ;  /* 0x0000001105027207 */ /* 0x042fe20005000000 */
[----:B------:R-:W-:Y:S04]  /*7990*/  STL [R1+0x110], R3 ;  /* 0x0001100301007387 */ /* 0x000fe80000100800 */
[----:B------:R-:W5:Y:S04]  /*79a0*/  LDL.LU R13, [R1+0x154] ;  /* 0x00015400010d7983 */ /* 0x000f680000300800 */
[----:B------:R2:W-:Y:S04]  /*79b0*/  STL [R1+0x114], R2 ;  /* 0x0001140201007387 */ /* 0x0005e80000100800 */
[----:B------:R-:W5:Y:S04]  /*79c0*/  LDL.LU R11, [R1+0x158] ;  /* 0x00015800010b7983 */ /* 0x000f680000300800 */
[----:B------:R3:W-:Y:S04]  /*79d0*/  STL [R1+0x118], R0 ;  /* 0x0001180001007387 */ /* 0x0007e80000100800 */
[----:B------:R-:W5:Y:S04]  /*79e0*/  LDL.LU R10, [R1+0x15c] ;  /* 0x00015c00010a7983 */ /* 0x000f680000300800 */
[----:B------:R-:W5:Y:S04]  /*79f0*/  LDL.LU R17, [R1+0x160] ;  /* 0x0001600001117983 */ /* 0x000f680000300800 */
[----:B------:R-:W5:Y:S04]  /*7a00*/  LDL.LU R14, [R1+0x168] ;  /* 0x00016800010e7983 */ /* 0x000f680000300800 */
[----:B------:R-:W5:Y:S01]  /*7a10*/  LDL.LU R9, [R1+0x16c] ;  /* 0x00016c0001097983 */ /* 0x000f620000300800 */
[----:B--2---:R-:W-:-:S05]  /*7a20*/  SEL R2, R5, R16, !P2 ;  /* 0x0000001005027207 */ /* 0x004fca0005000000 */
[----:B------:R0:W-:Y:S01]  /*7a30*/  STL [R1+0x120], R2 ;  /* 0x0001200201007387 */ /* 0x0001e20000100800 */
[----:B---3--:R-:W-:-:S03]  /*7a40*/  SEL R0, R5, R15, !P2 ;  /* 0x0000000f05007207 */ /* 0x008fc60005000000 */
[----:B------:R-:W2:Y:S04]  /*7a50*/  LDL.LU R8, [R1+0x170] ;  /* 0x0001700001087983 */ /* 0x000ea80000300800 */
[----:B------:R5:W-:Y:S04]  /*7a60*/  STL [R1+0x144], R0 ;  /* 0x0001440001007387 */ /* 0x000be80000100800 */
[----:B------:R-:W3:Y:S04]  /*7a70*/  LDL.LU R7, [R1+0x178] ;  /* 0x0001780001077983 */ /* 0x000ee80000300800 */
[----:B0-----:R-:W3:Y:S04]  /*7a80*/  LDL.LU R2, [R1+0x180] ;  /* 0x0001800001027983 */ /* 0x001ee80000300800 */
[----:B------:R-:W3:Y:S04]  /*7a90*/  LDL.LU R6, [R1+0x188] ;  /* 0x0001880001067983 */ /* 0x000ee80000300800 */
        /* <DEDUP_REMOVED lines=11> */
[----:B------:R-:W3:Y:S01]  /*7b50*/  LDL.LU R22, [R1+0x174] ;  /* 0x0001740001167983 */ /* 0x000ee20000300800 */
[----:B----4-:R-:W-:-:S05]  /*7b60*/  SEL R19, R5, R19, !P2 ;  /* 0x0000001305137207 */ /* 0x010fca0005000000 */
[----:B------:R-:W-:Y:S01]  /*7b70*/  STL [R1+0x148], R19 ;  /* 0x0001481301007387 */ /* 0x000fe20000100800 */
[----:B-----5:R-:W-:-:S03]  /*7b80*/  SEL R0, R5, R18, !P2 ;  /* 0x0000001205007207 */ /* 0x020fc60005000000 */
[----:B------:R-:W4:Y:S04]  /*7b90*/  LDL.LU R21, [R1+0x164] ;  /* 0x0001640001157983 */ /* 0x000f280000300800 */
[----:B------:R0:W-:Y:S04]  /*7ba0*/  STL [R1+0x14c], R0 ;  /* 0x00014c0001007387 */ /* 0x0001e80000100800 */
[----:B------:R-:W5:Y:S04]  /*7bb0*/  LDL.LU R20, [R1+0x150] ;  /* 0x0001500001147983 */ /* 0x000f680000300800 */
[----:B0-----:R-:W5:Y:S04]  /*7bc0*/  LDL.LU R0, [R1+0x140] ;  /* 0x0001400001007983 */ /* 0x001f680000300800 */
[----:B------:R-:W5:Y:S04]  /*7bd0*/  LDL.LU R19, [R1+0x13c] ;  /* 0x00013c0001137983 */ /* 0x000f680000300800 */
[----:B------:R-:W5:Y:S01]  /*7be0*/  LDL.LU R18, [R1+0x138] ;  /* 0x0001380001127983 */ /* 0x000f620000300800 */
[----:B------:R-:W-:-:S05]  /*7bf0*/  SEL R13, R5, R13, !P2 ;  /* 0x0000000d050d7207 */ /* 0x000fca0005000000 */
[----:B------:R0:W-:Y:S01]  /*7c00*/  STL [R1+0x154], R13 ;  /* 0x0001540d01007387 */ /* 0x0001e20000100800 */
[----:B------:R-:W-:-:S05]  /*7c10*/  SEL R11, R5, R11, !P2 ;  /* 0x0000000b050b7207 */ /* 0x000fca0005000000 */
[----:B------:R1:W-:Y:S01]  /*7c20*/  STL [R1+0x158], R11 ;  /* 0x0001580b01007387 */ /* 0x0003e20000100800 */
[C---:B0-----:R-:W-:Y:S02]  /*7c30*/  SEL R13, R5.reuse, R10, !P2 ;  /* 0x0000000a050d7207 */ /* 0x041fe40005000000 */
[----:B-1----:R-:W-:-:S03]  /*7c40*/  SEL R11, R5, R17, !P2 ;  /* 0x00000011050b7207 */ /* 0x002fc60005000000 */
[----:B------:R-:W-:Y:S01]  /*7c50*/  STL [R1+0x15c], R13 ;  /* 0x00015c0d01007387 */ /* 0x000fe20000100800 */
[----:B------:R-:W-:-:S03]  /*7c60*/  SEL R10, R5, R14, !P2 ;  /* 0x0000000e050a7207 */ /* 0x000fc60005000000 */
[----:B------:R-:W5:Y:S04]  /*7c70*/  LDL.LU R17, [R1+0x134] ;  /* 0x0001340001117983 */ /* 0x000f680000300800 */
[----:B------:R-:W-:Y:S04]  /*7c80*/  STL [R1+0x160], R11 ;  /* 0x0001600b01007387 */ /* 0x000fe80000100800 */
[----:B------:R-:W5:Y:S04]  /*7c90*/  LDL.LU R14, [R1+0x104] ;  /* 0x00010400010e7983 */ /* 0x000f680000300800 */
[----:B------:R0:W-:Y:S02]  /*7ca0*/  STL [R1+0x168], R10 ;  /* 0x0001680a01007387 */ /* 0x0001e40000100800 */
[----:B0-----:R-:W-:-:S05]  /*7cb0*/  SEL R10, R5, R9, !P2 ;  /* 0x00000009050a7207 */ /* 0x001fca0005000000 */
[----:B------:R-:W-:Y:S01]  /*7cc0*/  STL [R1+0x16c], R10 ;  /* 0x00016c0a01007387 */ /* 0x000fe20000100800 */
[C---:B--2---:R-:W-:Y:S02]  /*7cd0*/  SEL R9, R5.reuse, R8, !P2 ;  /* 0x0000000805097207 */ /* 0x044fe40005000000 */
[----:B---3--:R-:W-:-:S03]  /*7ce0*/  SEL R8, R5, R7, !P2 ;  /* 0x0000000705087207 */ /* 0x008fc60005000000 */
[----:B------:R-:W-:Y:S01]  /*7cf0*/  STL [R1+0x170], R9 ;  /* 0x0001700901007387 */ /* 0x000fe20000100800 */
[----:B------:R-:W-:-:S03]  /*7d00*/  SEL R2, R5, R2, !P2 ;  /* 0x0000000205027207 */ /* 0x000fc60005000000 */
[----:B------:R-:W-:Y:S01]  /*7d10*/  STL [R1+0x178], R8 ;  /* 0x0001780801007387 */ /* 0x000fe20000100800 */
[----:B------:R-:W-:-:S03]  /*7d20*/  SEL R7, R5, R6, !P2 ;  /* 0x0000000605077207 */ /* 0x000fc60005000000 */
[----:B------:R0:W-:Y:S01]  /*7d30*/  STL [R1+0x180], R2 ;  /* 0x0001800201007387 */ /* 0x0001e20000100800 */
[----:B------:R-:W-:-:S03]  /*7d40*/  SEL R6, R5, R4, !P2 ;  /* 0x0000000405067207 */ /* 0x000fc60005000000 */
[----:B------:R-:W-:Y:S01]  /*7d50*/  STL [R1+0x188], R7 ;  /* 0x0001880701007387 */ /* 0x000fe20000100800 */
[C---:B0-----:R-:W-:Y:S02]  /*7d60*/  SEL R2, R5.reuse, R3, !P2 ;  /* 0x0000000305027207 */ /* 0x041fe40005000000 */
[C---:B------:R-:W-:Y:S01]  /*7d70*/  SEL R4, R5.reuse, R29, !P2 ;  /* 0x0000001d05047207 */ /* 0x040fe20005000000 */
        /* <DEDUP_REMOVED lines=16> */
[----:B------:R-:W2:Y:S01]  /*7e80*/  LDL.LU R16, [R1+0x100] ;  /* 0x0001000001107983 */ /* 0x000ea20000300800 */
[----:B0-----:R-:W-:-:S03]  /*7e90*/  SEL R2, R5, R15, !P2 ;  /* 0x0000000f05027207 */ /* 0x001fc60005000000 */
[----:B------:R0:W-:Y:S04]  /*7ea0*/  STL [R1+0x1a4], R3 ;  /* 0x0001a40301007387 */ /* 0x0001e80000100800 */
[----:B------:R-:W3:Y:S04]  /*7eb0*/  LDL.LU R15, [R1+0xfc] ;  /* 0x0000fc00010f7983 */ /* 0x000ee80000300800 */
[----:B------:R4:W-:Y:S01]  /*7ec0*/  STL [R1+0x1a0], R2 ;  /* 0x0001a00201007387 */ /* 0x0009e20000100800 */
[----:B0-----:R-:W-:-:S05]  /*7ed0*/  SEL R3, R5, R22, !P2 ;  /* 0x0000001605037207 */ /* 0x001fca0005000000 */
[----:B------:R0:W-:Y:S01]  /*7ee0*/  STL [R1+0x19c], R3 ;  /* 0x00019c0301007387 */ /* 0x0001e20000100800 */
[----:B----4-:R-:W-:-:S05]  /*7ef0*/  SEL R2, R5, R21, !P2 ;  /* 0x0000001505027207 */ /* 0x010fca0005000000 */
[----:B------:R1:W-:Y:S01]  /*7f00*/  STL [R1+0x198], R2 ;  /* 0x0001980201007387 */ /* 0x0003e20000100800 */
[C---:B-----5:R-:W-:Y:S02]  /*7f10*/  SEL R4, R5.reuse, R20, !P2 ;  /* 0x0000001405047207 */ /* 0x060fe40005000000 */
[----:B0-----:R-:W-:-:S03]  /*7f20*/  SEL R3, R5, R0, !P2 ;  /* 0x0000000005037207 */ /* 0x001fc60005000000 */
[----:B------:R-:W-:Y:S01]  /*7f30*/  STL [R1+0x190], R4 ;  /* 0x0001900401007387 */ /* 0x000fe20000100800 */
[----:B-1----:R-:W-:-:S03]  /*7f40*/  SEL R2, R5, R19, !P2 ;  /* 0x0000001305027207 */ /* 0x002fc60005000000 */
[----:B------:R-:W-:Y:S01]  /*7f50*/  STL [R1+0x18c], R3 ;  /* 0x00018c0301007387 */ /* 0x000fe20000100800 */
[----:B------:R-:W-:-:S03]  /*7f60*/  SEL R0, R5, R18, !P2 ;  /* 0x0000001205007207 */ /* 0x000fc60005000000 */
[----:B------:R-:W4:Y:S04]  /*7f70*/  LDL.LU R11, [R1+0x11c] ;  /* 0x00011c00010b7983 */ /* 0x000f280000300800 */
[----:B------:R0:W-:Y:S04]  /*7f80*/  STL [R1+0x184], R2 ;  /* 0x0001840201007387 */ /* 0x0001e80000100800 */
[----:B------:R-:W5:Y:S04]  /*7f90*/  LDL.LU R10, [R1+0x124] ;  /* 0x00012400010a7983 */ /* 0x000f680000300800 */
[----:B------:R1:W-:Y:S04]  /*7fa0*/  STL [R1+0x17c], R0 ;  /* 0x00017c0001007387 */ /* 0x0003e80000100800 */
[----:B------:R-:W5:Y:S04]  /*7fb0*/  LDL.LU R9, [R1+0x130] ;  /* 0x0001300001097983 */ /* 0x000f680000300800 */
[----:B------:R-:W5:Y:S04]  /*7fc0*/  LDL.LU R13, [R1+0x128] ;  /* 0x00012800010d7983 */ /* 0x000f680000300800 */
[----:B0-----:R-:W5:Y:S04]  /*7fd0*/  LDL.LU R2, [R1+0x12c] ;  /* 0x00012c0001027983 */ /* 0x001f680000300800 */
[----:B------:R-:W5:Y:S01]  /*7fe0*/  LDL.LU R8, [R1+0x10c] ;  /* 0x00010c0001087983 */ /* 0x000f620000300800 */
[----:B------:R-:W-:-:S05]  /*7ff0*/  SEL R3, R5, R17, !P2 ;  /* 0x0000001105037207 */ /* 0x000fca0005000000 */
[----:B------:R0:W-:Y:S01]  /*8000*/  STL [R1+0x174], R3 ;  /* 0x0001740301007387 */ /* 0x0001e20000100800 */
[----:B-1----:R-:W-:-:S03]  /*8010*/  SEL R0, R5, R14, !P2 ;  /* 0x0000000e05007207 */ /* 0x002fc60005000000 */
[----:B------:R-:W5:Y:S04]  /*8020*/  LDL.LU R7, [R1+0xf0] ;  /* 0x0000f00001077983 */ /* 0x000f680000300800 */
[----:B------:R1:W-:Y:S04]  /*8030*/  STL [R1+0x164], R0 ;  /* 0x0001640001007387 */ /* 0x0003e80000100800 */
[----:B------:R-:W5:Y:S04]  /*8040*/  LDL.LU R6, [R1+0xe8] ;  /* 0x0000e80001067983 */ /* 0x000f680000300800 */
        /* <DEDUP_REMOVED lines=12> */
[----:B------:R-:W5:Y:S04]  /*8110*/  LDL.LU R14, [R1] ;  /* 0x00000000010e7983 */ /* 0x000f680000300800 */
[----:B-1----:R-:W5:Y:S01]  /*8120*/  LDL.LU R0, [R1+0x6c] ;  /* 0x00006c0001007983 */ /* 0x002f620000300800 */
[----:B--2---:R-:W-:-:S05]  /*8130*/  SEL R16, R5, R16, !P2 ;  /* 0x0000001005107207 */ /* 0x004fca0005000000 */
[----:B------:R0:W-:Y:S01]  /*8140*/  STL [R1+0x150], R16 ;  /* 0x0001501001007387 */ /* 0x0001e20000100800 */
[----:B---3--:R-:W-:-:S03]  /*8150*/  SEL R15, R5, R15, !P2 ;  /* 0x0000000f050f7207 */ /* 0x008fc60005000000 */
[----:B------:R-:W2:Y:S04]  /*8160*/  LDL.LU R19, [R1+0x70] ;  /* 0x0000700001137983 */ /* 0x000ea80000300800 */
[----:B------:R1:W-:Y:S04]  /*8170*/  STL [R1+0x140], R15 ;  /* 0x0001400f01007387 */ /* 0x0003e80000100800 */
[----:B------:R-:W3:Y:S04]  /*8180*/  LDL.LU R18, [R1+0x98] ;  /* 0x0000980001127983 */ /* 0x000ee80000300800 */
[----:B------:R-:W3:Y:S04]  /*8190*/  LDL.LU R17, [R1+0x60] ;  /* 0x0000600001117983 */ /* 0x000ee80000300800 */
[----:B0-----:R-:W3:Y:S04]  /*81a0*/  LDL.LU R16, [R1+0x64] ;  /* 0x0000640001107983 */ /* 0x001ee80000300800 */
[----:B-1----:R-:W3:Y:S01]  /*81b0*/  LDL.LU R15, [R1+0x80] ;  /* 0x00008000010f7983 */ /* 0x002ee20000300800 */
[----:B----4-:R-:W-:-:S05]  /*81c0*/  SEL R11, R5, R11, !P2 ;  /* 0x0000000b050b7207 */ /* 0x010fca0005000000 */
[----:B------:R0:W-:Y:S01]  /*81d0*/  STL [R1+0x13c], R11 ;  /* 0x00013c0b01007387 */ /* 0x0001e20000100800 */
[----:B-----5:R-:W-:-:S03]  /*81e0*/  SEL R10, R5, R10, !P2 ;  /* 0x0000000a050a7207 */ /* 0x020fc60005000000 */
[----:B0-----:R-:W4:Y:S01]  /*81f0*/  LDL.LU R11, [R1+0x804] ;  /* 0x00080400010b7983 */ /* 0x001f220000300800 */
[----:B------:R-:W-:-:S03]  /*8200*/  SEL R9, R5, R9, !P2 ;  /* 0x0000000905097207 */ /* 0x000fc60005000000 */
[----:B------:R0:W-:Y:S01]  /*8210*/  STL [R1+0x138], R10 ;  /* 0x0001380a01007387 */ /* 0x0001e20000100800 */
[C---:B------:R-:W-:Y:S02]  /*8220*/  SEL R13, R5.reuse, R13, !P2 ;  /* 0x0000000d050d7207 */ /* 0x040fe40005000000 */
[C---:B------:R-:W-:Y:S01]  /*8230*/  SEL R2, R5.reuse, R2, !P2 ;  /* 0x0000000205027207 */ /* 0x040fe20005000000 */
[----:B0-----:R-:W5:Y:S01]  /*8240*/  LDL.LU R10, [R1+0x800] ;  /* 0x00080000010a7983 */ /* 0x001f620000300800 */
[----:B------:R-:W-:-:S03]  /*8250*/  SEL R8, R5, R8, !P2 ;  /* 0x0000000805087207 */ /* 0x000fc60005000000 */
[----:B------:R0:W-:Y:S04]  /*8260*/  STL [R1+0x134], R9 ;  /* 0x0001340901007387 */ /* 0x0001e80000100800 */
[----:B0-----:R-:W4:Y:S04]  /*8270*/  LDL.LU R9, [R1+0x7fc] ;  /* 0x0007fc0001097983 */ /* 0x001f280000300800 */
[----:B------:R0:W-:Y:S01]  /*8280*/  STL [R1+0x130], R13 ;  /* 0x0001300d01007387 */ /* 0x0001e20000100800 */
[C---:B------:R-:W-:Y:S02]  /*8290*/  SEL R7, R5.reuse, R7, !P2 ;  /* 0x0000000705077207 */ /* 0x040fe40005000000 */
[C---:B------:R-:W-:Y:S01]  /*82a0*/  SEL R6, R5.reuse, R6, !P2 ;  /* 0x0000000605067207 */ /* 0x040fe20005000000 */
[----:B0-----:R-:W5:Y:S04]  /*82b0*/  LDL.LU R13, [R1+0x34] ;  /* 0x00003400010d7983 */ /* 0x001f680000300800 */
[----:B------:R0:W-:Y:S01]  /*82c0*/  STL [R1+0x12c], R2 ;  /* 0x00012c0201007387 */ /* 0x0001e20000100800 */
[----:B------:R-:W-:-:S02]  /*82d0*/  SEL R4, R5, R4, !P2 ;  /* 0x0000000405047207 */ /* 0x000fc40005000000 */
[C---:B------:R-:W-:Y:S01]  /*82e0*/  SEL R3, R5.reuse, R3, !P2 ;  /* 0x0000000305037207 */ /* 0x040fe20005000000 */
[----:B0-----:R-:W4:Y:S04]  /*82f0*/  LDL.LU R2, [R1+0x38] ;  /* 0x0000380001027983 */ /* 0x001f280000300800 */
[----:B------:R0:W-:Y:S01]  /*8300*/  STL [R1+0x128], R8 ;  /* 0x0001280801007387 */ /* 0x0001e20000100800 */
[C---:B------:R-:W-:Y:S02]  /*8310*/  SEL R29, R5.reuse, R29, !P2 ;  /* 0x0000001d051d7207 */ /* 0x040fe40005000000 */
[C---:B------:R-:W-:Y:S01]  /*8320*/  SEL R28, R5.reuse, R28, !P2 ;  /* 0x0000001c051c7207 */ /* 0x040fe20005000000 */
[----:B0-----:R-:W4:Y:S04]  /*8330*/  LDL.LU R8, [R1+0x7f8] ;  /* 0x0007f80001087983 */ /* 0x001f280000300800 */
[----:B------:R0:W-:Y:S01]  /*8340*/  STL [R1+0x124], R7 ;  /* 0x0001240701007387 */ /* 0x0001e20000100800 */
[----:B------:R-:W-:-:S03]  /*8350*/  SEL R27, R5, R27, !P2 ;  /* 0x0000001b051b7207 */ /* 0x000fc60005000000 */
        /* <DEDUP_REMOVED lines=25> */
[----:B------:R0:W-:Y:S04]  /*84f0*/  STL [R1+0xc8], R24 ;  /* 0x0000c81801007387 */ /* 0x0001e80000100800 */
        /* <DEDUP_REMOVED lines=10> */
[----:B0-----:R-:W5:Y:S01]  /*85a0*/  LDL.LU R14, [R1+0x7bc] ;  /* 0x0007bc00010e7983 */ /* 0x001f620000300800 */
[----:B------:R-:W-:-:S02]  /*85b0*/  SEL R0, R5, R0, !P2 ;  /* 0x0000000005007207 */ /* 0x000fc40005000000 */
[C---:B--2---:R-:W-:Y:S02]  /*85c0*/  SEL R19, R5.reuse, R19, !P2 ;  /* 0x0000001305137207 */ /* 0x044fe40005000000 */
[C---:B---3--:R-:W-:Y:S02]  /*85d0*/  SEL R18, R5.reuse, R18, !P2 ;  /* 0x0000001205127207 */ /* 0x048fe40005000000 */
[C---:B------:R-:W-:Y:S02]  /*85e0*/  SEL R17, R5.reuse, R17, !P2 ;  /* 0x0000001105117207 */ /* 0x040fe40005000000 */
[C---:B------:R-:W-:Y:S02]  /*85f0*/  SEL R16, R5.reuse, R16, !P2 ;  /* 0x0000001005107207 */ /* 0x040fe40005000000 */
[C---:B------:R-:W-:Y:S02]  /*8600*/  SEL R15, R5.reuse, R15, !P2 ;  /* 0x0000000f050f7207 */ /* 0x040fe40005000000 */
[----:B-----5:R-:W-:-:S05]  /*8610*/  SEL R14, R5, R14, !P2 ;  /* 0x0000000e050e7207 */ /* 0x020fca0005000000 */
[----:B------:R0:W-:Y:S04]  /*8620*/  STL [R1+0x7c], R14 ;  /* 0x00007c0e01007387 */ /* 0x0001e80000100800 */
[----:B0-----:R-:W2:Y:S04]  /*8630*/  LDL.LU R14, [R1+0x2c] ;  /* 0x00002c00010e7983 */ /* 0x001ea80000300800 */
[----:B------:R0:W-:Y:S04]  /*8640*/  STL [R1+0x74], R0 ;  /* 0x0000740001007387 */ /* 0x0001e80000100800 */
[----:B0-----:R-:W3:Y:S04]  /*8650*/  LDL.LU R0, [R1+0x7b8] ;  /* 0x0007b80001007983 */ /* 0x001ee80000300800 */
[----:B------:R0:W-:Y:S04]  /*8660*/  STL [R1+0x70], R19 ;  /* 0x0000701301007387 */ /* 0x0001e80000100800 */
[----:B0-----:R-:W5:Y:S04]  /*8670*/  LDL.LU R19, [R1+0x7b4] ;  /* 0x0007b40001137983 */ /* 0x001f680000300800 */
[----:B------:R0:W-:Y:S04]  /*8680*/  STL [R1+0x6c], R18 ;  /* 0x00006c1201007387 */ /* 0x0001e80000100800 */
[----:B0-----:R-:W3:Y:S04]  /*8690*/  LDL.LU R18, [R1+0x7b0] ;  /* 0x0007b00001127983 */ /* 0x001ee80000300800 */
[----:B------:R0:W-:Y:S04]  /*86a0*/  STL [R1+0x68], R17 ;  /* 0x0000681101007387 */ /* 0x0001e80000100800 */
[----:B0-----:R-:W5:Y:S04]  /*86b0*/  LDL.LU R17, [R1+0x7ac] ;  /* 0x0007ac0001117983 */ /* 0x001f680000300800 */
[----:B------:R0:W-:Y:S04]  /*86c0*/  STL [R1+0x64], R16 ;  /* 0x0000641001007387 */ /* 0x0001e80000100800 */
[----:B0-----:R-:W3:Y:S04]  /*86d0*/  LDL.LU R16, [R1+0x7a8] ;  /* 0x0007a80001107983 */ /* 0x001ee80000300800 */
[----:B------:R0:W-:Y:S04]  /*86e0*/  STL [R1+0x60], R15 ;  /* 0x0000600f01007387 */ /* 0x0001e80000100800 */
[----:B0-----:R-:W3:Y:S01]  /*86f0*/  LDL.LU R15, [R1+0x7a4] ;  /* 0x0007a400010f7983 */ /* 0x001ee20000300800 */
[----:B------:R-:W-:-:S02]  /*8700*/  SEL R13, R5, R13, !P2 ;  /* 0x0000000d050d7207 */ /* 0x000fc40005000000 */
[C---:B----4-:R-:W-:Y:S02]  /*8710*/  SEL R2, R5.reuse, R2, !P2 ;  /* 0x0000000205027207 */ /* 0x050fe40005000000 */
[C---:B------:R-:W-:Y:S02]  /*8720*/  SEL R20, R5.reuse, R20, !P2 ;  /* 0x0000001405147207 */ /* 0x040fe40005000000 */
[C---:B------:R-:W-:Y:S02]  /*8730*/  SEL R21, R5.reuse, R21, !P2 ;  /* 0x0000001505157207 */ /* 0x040fe40005000000 */
[C---:B------:R-:W-:Y:S02]  /*8740*/  SEL R22, R5.reuse, R22, !P2 ;  /* 0x0000001605167207 */ /* 0x040fe40005000000 */
[C---:B------:R-:W-:Y:S02]  /*8750*/  SEL R23, R5.reuse, R23, !P2 ;  /* 0x0000001705177207 */ /* 0x040fe40005000000 */
[----:B------:R-:W-:-:S02]  /*8760*/  SEL R24, R5, R24, !P2 ;  /* 0x0000001805187207 */ /* 0x000fc40005000000 */
[C---:B------:R-:W-:Y:S02]  /*8770*/  SEL R25, R5.reuse, R25, !P2 ;  /* 0x0000001905197207 */ /* 0x040fe40005000000 */
[C---:B------:R-:W-:Y:S02]  /*8780*/  SEL R26, R5.reuse, R26, !P2 ;  /* 0x0000001a051a7207 */ /* 0x040fe40005000000 */
[C---:B------:R-:W-:Y:S02]  /*8790*/  SEL R27, R5.reuse, R27, !P2 ;  /* 0x0000001b051b7207 */ /* 0x040fe40005000000 */
[C---:B------:R-:W-:Y:S02]  /*87a0*/  SEL R28, R5.reuse, R28, !P2 ;  /* 0x0000001c051c7207 */ /* 0x040fe40005000000 */
[C---:B------:R-:W-:Y:S02]  /*87b0*/  SEL R29, R5.reuse, R29, !P2 ;  /* 0x0000001d051d7207 */ /* 0x040fe40005000000 */
[----:B--2---:R-:W-:-:S02]  /*87c0*/  SEL R14, R5, R14, !P2 ;  /* 0x0000000e050e7207 */ /* 0x004fc40005000000 */
[C---:B-----5:R-:W-:Y:S02]  /*87d0*/  SEL R17, R5.reuse, R17, !P2 ;  /* 0x0000001105117207 */ /* 0x060fe40005000000 */
[----:B---3--:R-:W-:-:S05]  /*87e0*/  SEL R15, R5, R15, !P2 ;  /* 0x0000000f050f7207 */ /* 0x008fca0005000000 */
[----:B------:R0:W-:Y:S02]  /*87f0*/  STL [R1+0x54], R15 ;  /* 0x0000540f01007387 */ /* 0x0001e40000100800 */
[C---:B0-----:R-:W-:Y:S02]  /*8800*/  SEL R15, R5.reuse, R16, !P2 ;  /* 0x00000010050f7207 */ /* 0x041fe40005000000 */
[----:B------:R-:W-:-:S03]  /*8810*/  SEL R16, R5, R18, !P2 ;  /* 0x0000001205107207 */ /* 0x000fc60005000000 */
[----:B------:R0:W-:Y:S04]  /*8820*/  STL [R1+0x4c], R15 ;  /* 0x00004c0f01007387 */ /* 0x0001e80000100800 */
[----:B------:R-:W-:Y:S01]  /*8830*/  STL [R1+0x40], R17 ;  /* 0x0000401101007387 */ /* 0x000fe20000100800 */
[----:B0-----:R-:W-:-:S03]  /*8840*/  SEL R15, R5, R19, !P2 ;  /* 0x00000013050f7207 */ /* 0x001fc60005000000 */
[----:B------:R-:W-:Y:S01]  /*8850*/  STL [R1+0x10], R16 ;  /* 0x0000101001007387 */ /* 0x000fe20000100800 */
[----:B------:R-:W-:-:S03]  /*8860*/  SEL R19, R5, R0, !P2 ;  /* 0x0000000005137207 */ /* 0x000fc60005000000 */
[----:B------:R0:W-:Y:S04]  /*8870*/  STL [R1+0xc], R15 ;  /* 0x00000c0f01007387 */ /* 0x0001e80000100800 */
[----:B------:R-:W-:Y:S04]  /*8880*/  STL [R1+0x8], R14 ;  /* 0x0000080e01007387 */ /* 0x000fe80000100800 */
[----:B------:R-:W-:Y:S04]  /*8890*/  STL [R1+0x4], R13 ;  /* 0x0000040d01007387 */ /* 0x000fe80000100800 */
[----:B------:R-:W2:Y:S04]  /*88a0*/  LDL.LU R0, [R1+0x7a0] ;  /* 0x0007a00001007983 */ /* 0x000ea80000300800 */
[----:B------:R-:W-:Y:S04]  /*88b0*/  STL [R1], R2 ;  /* 0x0000000201007387 */ /* 0x000fe80000100800 */
[----:B0-----:R-:W3:Y:S04]  /*88c0*/  LDL.LU R15, [R1+0x20] ;  /* 0x00002000010f7983 */ /* 0x001ee80000300800 */
[----:B------:R-:W4:Y:S04]  /*88d0*/  LDL.LU R16, [R1+0x1c] ;  /* 0x00001c0001107983 */ /* 0x000f280000300800 */
[----:B------:R-:W5:Y:S04]  /*88e0*/  LDL.LU R17, [R1+0x14] ;  /* 0x0000140001117983 */ /* 0x000f680000300800 */
[----:B------:R-:W5:Y:S04]  /*88f0*/  LDL.LU R18, [R1+0x24] ;  /* 0x0000240001127983 */ /* 0x000f680000300800 */
[----:B------:R0:W-:Y:S04]  /*8900*/  STL [R1+0x714], R19 ;  /* 0x0007141301007387 */ /* 0x0001e80000100800 */
[----:B0-----:R-:W5:Y:S04]  /*8910*/  LDL.LU R19, [R1+0x88] ;  /* 0x0000880001137983 */ /* 0x001f680000300800 */
        /* <DEDUP_REMOVED lines=19> */
[----:B0-----:R-:W5:Y:S01]  /*8a50*/  LDL.LU R29, [R1+0x18] ;  /* 0x00001800011d7983 */ /* 0x001f620000300800 */
[----:B------:R-:W-:-:S02]  /*8a60*/  SEL R13, R5, R3, !P2 ;  /* 0x00000003050d7207 */ /* 0x000fc40005000000 */
[----:B------:R-:W0:Y:S01]  /*8a70*/  LDC.64 R2, c[0x0][0x218] ;  /* 0x00008600ff027b82 */ /* 0x000e220000000a00 */
[C---:B------:R-:W-:Y:S01]  /*8a80*/  SEL R4, R5.reuse, R4, !P2 ;  /* 0x0000000405047207 */ /* 0x040fe20005000000 */
[----:B------:R-:W-:Y:S01]  /*8a90*/  @!P6 IMAD.MOV R12, RZ, RZ, -R12 ;  /* 0x000000ffff0ce224 */ /* 0x000fe200078e0a0c */
[C---:B------:R-:W-:Y:S02]  /*8aa0*/  SEL R6, R5.reuse, R6, !P2 ;  /* 0x0000000605067207 */ /* 0x040fe40005000000 */
[C---:B------:R-:W-:Y:S01]  /*8ab0*/  SEL R7, R5.reuse, R7, !P2 ;  /* 0x0000000705077207 */ /* 0x040fe20005000000 */
[----:B------:R-:W-:Y:S01]  /*8ac0*/  STL [R1+0x740], R13 ;  /* 0x0007400d01007387 */ /* 0x000fe20000100800 */
[C---:B------:R-:W-:Y:S02]  /*8ad0*/  SEL R8, R5.reuse, R8, !P2 ;  /* 0x0000000805087207 */ /* 0x040fe40005000000 */
[C---:B------:R-:W-:Y:S01]  /*8ae0*/  SEL R9, R5.reuse, R9, !P2 ;  /* 0x0000000905097207 */ /* 0x040fe20005000000 */
[----:B------:R-:W-:Y:S01]  /*8af0*/  STL [R1+0x744], R4 ;  /* 0x0007440401007387 */ /* 0x000fe20000100800 */
[----:B------:R-:W-:-:S02]  /*8b00*/  SEL R10, R5, R10, !P2 ;  /* 0x0000000a050a7207 */ /* 0x000fc40005000000 */
[C---:B------:R-:W-:Y:S01]  /*8b10*/  SEL R11, R5.reuse, R11, !P2 ;  /* 0x0000000b050b7207 */ /* 0x040fe20005000000 */
[----:B------:R-:W-:Y:S01]  /*8b20*/  STL [R1+0x748], R6 ;  /* 0x0007480601007387 */ /* 0x000fe20000100800 */
[----:B------:R-:W-:-:S03]  /*8b30*/  SEL R14, R5, R12, !P2 ;  /* 0x0000000c050e7207 */ /* 0x000fc60005000000 */
[----:B------:R-:W-:Y:S04]  /*8b40*/  STL [R1+0x74c], R7 ;  /* 0x00074c0701007387 */ /* 0x000fe80000100800 */
[----:B------:R-:W-:Y:S04]  /*8b50*/  STL [R1+0x750], R8 ;  /* 0x0007500801007387 */ /* 0x000fe80000100800 */
[----:B------:R-:W-:Y:S04]  /*8b60*/  STL [R1+0x754], R9 ;  /* 0x0007540901007387 */ /* 0x000fe80000100800 */
[----:B------:R-:W-:Y:S04]  /*8b70*/  STL [R1+0x758], R10 ;  /* 0x0007580a01007387 */ /* 0x000fe80000100800 */
[----:B------:R-:W-:Y:S04]  /*8b80*/  STL [R1+0x75c], R11 ;  /* 0x00075c0b01007387 */ /* 0x000fe80000100800 */
[----:B------:R-:W-:Y:S04]  /*8b90*/  STL [R1+0x760], R14 ;  /* 0x0007600e01007387 */ /* 0x000fe80000100800 */
[----:B0-----:R0:W-:Y:S04]  /*8ba0*/  STL [R1+0x768], R2 ;  /* 0x0007680201007387 */ /* 0x0011e80000100800 */
[----:B------:R1:W-:Y:S01]  /*8bb0*/  STL [R1+0x764], R3 ;  /* 0x0007640301007387 */ /* 0x0003e20000100800 */
[----:B--2---:R-:W-:Y:S01]  /*8bc0*/  IMAD R0, R0, UR5, RZ ;  /* 0x0000000500007c24 */ /* 0x004fe2000f8e02ff */
[----:B------:R-:W-:Y:S01]  /*8bd0*/  ULDC UR5, c[0x0][0x238] ;  /* 0x00008e0000057ab9 */ /* 0x000fe20000000800 */
[----:B---3--:R-:W-:-:S02]  /*8be0*/  IMAD R15, R15, UR4, RZ ;  /* 0x000000040f0f7c24 */ /* 0x008fc4000f8e02ff */
[----:B----4-:R-:W-:Y:S02]  /*8bf0*/  IMAD R16, R16, UR4, RZ ;  /* 0x0000000410107c24 */ /* 0x010fe4000f8e02ff */
[----:B-----5:R-:W-:Y:S02]  /*8c00*/  IMAD R17, R17, UR4, RZ ;  /* 0x0000000411117c24 */ /* 0x020fe4000f8e02ff */
[----:B------:R-:W-:Y:S02]  /*8c10*/  IMAD R18, R18, UR4, RZ ;  /* 0x0000000412127c24 */ /* 0x000fe4000f8e02ff */
[----:B0-----:R-:W-:Y:S02]  /*8c20*/  IMAD R2, R25, UR4, RZ ;  /* 0x0000000419027c24 */ /* 0x001fe4000f8e02ff */
[----:B-1----:R-:W-:Y:S02]  /*8c30*/  IMAD R3, R26, UR4, RZ ;  /* 0x000000041a037c24 */ /* 0x002fe4000f8e02ff */
[----:B------:R-:W-:-:S02]  /*8c40*/  IMAD R12, R28, UR4, RZ ;  /* 0x000000041c0c7c24 */ /* 0x000fc4000f8e02ff */
[----:B------:R-:W-:-:S05]  /*8c50*/  IMAD R5, R29, UR4, RZ ;  /* 0x000000041d057c24 */ /* 0x000fca000f8e02ff */
[----:B------:R-:W-:Y:S04]  /*8c60*/  STL [R1+0x76c], R5 ;  /* 0x00076c0501007387 */ /* 0x000fe80000100800 */
[----:B------:R-:W-:Y:S04]  /*8c70*/  STL [R1+0x770], R15 ;  /* 0x0007700f01007387 */ /* 0x000fe80000100800 */
[----:B------:R0:W-:Y:S04]  /*8c80*/  STL [R1+0x230], R0 ;  /* 0x0002300001007387 */ /* 0x0001e80000100800 */
[----:B------:R-:W-:Y:S04]  /*8c90*/  STL [R1+0x774], R16 ;  /* 0x0007741001007387 */ /* 0x000fe80000100800 */
[----:B------:R-:W-:Y:S01]  /*8ca0*/  STL [R1+0x778], R17 ;  /* 0x0007781101007387 */ /* 0x000fe20000100800 */
[----:B0-----:R-:W-:-:S03]  /*8cb0*/  IMAD R0, R27, UR4, RZ ;  /* 0x000000041b007c24 */ /* 0x001fc6000f8e02ff */
[----:B------:R-:W-:Y:S04]  /*8cc0*/  STL [R1+0x77c], R18 ;  /* 0x00077c1201007387 */ /* 0x000fe80000100800 */
[----:B------:R-:W-:Y:S04]  /*8cd0*/  STL [R1+0x780], R12 ;  /* 0x0007800c01007387 */ /* 0x000fe80000100800 */
[----:B------:R0:W-:Y:S04]  /*8ce0*/  STL [R1+0x784], R0 ;  /* 0x0007840001007387 */ /* 0x0001e80000100800 */
[----:B------:R1:W-:Y:S01]  /*8cf0*/  STL [R1+0x14], R3 ;  /* 0x0000140301007387 */ /* 0x0003e20000100800 */
[----:B0-----:R-:W-:-:S03]  /*8d00*/  IMAD R0, R24, UR4, RZ ;  /* 0x0000000418007c24 */ /* 0x001fc6000f8e02ff */
[----:B------:R0:W-:Y:S01]  /*8d10*/  STL [R1+0x18], R2 ;  /* 0x0000180201007387 */ /* 0x0001e20000100800 */
[----:B-1----:R-:W-:-:S03]  /*8d20*/  IMAD R3, R23, UR4, RZ ;  /* 0x0000000417037c24 */ /* 0x002fc6000f8e02ff */
[----:B------:R1:W-:Y:S01]  /*8d30*/  STL [R1+0x1c], R0 ;  /* 0x00001c0001007387 */ /* 0x0003e20000100800 */
[----:B0-----:R-:W-:-:S03]  /*8d40*/  IMAD R2, R22, UR4, RZ ;  /* 0x0000000416027c24 */ /* 0x001fc6000f8e02ff */
[----:B------:R-:W-:Y:S01]  /*8d50*/  STL [R1+0x20], R3 ;  /* 0x0000200301007387 */ /* 0x000fe20000100800 */
[----:B-1----:R-:W-:-:S03]  /*8d60*/  IMAD R0, R21, UR4, RZ ;  /* 0x0000000415007c24 */ /* 0x002fc6000f8e02ff */
[----:B------:R-:W-:Y:S04]  /*8d70*/  STL [R1+0x24], R2 ;  /* 0x0000240201007387 */ /* 0x000fe80000100800 */
[----:B------:R0:W-:Y:S04]  /*8d80*/  STL [R1+0x28], R0 ;  /* 0x0000280001007387 */ /* 0x0001e80000100800 */
[----:B0-----:R-:W2:Y:S01]  /*8d90*/  LDL.LU R0, [R1+0x94] ;  /* 0x0000940001007983 */ /* 0x001ea20000300800 */
[----:B------:R-:W-:Y:S02]  /*8da0*/  IMAD R3, R20, UR4, RZ ;  /* 0x0000000414037c24 */ /* 0x000fe4000f8e02ff */
[----:B------:R-:W-:-:S03]  /*8db0*/  IMAD R2, R19, UR4, RZ ;  /* 0x0000000413027c24 */ /* 0x000fc6000f8e02ff */
[----:B------:R-:W-:Y:S04]  /*8dc0*/  STL [R1+0x2c], R3 ;  /* 0x00002c0301007387 */ /* 0x000fe80000100800 */
[----:B--2---:R0:W-:Y:S04]  /*8dd0*/  STL [R1+0x798], R0 ;  /* 0x0007980001007387 */ /* 0x0041e80000100800 */
[----:B------:R-:W-:Y:S04]  /*8de0*/  STL [R1+0x30], R2 ;  /* 0x0000300201007387 */ /* 0x000fe80000100800 */
[----:B0-----:R-:W2:Y:S04]  /*8df0*/  LDL.LU R0, [R1+0x90] ;  /* 0x0000900001007983 */ /* 0x001ea80000300800 */
[----:B--2---:R0:W-:Y:S04]  /*8e00*/  STL [R1+0x79c], R0 ;  /* 0x00079c0001007387 */ /* 0x0041e80000100800 */
[----:B0-----:R-:W2:Y:S04]  /*8e10*/  LDL.LU R0, [R1+0x8c] ;  /* 0x00008c0001007983 */ /* 0x001ea80000300800 */
[----:B------:R-:W3:Y:S04]  /*8e20*/  LDL.LU R12, [R1+0xa0] ;  /* 0x0000a000010c7983 */ /* 0x000ee80000300800 */
[----:B------:R-:W4:Y:S04]  /*8e30*/  LDL.LU R18, [R1+0xa4] ;  /* 0x0000a40001127983 */ /* 0x000f280000300800 */
[----:B------:R-:W5:Y:S04]  /*8e40*/  LDL.LU R17, [R1+0xac] ;  /* 0x0000ac0001117983 */ /* 0x000f680000300800 */
[----:B------:R-:W4:Y:S04]  /*8e50*/  LDL.LU R16, [R1+0xb0] ;  /* 0x0000b00001107983 */ /* 0x000f280000300800 */
        /* <DEDUP_REMOVED lines=24> */
[----:B--2---:R-:W-:-:S05]  /*8fe0*/  IMAD R0, R0, UR4, RZ ;  /* 0x0000000400007c24 */ /* 0x004fca000f8e02ff */
[----:B------:R0:W-:Y:S04]  /*8ff0*/  STL [R1+0x34], R0 ;  /* 0x0000340001007387 */ /* 0x0001e80000100800 */
[----:B0-----:R-:W2:Y:S02]  /*9000*/  LDL.LU R0, [R1+0x79c] ;  /* 0x00079c0001007983 */ /* 0x001ea40000300800 */
[----:B--2---:R-:W-:-:S05]  /*9010*/  IMAD R0, R0, UR4, RZ ;  /* 0x0000000400007c24 */ /* 0x004fca000f8e02ff */
[----:B------:R0:W-:Y:S04]  /*9020*/  STL [R1+0x38], R0 ;  /* 0x0000380001007387 */ /* 0x0001e80000100800 */
[----:B0-----:R-:W2:Y:S01]  /*9030*/  LDL.LU R0, [R1+0x798] ;  /* 0x0007980001007983 */ /* 0x001ea20000300800 */
[----:B---3--:R-:W-:Y:S02]  /*9040*/  IMAD R12, R12, UR4, RZ ;  /* 0x000000040c0c7c24 */ /* 0x008fe4000f8e02ff */
[----:B----4-:R-:W-:Y:S02]  /*9050*/  IMAD R16, R16, UR4, RZ ;  /* 0x0000000410107c24 */ /* 0x010fe4000f8e02ff */
[----:B--2---:R-:W-:-:S05]  /*9060*/  IMAD R0, R0, UR4, RZ ;  /* 0x0000000400007c24 */ /* 0x004fca000f8e02ff */
[----:B------:R0:W-:Y:S04]  /*9070*/  STL [R1+0x3c], R0 ;  /* 0x00003c0001007387 */ /* 0x0001e80000100800 */
[----:B------:R5:W-:Y:S01]  /*9080*/  STL [R1+0x44], R12 ;  /* 0x0000440c01007387 */ /* 0x000be20000100800 */
[----:B0-----:R-:W-:Y:S02]  /*9090*/  IMAD R0, R18, UR4, RZ ;  /* 0x0000000412007c24 */ /* 0x001fe4000f8e02ff */
[----:B-----5:R-:W-:-:S03]  /*90a0*/  IMAD R12, R17, UR4, RZ ;  /* 0x00000004110c7c24 */ /* 0x020fc6000f8e02ff */
[----:B------:R0:W-:Y:S04]  /*90b0*/  STL [R1+0x48], R0 ;  /* 0x0000480001007387 */ /* 0x0001e80000100800 */
[----:B------:R1:W-:Y:S01]  /*90c0*/  STL [R1+0x50], R12 ;  /* 0x0000500c01007387 */ /* 0x0003e20000100800 */
[----:B0-----:R-:W-:-:S03]  /*90d0*/  IMAD R0, R15, UR4, RZ ;  /* 0x000000040f007c24 */ /* 0x001fc6000f8e02ff */
[----:B------:R-:W-:Y:S01]  /*90e0*/  STL [R1+0x58], R16 ;  /* 0x0000581001007387 */ /* 0x000fe20000100800 */
[----:B-1----:R-:W-:-:S03]  /*90f0*/  IMAD R12, R5, UR4, RZ ;  /* 0x00000004050c7c24 */ /* 0x002fc6000f8e02ff */
[----:B------:R0:W-:Y:S01]  /*9100*/  STL [R1+0x5c], R0 ;  /* 0x00005c0001007387 */ /* 0x0001e20000100800 */
[----:B------:R-:W-:Y:S02]  /*9110*/  IMAD R5, R3, UR4, RZ ;  /* 0x0000000403057c24 */ /* 0x000fe4000f8e02ff */
[----:B------:R-:W-:Y:S01]  /*9120*/  IMAD R3, R14, UR4, RZ ;  /* 0x000000040e037c24 */ /* 0x000fe2000f8e02ff */
[----:B------:R-:W-:Y:S01]  /*9130*/  STL [R1+0x78], R12 ;  /* 0x0000780c01007387 */ /* 0x000fe20000100800 */
[----:B0-----:R-:W-:-:S03]  /*9140*/  IMAD R0, R2, UR4, RZ ;  /* 0x0000000402007c24 */ /* 0x001fc6000f8e02ff */
[----:B------:R-:W-:Y:S01]  /*9150*/  STL [R1+0x80], R5 ;  /* 0x0000800501007387 */ /* 0x000fe20000100800 */
[----:B------:R-:W-:-:S03]  /*9160*/  IMAD R2, R11, UR4, RZ ;  /* 0x000000040b027c24 */ /* 0x000fc6000f8e02ff */
[----:B------:R0:W-:Y:S04]  /*9170*/  STL [R1+0x84], R0 ;  /* 0x0000840001007387 */ /* 0x0001e80000100800 */
[----:B------:R1:W-:Y:S01]  /*9180*/  STL [R1+0x88], R3 ;  /* 0x0000880301007387 */ /* 0x0003e20000100800 */
[----:B0-----:R-:W-:-:S03]  /*9190*/  IMAD R0, R10, UR4, RZ ;  /* 0x000000040a007c24 */ /* 0x001fc6000f8e02ff */
[----:B------:R0:W-:Y:S01]  /*91a0*/  STL [R1+0x8c], R2 ;  /* 0x00008c0201007387 */ /* 0x0001e20000100800 */
[----:B-1----:R-:W-:-:S03]  /*91b0*/  IMAD R3, R9, UR4, RZ ;  /* 0x0000000409037c24 */ /* 0x002fc6000f8e02ff */
[----:B------:R1:W-:Y:S01]  /*91c0*/  STL [R1+0x90], R0 ;  /* 0x0000900001007387 */ /* 0x0003e20000100800 */
[----:B0-----:R-:W-:-:S03]  /*91d0*/  IMAD R2, R8, UR4, RZ ;  /* 0x0000000408027c24 */ /* 0x001fc6000f8e02ff */
[----:B------:R0:W-:Y:S01]  /*91e0*/  STL [R1+0x94], R3 ;  /* 0x0000940301007387 */ /* 0x0001e20000100800 */
[----:B-1----:R-:W-:-:S03]  /*91f0*/  IMAD R0, R7, UR4, RZ ;  /* 0x0000000407007c24 */ /* 0x002fc6000f8e02ff */
[----:B------:R1:W-:Y:S04]  /*9200*/  STL [R1+0x98], R2 ;  /* 0x0000980201007387 */ /* 0x0003e80000100800 */
[----:B------:R2:W-:Y:S01]  /*9210*/  STL [R1+0xa0], R0 ;  /* 0x0000a00001007387 */ /* 0x0005e20000100800 */
[----:B0-----:R-:W-:Y:S02]  /*9220*/  IMAD R3, R6, UR4, RZ ;  /* 0x0000000406037c24 */ /* 0x001fe4000f8e02ff */
[----:B-1----:R-:W-:-:S03]  /*9230*/  IMAD R2, R4, UR4, RZ ;  /* 0x0000000404027c24 */ /* 0x002fc6000f8e02ff */
[----:B------:R0:W-:Y:S01]  /*9240*/  STL [R1+0xa4], R3 ;  /* 0x0000a40301007387 */ /* 0x0001e20000100800 */
[----:B--2---:R-:W-:-:S03]  /*9250*/  IMAD R0, R13, UR4, RZ ;  /* 0x000000040d007c24 */ /* 0x004fc6000f8e02ff */
        /* <DEDUP_REMOVED lines=16> */
[----:B------:R-:W-:Y:S01]  /*9360*/  STL [R1+0xe0], R3 ;  /* 0x0000e00301007387 */ /* 0x000fe20000100800 */
[----:B--2---:R-:W-:-:S03]  /*9370*/  IMAD R0, R21, UR4, RZ ;  /* 0x0000000415007c24 */ /* 0x004fc6000f8e02ff */
        /* <DEDUP_REMOVED lines=135> */
[----:B------:R-:W5:Y:S01]  /*9bf0*/  LDL.LU R19, [R1] ;  /* 0x0000000001137983 */ /* 0x000f620000300800 */
        /* <DEDUP_REMOVED lines=8> */
[----:B-----5:R-:W-:Y:S02]  /*9c80*/  IMAD R17, R17, UR4, RZ ;  /* 0x0000000411117c24 */ /* 0x020fe4000f8e02ff */
[----:B------:R-:W-:-:S02]  /*9c90*/  IMAD R16, R16, UR4, RZ ;  /* 0x0000000410107c24 */ /* 0x000fc4000f8e02ff */
[----:B------:R-:W-:Y:S02]  /*9ca0*/  IMAD R15, R15, UR4, RZ ;  /* 0x000000040f0f7c24 */ /* 0x000fe4000f8e02ff */
[----:B------:R-:W-:Y:S02]  /*9cb0*/  IMAD R5, R5, UR4, RZ ;  /* 0x0000000405057c24 */ /* 0x000fe4000f8e02ff */
[----:B------:R-:W-:Y:S02]  /*9cc0*/  IMAD R2, R2, UR4, RZ ;  /* 0x0000000402027c24 */ /* 0x000fe4000f8e02ff */
[----:B------:R-:W-:Y:S02]  /*9cd0*/  IMAD R3, R3, UR4, RZ ;  /* 0x0000000403037c24 */ /* 0x000fe4000f8e02ff */
[----:B------:R-:W-:Y:S02]  /*9ce0*/  IMAD R14, R14, UR4, RZ ;  /* 0x000000040e0e7c24 */ /* 0x000fe4000f8e02ff */
        /* <DEDUP_REMOVED lines=19> */
[----:B--2---:R-:W-:-:S05]  /*9e20*/  IMAD R0, R0, UR4, RZ ;  /* 0x0000000400007c24 */ /* 0x004fca000f8e02ff */
[----:B------:R0:W-:Y:S04]  /*9e30*/  STL [R1+0x11c], R0 ;  /* 0x00011c0001007387 */ /* 0x0001e80000100800 */
[----:B0-----:R-:W2:Y:S04]  /*9e40*/  LDL.LU R0, [R1+0x784] ;  /* 0x0007840001007983 */ /* 0x001ea80000300800 */
[----:B------:R0:W-:Y:S04]  /*9e50*/  STL [R1+0x10c], R12 ;  /* 0x00010c0c01007387 */ /* 0x0001e80000100800 */
[----:B0-----:R-:W3:Y:S04]  /*9e60*/  LDL.LU R12, [R1+0x780] ;  /* 0x00078000010c7983 */ /* 0x001ee80000300800 */
[----:B------:R0:W-:Y:S04]  /*9e70*/  STL [R1+0x104], R18 ;  /* 0x0001041201007387 */ /* 0x0001e80000100800 */
[----:B0-----:R-:W4:Y:S04]  /*9e80*/  LDL.LU R18, [R1+0x77c] ;  /* 0x00077c0001127983 */ /* 0x001f280000300800 */
[----:B------:R0:W-:Y:S04]  /*9e90*/  STL [R1+0x100], R17 ;  /* 0x0001001101007387 */ /* 0x0001e80000100800 */
[----:B0-----:R-:W5:Y:S04]  /*9ea0*/  LDL.LU R17, [R1+0x778] ;  /* 0x0007780001117983 */ /* 0x001f680000300800 */
[----:B------:R0:W-:Y:S04]  /*9eb0*/  STL [R1+0xfc], R16 ;  /* 0x0000fc1001007387 */ /* 0x0001e80000100800 */
[----:B0-----:R-:W2:Y:S04]  /*9ec0*/  LDL.LU R16, [R1+0x774] ;  /* 0x0007740001107983 */ /* 0x001ea80000300800 */
[----:B------:R0:W-:Y:S04]  /*9ed0*/  STL [R1+0xf0], R15 ;  /* 0x0000f00f01007387 */ /* 0x0001e80000100800 */
[----:B0-----:R-:W3:Y:S04]  /*9ee0*/  LDL.LU R15, [R1+0x770] ;  /* 0x00077000010f7983 */ /* 0x001ee80000300800 */
[----:B------:R0:W-:Y:S04]  /*9ef0*/  STL [R1+0xe8], R5 ;  /* 0x0000e80501007387 */ /* 0x0001e80000100800 */
[----:B0-----:R-:W4:Y:S04]  /*9f00*/  LDL.LU R5, [R1+0x76c] ;  /* 0x00076c0001057983 */ /* 0x001f280000300800 */
[----:B------:R0:W-:Y:S04]  /*9f10*/  STL [R1+0xd4], R2 ;  /* 0x0000d40201007387 */ /* 0x0001e80000100800 */
[----:B0-----:R-:W4:Y:S04]  /*9f20*/  LDL.LU R2, [R1+0x768] ;  /* 0x0007680001027983 */ /* 0x001f280000300800 */
        /* <DEDUP_REMOVED lines=40> */
[----:B------:R0:W-:Y:S04]  /*a1b0*/  STL [R1], R19 ;  /* 0x0000001301007387 */ /* 0x0001e80000100800 */
[----:B0-----:R-:W4:Y:S01]  /*a1c0*/  LDL.LU R19, [R1+0x714] ;  /* 0x0007140001137983 */ /* 0x001f220000300800 */
[----:B-----5:R-:W-:-:S02]  /*a1d0*/  IMAD R13, R13, UR4, RZ ;  /* 0x000000040d0d7c24 */ /* 0x020fc4000f8e02ff */
[----:B--2---:R-:W-:Y:S02]  /*a1e0*/  IMAD R29, R29, UR4, RZ ;  /* 0x000000041d1d7c24 */ /* 0x004fe4000f8e02ff */
[----:B---3--:R-:W-:Y:S02]  /*a1f0*/  IMAD R28, R28, UR4, RZ ;  /* 0x000000041c1c7c24 */ /* 0x008fe4000f8e02ff */
[----:B----4-:R-:W-:Y:S02]  /*a200*/  IMAD R27, R27, UR4, RZ ;  /* 0x000000041b1b7c24 */ /* 0x010fe4000f8e02ff */
[----:B------:R-:W-:Y:S02]  /*a210*/  IMAD R26, R26, UR4, RZ ;  /* 0x000000041a1a7c24 */ /* 0x000fe4000f8e02ff */
[----:B------:R-:W-:Y:S02]  /*a220*/  IMAD R25, R25, UR4, RZ ;  /* 0x0000000419197c24 */ /* 0x000fe4000f8e02ff */
[----:B------:R-:W-:-:S02]  /*a230*/  IMAD R24, R24, UR4, RZ ;  /* 0x0000000418187c24 */ /* 0x000fc4000f8e02ff */
[----:B------:R-:W-:Y:S02]  /*a240*/  IMAD R23, R23, UR4, RZ ;  /* 0x0000000417177c24 */ /* 0x000fe4000f8e02ff */
[----:B------:R-:W-:Y:S02]  /*a250*/  IMAD R22, R22, UR4, RZ ;  /* 0x0000000416167c24 */ /* 0x000fe4000f8e02ff */
[----:B------:R-:W-:Y:S02]  /*a260*/  IMAD R21, R21, UR4, RZ ;  /* 0x0000000415157c24 */ /* 0x000fe4000f8e02ff */
[----:B------:R-:W-:Y:S02]  /*a270*/  IMAD R20, R20, UR4, RZ ;  /* 0x0000000414147c24 */ /* 0x000fe4000f8e02ff */
[----:B------:R-:W-:-:S05]  /*a280*/  IMAD R19, R19, UR4, RZ ;  /* 0x0000000413137c24 */ /* 0x000fca000f8e02ff */
[----:B------:R0:W-:Y:S04]  /*a290*/  STL [R1+0x6dc], R19 ;  /* 0x0006dc1301007387 */ /* 0x0001e80000100800 */
[----:B0-----:R-:W2:Y:S04]  /*a2a0*/  LDL R19, [R1+0x230] ;  /* 0x0002300001137983 */ /* 0x001ea80000100800 */
[----:B------:R-:W-:Y:S04]  /*a2b0*/  STL [R1+0x6e0], R20 ;  /* 0x0006e01401007387 */ /* 0x000fe80000100800 */
        /* <DEDUP_REMOVED lines=8> */
[----:B------:R0:W-:Y:S04]  /*a340*/  STL [R1+0x704], R29 ;  /* 0x0007041d01007387 */ /* 0x0001e80000100800 */
[----:B0-----:R-:W3:Y:S04]  /*a350*/  LDL.LU R29, [R1+0x14] ;  /* 0x00001400011d7983 */ /* 0x001ee80000300800 */
[----:B------:R-:W-:Y:S04]  /*a360*/  STL [R1+0x708], R13 ;  /* 0x0007080d01007387 */ /* 0x000fe80000100800 */
[----:B------:R-:W4:Y:S04]  /*a370*/  LDL.LU R28, [R1+0x18] ;  /* 0x00001800011c7983 */ /* 0x000f280000300800 */
[----:B------:R-:W5:Y:S01]  /*a380*/  LDL.LU R27, [R1+0x1c] ;  /* 0x00001c00011b7983 */ /* 0x000f620000300800 */
[----:B------:R-:W-:-:S05]  /*a390*/  IMAD R4, R4, UR4, RZ ;  /* 0x0000000404047c24 */ /* 0x000fca000f8e02ff */
[----:B------:R-:W-:Y:S04]  /*a3a0*/  STL [R1+0x194], R4 ;  /* 0x0001940401007387 */ /* 0x000fe80000100800 */
[----:B------:R-:W5:Y:S04]  /*a3b0*/  LDL.LU R26, [R1+0x20] ;  /* 0x00002000011a7983 */ /* 0x000f680000300800 */
[----:B------:R-:W5:Y:S01]  /*a3c0*/  LDL.LU R25, [R1+0x24] ;  /* 0x0000240001197983 */ /* 0x000f620000300800 */
[----:B------:R-:W-:-:S03]  /*a3d0*/  IMAD R6, R6, UR4, RZ ;  /* 0x0000000406067c24 */ /* 0x000fc6000f8e02ff */
[----:B------:R-:W5:Y:S01]  /*a3e0*/  LDL.LU R24, [R1+0x28] ;  /* 0x0000280001187983 */ /* 0x000f620000300800 */
[----:B------:R-:W-:-:S03]  /*a3f0*/  IMAD R7, R7, UR4, RZ ;  /* 0x0000000407077c24 */ /* 0x000fc6000f8e02ff */
[----:B------:R0:W-:Y:S04]  /*a400*/  STL [R1+0x70c], R6 ;  /* 0x00070c0601007387 */ /* 0x0001e80000100800 */
[----:B------:R1:W-:Y:S04]  /*a410*/  STL [R1+0x710], R7 ;  /* 0x0007100701007387 */ /* 0x0003e80000100800 */
[----:B------:R-:W5:Y:S01]  /*a420*/  LDL.LU R23, [R1+0x2c] ;  /* 0x00002c0001177983 */ /* 0x000f620000300800 */
[-C--:B0-----:R-:W-:Y:S02]  /*a430*/  LEA R6, P1, R5, R2.reuse, 0x1 ;  /* 0x0000000205067211 */ /* 0x081fe400078208ff */
[----:B-1----:R-:W-:-:S03]  /*a440*/  LEA R7, P6, R15, R2, 0x1 ;  /* 0x000000020f077211 */ /* 0x002fc600078c08ff */
[----:B------:R0:W-:Y:S04]  /*a450*/  STL [R1+0x59c], R6 ;  /* 0x00059c0601007387 */ /* 0x0001e80000100800 */
[----:B------:R-:W5:Y:S01]  /*a460*/  LDL.LU R22, [R1+0x30] ;  /* 0x0000300001167983 */ /* 0x000f620000300800 */
[----:B0-----:R-:W-:-:S03]  /*a470*/  LEA R6, P5, R16, R2, 0x1 ;  /* 0x0000000210067211 */ /* 0x001fc600078a08ff */
[----:B------:R0:W-:Y:S04]  /*a480*/  STL [R1+0x574], R7 ;  /* 0x0005740701007387 */ /* 0x0001e80000100800 */
[----:B------:R1:W-:Y:S04]  /*a490*/  STL [R1+0x57c], R6 ;  /* 0x00057c0601007387 */ /* 0x0003e80000100800 */
[----:B------:R-:W5:Y:S01]  /*a4a0*/  LDL.LU R21, [R1+0x34] ;  /* 0x0000340001157983 */ /* 0x000f620000300800 */
[-C--:B0-----:R-:W-:Y:S02]  /*a4b0*/  LEA R7, P4, R17, R2.reuse, 0x1 ;  /* 0x0000000211077211 */ /* 0x081fe400078808ff */
[----:B------:R-:W-:-:S02]  /*a4c0*/  LEA R13, P2, R12, R2, 0x1 ;  /* 0x000000020c0d7211 */ /* 0x000fc400078408ff */
[----:B-1----:R-:W-:Y:S01]  /*a4d0*/  LEA R6, P3, R18, R2, 0x1 ;  /* 0x0000000212067211 */ /* 0x002fe200078608ff */
[----:B------:R0:W-:Y:S04]  /*a4e0*/  STL [R1+0x584], R7 ;  /* 0x0005840701007387 */ /* 0x0001e80000100800 */
[----:B------:R1:W-:Y:S01]  /*a4f0*/  STL [R1+0x58c], R6 ;  /* 0x00058c0601007387 */ /* 0x0003e20000100800 */
[----:B0-----:R-:W-:-:S03]  /*a500*/  LEA.HI.X.SX32 R7, R5, R3, 0x1, P1 ;  /* 0x0000000305077211 */ /* 0x001fc600008f0eff */
[----:B------:R-:W-:Y:S01]  /*a510*/  STL [R1+0x594], R13 ;  /* 0x0005940d01007387 */ /* 0x000fe20000100800 */
[----:B------:R-:W-:-:S03]  /*a520*/  LEA.HI.X.SX32 R5, R15, R3, 0x1, P6 ;  /* 0x000000030f057211 */ /* 0x000fc600030f0eff */
[----:B------:R-:W-:Y:S04]  /*a530*/  STL [R1+0x598], R7 ;  /* 0x0005980701007387 */ /* 0x000fe80000100800 */
[----:B------:R-:W5:Y:S01]  /*a540*/  LDL.LU R15, [R1+0x38] ;  /* 0x00003800010f7983 */ /* 0x000f620000300800 */
[----:B-1----:R-:W-:-:S05]  /*a550*/  LEA R6, P1, R0, R2, 0x1 ;  /* 0x0000000200067211 */ /* 0x002fca00078208ff */
[----:B------:R-:W-:Y:S04]  /*a560*/  STL [R1+0x56c], R6 ;  /* 0x00056c0601007387 */ /* 0x000fe80000100800 */
[----:B------:R-:W5:Y:S04]  /*a570*/  LDL.LU R20, [R1+0x3c] ;  /* 0x00003c0001147983 */ /* 0x000f680000300800 */
[----:B------:R0:W-:Y:S02]  /*a580*/  STL [R1+0x54c], R5 ;  /* 0x00054c0501007387 */ /* 0x0001e40000100800 */
[----:B0-----:R-:W-:-:S02]  /*a590*/  LEA.HI.X.SX32 R5, R16, R3, 0x1, P5 ;  /* 0x0000000310057211 */ /* 0x001fc400028f0eff */
[----:B--2---:R-:W-:Y:S01]  /*a5a0*/  LEA R4, P0, R19, UR10, 0x1 ;  /* 0x0000000a13047c11 */ /* 0x004fe2000f8008ff */
[----:B------:R-:W-:Y:S01]  /*a5b0*/  IMAD R8, R8, UR4, RZ ;  /* 0x0000000408087c24 */ /* 0x000fe2000f8e02ff */
[----:B------:R-:W2:Y:S01]  /*a5c0*/  LDL.LU R19, [R1+0x44] ;  /* 0x0000440001137983 */ /* 0x000ea20000300800 */
[----:B------:R-:W-:Y:S01]  /*a5d0*/  LEA.HI.X.SX32 R12, R12, R3, 0x1, P2 ;  /* 0x000000030c0c7211 */ /* 0x000fe200010f0eff */
[----:B------:R-:W-:Y:S01]  /*a5e0*/  IMAD R9, R9, UR4, RZ ;  /* 0x0000000409097c24 */ /* 0x000fe2000f8e02ff */
[----:B------:R-:W-:Y:S01]  /*a5f0*/  ULDC UR10, c[0x0][0x238] ;  /* 0x00008e00000a7ab9 */ /* 0x000fe20000000800 */
[----:B---3--:R-:W-:-:S05]  /*a600*/  LEA R6, P6, R29, R2, 0x1 ;  /* 0x000000021d067211 */ /* 0x008fca00078c08ff */
[----:B------:R0:W-:Y:S01]  /*a610*/  STL [R1+0x564], R6 ;  /* 0x0005640601007387 */ /* 0x0001e20000100800 */
[----:B----4-:R-:W-:-:S03]  /*a620*/  LEA R7, P5, R28, R2, 0x1 ;  /* 0x000000021c077211 */ /* 0x010fc600078a08ff */
[----:B------:R1:W-:Y:S01]  /*a630*/  STL [R1+0x53c], R5 ;  /* 0x00053c0501007387 */ /* 0x0003e20000100800 */
[----:B0-----:R-:W-:-:S03]  /*a640*/  LEA.HI.X.SX32 R6, R17, R3, 0x1, P4 ;  /* 0x0000000311067211 */ /* 0x001fc600020f0eff */
[----:B-1----:R-:W3:Y:S01]  /*a650*/  LDL.LU R5, [R1+0x48] ;  /* 0x0000480001057983 */ /* 0x002ee20000300800 */
[----:B-----5:R-:W-:-:S03]  /*a660*/  LEA R13, P4, R27, R2, 0x1 ;  /* 0x000000021b0d7211 */ /* 0x020fc600078808ff */
[----:B------:R0:W-:Y:S04]  /*a670*/  STL [R1+0x55c], R7 ;  /* 0x00055c0701007387 */ /* 0x0001e80000100800 */
[----:B------:R1:W-:Y:S04]  /*a680*/  STL [R1+0x52c], R6 ;  /* 0x00052c0601007387 */ /* 0x0003e80000100800 */
[----:B0-----:R-:W4:Y:S01]  /*a690*/  LDL.LU R7, [R1+0x50] ;  /* 0x0000500001077983 */ /* 0x001f220000300800 */
[----:B-1----:R-:W-:-:S03]  /*a6a0*/  LEA.HI.X.SX32 R6, R18, R3, 0x1, P3 ;  /* 0x0000000312067211 */ /* 0x002fc600018f0eff */
[----:B------:R-:W-:Y:S04]  /*a6b0*/  STL [R1+0x554], R13 ;  /* 0x0005540d01007387 */ /* 0x000fe80000100800 */
[----:B------:R0:W-:Y:S04]  /*a6c0*/  STL [R1+0x380], R6 ;  /* 0x0003800601007387 */ /* 0x0001e80000100800 */
[----:B0-----:R-:W5:Y:S01]  /*a6d0*/  LDL.LU R6, [R1+0x58] ;  /* 0x0000580001067983 */ /* 0x001f620000300800 */
[-C--:B------:R-:W-:Y:S02]  /*a6e0*/  LEA R13, P3, R26, R2.reuse, 0x1 ;  /* 0x000000021a0d7211 */ /* 0x080fe400078608ff */
[----:B------:R-:W-:-:S03]  /*a6f0*/  LEA R16, P2, R25, R2, 0x1 ;  /* 0x0000000219107211 */ /* 0x000fc600078408ff */
[----:B------:R0:W-:Y:S04]  /*a700*/  STL [R1+0x544], R13 ;  /* 0x0005440d01007387 */ /* 0x0001e80000100800 */
[----:B------:R1:W-:Y:S04]  /*a710*/  STL [R1+0x378], R12 ;  /* 0x0003780c01007387 */ /* 0x0003e80000100800 */
[----:B0-----:R-:W5:Y:S01]  /*a720*/  LDL.LU R13, [R1+0x5c] ;  /* 0x00005c00010d7983 */ /* 0x001f620000300800 */
[----:B-1----:R-:W-:-:S03]  /*a730*/  LEA.HI.X.SX32 R12, R0, R3, 0x1, P1 ;  /* 0x00000003000c7211 */ /* 0x002fc600008f0eff */
[----:B------:R-:W-:Y:S04]  /*a740*/  STL [R1+0x534], R16 ;  /* 0x0005341001007387 */ /* 0x000fe80000100800 */
[----:B------:R0:W-:Y:S01]  /*a750*/  STL [R1+0x370], R12 ;  /* 0x0003700c01007387 */ /* 0x0001e20000100800 */
[-C--:B------:R-:W-:Y:S02]  /*a760*/  LEA R0, P1, R24, R2.reuse, 0x1 ;  /* 0x0000000218007211 */ /* 0x080fe400078208ff */
[----:B0-----:R-:W-:Y:S02]  /*a770*/  LEA.HI.X.SX32 R12, R29, R3, 0x1, P6 ;  /* 0x000000031d0c7211 */ /* 0x001fe400030f0eff */
[----:B------:R-:W5:Y:S04]  /*a780*/  LDL.LU R29, [R1+0x78] ;  /* 0x00007800011d7983 */ /* 0x000f680000300800 */
[----:B------:R0:W-:Y:S04]  /*a790*/  STL [R1+0x390], R0 ;  /* 0x0003900001007387 */ /* 0x0001e80000100800 */
[----:B------:R1:W-:Y:S01]  /*a7a0*/  STL [R1+0x368], R12 ;  /* 0x0003680c01007387 */ /* 0x0003e20000100800 */
[----:B0-----:R-:W-:-:S02]  /*a7b0*/  LEA R0, P6, R23, R2, 0x1 ;  /* 0x0000000217007211 */ /* 0x001fc400078c08ff */
[----:B-1----:R-:W-:Y:S02]  /*a7c0*/  LEA.HI.X.SX32 R12, R28, R3, 0x1, P5 ;  /* 0x000000031c0c7211 */ /* 0x002fe400028f0eff */
        /* <DEDUP_REMOVED lines=9> */
[-C--:B-1----:R-:W-:Y:S02]  /*a860*/  LEA.HI.X.SX32 R12, R26, R3.reuse, 0x1, P3 ;  /* 0x000000031a0c7211 */ /* 0x082fe400018f0eff */
[----:B------:R-:W5:Y:S04]  /*a870*/  LDL.LU R26, [R1+0x88] ;  /* 0x00008800011a7983 */ /* 0x000f680000300800 */
[----:B------:R-:W-:Y:S04]  /*a880*/  STL [R1+0x39c], R0 ;  /* 0x00039c0001007387 */ /* 0x000fe80000100800 */
[----:B------:R0:W-:Y:S02]  /*a890*/  STL [R1+0x350], R12 ;  /* 0x0003500c01007387 */ /* 0x0001e40000100800 */
[----:B0-----:R-:W-:-:S02]  /*a8a0*/  LEA.HI.X.SX32 R12, R25, R3, 0x1, P2 ;  /* 0x00000003190c7211 */ /* 0x001fc400010f0eff */
[----:B------:R-:W5:Y:S01]  /*a8b0*/  LDL.LU R25, [R1+0x8c] ;  /* 0x00008c0001197983 */ /* 0x000f620000300800 */
[----:B------:R-:W-:-:S05]  /*a8c0*/  LEA R0, P3, R15, R2, 0x1 ;  /* 0x000000020f007211 */ /* 0x000fca00078608ff */
[----:B------:R-:W-:Y:S04]  /*a8d0*/  STL [R1+0x3a0], R0 ;  /* 0x0003a00001007387 */ /* 0x000fe80000100800 */
[----:B------:R0:W-:Y:S02]  /*a8e0*/  STL [R1+0x348], R12 ;  /* 0x0003480c01007387 */ /* 0x0001e40000100800 */
[----:B0-----:R-:W-:Y:S02]  /*a8f0*/  LEA.HI.X.SX32 R12, R24, R3, 0x1, P1 ;  /* 0x00000003180c7211 */ /* 0x001fe400008f0eff */
[----:B------:R-:W5:Y:S01]  /*a900*/  LDL.LU R24, [R1+0x90] ;  /* 0x0000900001187983 */ /* 0x000f620000300800 */
[----:B------:R-:W-:-:S05]  /*a910*/  LEA R0, P2, R20, R2, 0x1 ;  /* 0x0000000214007211 */ /* 0x000fca00078408ff */
[----:B------:R-:W-:Y:S04]  /*a920*/  STL [R1+0x3a4], R0 ;  /* 0x0003a40001007387 */ /* 0x000fe80000100800 */
[----:B------:R0:W-:Y:S02]  /*a930*/  STL [R1+0x340], R12 ;  /* 0x0003400c01007387 */ /* 0x0001e40000100800 */
[----:B0-----:R-:W-:Y:S02]  /*a940*/  LEA.HI.X.SX32 R12, R23, R3, 0x1, P6 ;  /* 0x00000003170c7211 */ /* 0x001fe400030f0eff */
[----:B------:R-:W5:Y:S01]  /*a950*/  LDL.LU R23, [R1+0x94] ;  /* 0x0000940001177983 */ /* 0x000f620000300800 */
[----:B--2---:R-:W-:-:S05]  /*a960*/  LEA R0, P1, R19, R2, 0x1 ;  /* 0x0000000213007211 */ /* 0x004fca00078208ff */
[----:B------:R-:W-:Y:S04]  /*a970*/  STL [R1+0x3a8], R0 ;  /* 0x0003a80001007387 */ /* 0x000fe80000100800 */
[----:B------:R0:W-:Y:S02]  /*a980*/  STL [R1+0x338], R12 ;  /* 0x0003380c01007387 */ /* 0x0001e40000100800 */
[----:B0-----:R-:W-:Y:S02]  /*a990*/  LEA.HI.X.SX32 R12, R22, R3, 0x1, P5 ;  /* 0x00000003160c7211 */ /* 0x001fe400028f0eff */
[----:B------:R-:W2:Y:S01]  /*a9a0*/  LDL.LU R22, [R1+0x98] ;  /* 0x0000980001167983 */ /* 0x000ea20000300800 */
[----:B---3--:R-:W-:-:S05]  /*a9b0*/  LEA R0, P6, R5, R2, 0x1 ;  /* 0x0000000205007211 */ /* 0x008fca00078c08ff */
[----:B------:R4:W-:Y:S04]  /*a9c0*/  STL [R1+0x3ac], R0 ;  /* 0x0003ac0001007387 */ /* 0x0009e80000100800 */
[----:B------:R0:W-:Y:S01]  /*a9d0*/  STL [R1+0x330], R12 ;  /* 0x0003300c01007387 */ /* 0x0001e20000100800 */
[-C--:B----4-:R-:W-:Y:S02]  /*a9e0*/  LEA R0, P5, R7, R2.reuse, 0x1 ;  /* 0x0000000207007211 */ /* 0x090fe400078a08ff */
[----:B0-----:R-:W-:Y:S02]  /*a9f0*/  LEA.HI.X.SX32 R12, R21, R3, 0x1, P4 ;  /* 0x00000003150c7211 */ /* 0x001fe400020f0eff */
[----:B------:R-:W3:Y:S04]  /*aa00*/  LDL.LU R21, [R1+0xa0] ;  /* 0x0000a00001157983 */ /* 0x000ee80000300800 */
[----:B------:R5:W-:Y:S04]  /*aa10*/  STL [R1+0x3b0], R0 ;  /* 0x0003b00001007387 */ /* 0x000be80000100800 */
[----:B------:R0:W-:Y:S01]  /*aa20*/  STL [R1+0x328], R12 ;  /* 0x0003280c01007387 */ /* 0x0001e20000100800 */
[----:B-----5:R-:W-:-:S02]  /*aa30*/  LEA R0, P4, R6, R2, 0x1 ;  /* 0x0000000206007211 */ /* 0x020fc400078808ff */
[-C--:B0-----:R-:W-:Y:S02]  /*aa40*/  LEA.HI.X.SX32 R12, R15, R3.reuse, 0x1, P3 ;  /* 0x000000030f0c7211 */ /* 0x081fe400018f0eff */
[----:B------:R-:W4:Y:S04]  /*aa50*/  LDL.LU R15, [R1+0xa4] ;  /* 0x0000a400010f7983 */ /* 0x000f280000300800 */
[----:B------:R-:W-:Y:S04]  /*aa60*/  STL [R1+0x3b4], R0 ;  /* 0x0003b40001007387 */ /* 0x000fe80000100800 */
[----:B------:R0:W-:Y:S02]  /*aa70*/  STL [R1+0x320], R12 ;  /* 0x0003200c01007387 */ /* 0x0001e40000100800 */
[----:B0-----:R-:W-:-:S02]  /*aa80*/  LEA.HI.X.SX32 R12, R20, R3, 0x1, P2 ;  /* 0x00000003140c7211 */ /* 0x001fc400010f0eff */
[----:B------:R-:W5:Y:S01]  /*aa90*/  LDL.LU R20, [R1+0xac] ;  /* 0x0000ac0001147983 */ /* 0x000f620000300800 */
[----:B------:R-:W-:-:S05]  /*aaa0*/  LEA R0, P3, R13, R2, 0x1 ;  /* 0x000000020d007211 */ /* 0x000fca00078608ff */
[----:B------:R0:W-:Y:S04]  /*aab0*/  STL [R1+0x3b8], R0 ;  /* 0x0003b80001007387 */ /* 0x0001e80000100800 */
[----:B------:R1:W-:Y:S01]  /*aac0*/  STL [R1+0x318], R12 ;  /* 0x0003180c01007387 */ /* 0x0003e20000100800 */
[-C--:B0-----:R-:W-:Y:S02]  /*aad0*/  LEA R0, P2, R29, R2.reuse, 0x1 ;  /* 0x000000021d007211 */ /* 0x081fe400078408ff */
        /* <DEDUP_REMOVED lines=42> */
[----:B------:R-:W-:Y:S04]  /*ad80*/  STL [R1+0x3dc], R0 ;  /* 0x0003dc0001007387 */ /* 0x000fe80000100800 */
[----:B------:R0:W-:Y:S02]  /*ad90*/  STL [R1+0x2d0], R12 ;  /* 0x0002d00c01007387 */ /* 0x0001e40000100800 */
[----:B0-----:R-:W-:Y:S02]  /*ada0*/  LEA.HI.X.SX32 R12, R25, R3, 0x1, P4 ;  /* 0x00000003190c7211 */ /* 0x001fe400020f0eff */
[-C--:B----4-:R-:W-:Y:S01]  /*adb0*/  LEA R0, P5, R15, R2.reuse, 0x1 ;  /* 0x000000020f007211 */ /* 0x090fe200078a08ff */
        /* <DEDUP_REMOVED lines=13> */
[----:B0-----:R-:W-:Y:S02]  /*ae90*/  LEA R0, P2, R5, R2, 0x1 ;  /* 0x0000000205007211 */ /* 0x001fe400078408ff */
[-C--:B-1----:R-:W-:Y:S02]  /*aea0*/  LEA.HI.X.SX32 R12, R22, R3.reuse, 0x1, P1 ;  /* 0x00000003160c7211 */ /* 0x082fe400008f0eff */
[----:B------:R-:W5:Y:S04]  /*aeb0*/  LDL.LU R22, [R1+0x108] ;  /* 0x0001080001167983 */ /* 0x000f680000300800 */
[----:B------:R-:W-:Y:S04]  /*aec0*/  STL [R1+0x3ec], R0 ;  /* 0x0003ec0001007387 */ /* 0x000fe80000100800 */
[----:B------:R0:W-:Y:S02]  /*aed0*/  STL [R1+0x2b0], R12 ;  /* 0x0002b00c01007387 */ /* 0x0001e40000100800 */
[----:B0-----:R-:W-:-:S02]  /*aee0*/  LEA.HI.X.SX32 R12, R21, R3, 0x1, P6 ;  /* 0x00000003150c7211 */ /* 0x001fc400030f0eff */
[----:B------:R-:W5:Y:S01]  /*aef0*/  LDL.LU R21, [R1+0x110] ;  /* 0x0001100001157983 */ /* 0x000f620000300800 */
[----:B------:R-:W-:-:S05]  /*af00*/  LEA R0, P1, R7, R2, 0x1 ;  /* 0x0000000207007211 */ /* 0x000fca00078208ff */
[----:B------:R0:W-:Y:S04]  /*af10*/  STL [R1+0x3f0], R0 ;  /* 0x0003f00001007387 */ /* 0x0001e80000100800 */
[----:B------:R1:W-:Y:S04]  /*af20*/  STL [R1+0x2a8], R12 ;  /* 0x0002a80c01007387 */ /* 0x0003e80000100800 */
[----:B------:R-:W5:Y:S01]  /*af30*/  LDL.LU R16, [R1+0x114] ;  /* 0x0001140001107983 */ /* 0x000f620000300800 */
[----:B0-----:R-:W-:Y:S02]  /*af40*/  LEA R0, P6, R6, R2, 0x1 ;  /* 0x0000000206007211 */ /* 0x001fe400078c08ff */
[----:B-1----:R-:W-:-:S03]  /*af50*/  LEA.HI.X.SX32 R12, R15, R3, 0x1, P5 ;  /* 0x000000030f0c7211 */ /* 0x002fc600028f0eff */
[----:B------:R-:W-:Y:S04]  /*af60*/  STL [R1+0x3f4], R0 ;  /* 0x0003f40001007387 */ /* 0x000fe80000100800 */
[----:B------:R0:W-:Y:S02]  /*af70*/  STL [R1+0x2a0], R12 ;  /* 0x0002a00c01007387 */ /* 0x0001e40000100800 */
[----:B0-----:R-:W-:Y:S02]  /*af80*/  LEA.HI.X.SX32 R12, R20, R3, 0x1, P4 ;  /* 0x00000003140c7211 */ /* 0x001fe400020f0eff */
[----:B------:R-:W5:Y:S01]  /*af90*/  LDL.LU R20, [R1+0x118] ;  /* 0x0001180001147983 */ /* 0x000f620000300800 */
[----:B------:R-:W-:-:S05]  /*afa0*/  LEA R0, P5, R13, R2, 0x1 ;  /* 0x000000020d007211 */ /* 0x000fca00078a08ff */
[----:B------:R0:W-:Y:S04]  /*afb0*/  STL [R1+0x3f8], R0 ;  /* 0x0003f80001007387 */ /* 0x0001e80000100800 */
[----:B------:R1:W-:Y:S01]  /*afc0*/  STL [R1+0x298], R12 ;  /* 0x0002980c01007387 */ /* 0x0003e20000100800 */
[----:B0-----:R-:W-:Y:S02]  /*afd0*/  LEA R0, P4, R29, R2, 0x1 ;  /* 0x000000021d007211 */ /* 0x001fe400078808ff */
[-C--:B-1----:R-:W-:Y:S02]  /*afe0*/  LEA.HI.X.SX32 R12, R19, R3.reuse, 0x1, P3 ;  /* 0x00000003130c7211 */ /* 0x082fe400018f0eff */
[----:B------:R-:W5:Y:S04]  /*aff0*/  LDL.LU R19, [R1+0x120] ;  /* 0x0001200001137983 */ /* 0x000f680000300800 */
[----:B------:R0:W-:Y:S04]  /*b000*/  STL [R1+0x3fc], R0 ;  /* 0x0003fc0001007387 */ /* 0x0001e80000100800 */
[----:B------:R-:W-:Y:S04]  /*b010*/  STL [R1+0x290], R12 ;  /* 0x0002900c01007387 */ /* 0x000fe80000100800 */
[----:B------:R-:W5:Y:S01]  /*b020*/  LDL.LU R15, [R1+0x144] ;  /* 0x00014400010f7983 */ /* 0x000f620000300800 */
[----:B------:R-:W-:-:S02]  /*b030*/  LEA.HI.X.SX32 R5, R5, R3, 0x1, P2 ;  /* 0x0000000305057211 */ /* 0x000fc400010f0eff */
[----:B0-----:R-:W-:-:S05]  /*b040*/  LEA R0, P3, R28, R2, 0x1 ;  /* 0x000000021c007211 */ /* 0x001fca00078608ff */
[----:B------:R-:W-:Y:S04]  /*b050*/  STL [R1+0x400], R0 ;  /* 0x0004000001007387 */ /* 0x000fe80000100800 */
[----:B------:R0:W-:Y:S01]  /*b060*/  STL [R1+0x288], R5 ;  /* 0x0002880501007387 */ /* 0x0001e20000100800 */
[----:B------:R-:W-:-:S03]  /*b070*/  LEA.HI.X.SX32 R7, R7, R3, 0x1, P1 ;  /* 0x0000000307077211 */ /* 0x000fc600008f0eff */
[----:B0-----:R-:W5:Y:S01]  /*b080*/  LDL.LU R5, [R1+0x148] ;  /* 0x0001480001057983 */ /* 0x001f620000300800 */
[----:B------:R-:W-:-:S05]  /*b090*/  LEA R0, P2, R27, R2, 0x1 ;  /* 0x000000021b007211 */ /* 0x000fca00078408ff */
[----:B------:R-:W-:Y:S04]  /*b0a0*/  STL [R1+0x404], R0 ;  /* 0x0004040001007387 */ /* 0x000fe80000100800 */
[----:B------:R0:W-:Y:S01]  /*b0b0*/  STL [R1+0x280], R7 ;  /* 0x0002800701007387 */ /* 0x0001e20000100800 */
[----:B------:R-:W-:-:S03]  /*b0c0*/  LEA.HI.X.SX32 R6, R6, R3, 0x1, P6 ;  /* 0x0000000306067211 */ /* 0x000fc600030f0eff */
[----:B0-----:R-:W5:Y:S01]  /*b0d0*/  LDL.LU R7, [R1+0x14c] ;  /* 0x00014c0001077983 */ /* 0x001f620000300800 */
[----:B------:R-:W-:Y:S02]  /*b0e0*/  LEA.HI.X.SX32 R12, R13, R3, 0x1, P5 ;  /* 0x000000030d0c7211 */ /* 0x000fe400028f0eff */
[----:B--2---:R-:W-:-:S05]  /*b0f0*/  LEA R0, P1, R26, R2, 0x1 ;  /* 0x000000021a007211 */ /* 0x004fca00078208ff */
[----:B------:R-:W-:Y:S04]  /*b100*/  STL [R1+0x408], R0 ;  /* 0x0004080001007387 */ /* 0x000fe80000100800 */
[----:B------:R0:W-:Y:S04]  /*b110*/  STL [R1+0x278], R6 ;  /* 0x0002780601007387 */ /* 0x0001e80000100800 */
[----:B0-----:R-:W2:Y:S01]  /*b120*/  LDL.LU R6, [R1+0x154] ;  /* 0x0001540001067983 */ /* 0x001ea20000300800 */
[----:B---3--:R-:W-:-:S05]  /*b130*/  LEA R0, P6, R25, R2, 0x1 ;  /* 0x0000000219007211 */ /* 0x008fca00078c08ff */
[----:B------:R-:W-:Y:S04]  /*b140*/  STL [R1+0x40c], R0 ;  /* 0x00040c0001007387 */ /* 0x000fe80000100800 */
[----:B------:R0:W-:Y:S04]  /*b150*/  STL [R1+0x270], R12 ;  /* 0x0002700c01007387 */ /* 0x0001e80000100800 */
[----:B------:R-:W3:Y:S01]  /*b160*/  LDL.LU R13, [R1+0x158] ;  /* 0x00015800010d7983 */ /* 0x000ee20000300800 */
[----:B0-----:R-:W-:Y:S02]  /*b170*/  LEA.HI.X.SX32 R12, R29, R3, 0x1, P4 ;  /* 0x000000031d0c7211 */ /* 0x001fe400020f0eff */
[----:B----4-:R-:W-:-:S05]  /*b180*/  LEA R0, P5, R24, R2, 0x1 ;  /* 0x0000000218007211 */ /* 0x010fca00078a08ff */
[----:B------:R-:W-:Y:S04]  /*b190*/  STL [R1+0x410], R0 ;  /* 0x0004100001007387 */ /* 0x000fe80000100800 */
[----:B------:R0:W-:Y:S04]  /*b1a0*/  STL [R1+0x268], R12 ;  /* 0x0002680c01007387 */ /* 0x0001e80000100800 */
[----:B------:R-:W4:Y:S01]  /*b1b0*/  LDL.LU R29, [R1+0x15c] ;  /* 0x00015c00011d7983 */ /* 0x000f220000300800 */
[----:B0-----:R-:W-:Y:S02]  /*b1c0*/  LEA.HI.X.SX32 R12, R28, R3, 0x1, P3 ;  /* 0x000000031c0c7211 */ /* 0x001fe400018f0eff */
[----:B-----5:R-:W-:-:S05]  /*b1d0*/  LEA R0, P4, R23, R2, 0x1 ;  /* 0x0000000217007211 */ /* 0x020fca00078808ff */
[----:B------:R-:W-:Y:S04]  /*b1e0*/  STL [R1+0x414], R0 ;  /* 0x0004140001007387 */ /* 0x000fe80000100800 */
[----:B------:R0:W-:Y:S04]  /*b1f0*/  STL [R1+0x260], R12 ;  /* 0x0002600c01007387 */ /* 0x0001e80000100800 */
[----:B------:R-:W5:Y:S01]  /*b200*/  LDL.LU R28, [R1+0x160] ;  /* 0x00016000011c7983 */ /* 0x000f620000300800 */
[----:B0-----:R-:W-:Y:S02]  /*b210*/  LEA.HI.X.SX32 R12, R27, R3, 0x1, P2 ;  /* 0x000000031b0c7211 */ /* 0x001fe400010f0eff */
[----:B------:R-:W-:-:S05]  /*b220*/  LEA R0, P3, R22, R2, 0x1 ;  /* 0x0000000216007211 */ /* 0x000fca00078608ff */
[----:B------:R-:W-:Y:S04]  /*b230*/  STL [R1+0x418], R0 ;  /* 0x0004180001007387 */ /* 0x000fe80000100800 */
[----:B------:R0:W-:Y:S04]  /*b240*/  STL [R1+0x258], R12 ;  /* 0x0002580c01007387 */ /* 0x0001e80000100800 */
[----:B------:R-:W5:Y:S01]  /*b250*/  LDL.LU R27, [R1+0x168] ;  /* 0x00016800011b7983 */ /* 0x000f620000300800 */
[----:B0-----:R-:W-:Y:S02]  /*b260*/  LEA.HI.X.SX32 R12, R26, R3, 0x1, P1 ;  /* 0x000000031a0c7211 */ /* 0x001fe400008f0eff */
[----:B------:R-:W-:-:S05]  /*b270*/  LEA R0, P2, R21, R2, 0x1 ;  /* 0x0000000215007211 */ /* 0x000fca00078408ff */
[----:B------:R0:W-:Y:S04]  /*b280*/  STL [R1+0x41c], R0 ;  /* 0x00041c0001007387 */ /* 0x0001e80000100800 */
[----:B------:R1:W-:Y:S04]  /*b290*/  STL [R1+0x250], R12 ;  /* 0x0002500c01007387 */ /* 0x0003e80000100800 */
[----:B------:R-:W5:Y:S01]  /*b2a0*/  LDL.LU R26, [R1+0x16c] ;  /* 0x00016c00011a7983 */ /* 0x000f620000300800 */
[----:B0-----:R-:W-:Y:S02]  /*b2b0*/  LEA R0, P1, R16, R2, 0x1 ;  /* 0x0000000210007211 */ /* 0x001fe400078208ff */
[----:B-1----:R-:W-:-:S03]  /*b2c0*/  LEA.HI.X.SX32 R12, R25, R3, 0x1, P6 ;  /* 0x00000003190c7211 */ /* 0x002fc600030f0eff */
[----:B------:R0:W-:Y:S04]  /*b2d0*/  STL [R1+0x420], R0 ;  /* 0x0004200001007387 */ /* 0x0001e80000100800 */
[----:B------:R1:W-:Y:S04]  /*b2e0*/  STL [R1+0x248], R12 ;  /* 0x0002480c01007387 */ /* 0x0003e80000100800 */
[----:B------:R-:W5:Y:S01]  /*b2f0*/  LDL.LU R25, [R1+0x170] ;  /* 0x0001700001197983 */ /* 0x000f620000300800 */
[----:B0-----:R-:W-:Y:S02]  /*b300*/  LEA R0, P6, R20, R2, 0x1 ;  /* 0x0000000214007211 */ /* 0x001fe400078c08ff */
[----:B-1----:R-:W-:-:S03]  /*b310*/  LEA.HI.X.SX32 R12, R24, R3, 0x1, P5 ;  /* 0x00000003180c7211 */ /* 0x002fc600028f0eff */
[----:B------:R0:W-:Y:S04]  /*b320*/  STL [R1+0x424], R0 ;  /* 0x0004240001007387 */ /* 0x0001e80000100800 */
[----:B------:R-:W5:Y:S04]  /*b330*/  LDL.LU R24, [R1+0x178] ;  /* 0x0001780001187983 */ /* 0x000f680000300800 */
[----:B------:R1:W-:Y:S01]  /*b340*/  STL [R1+0x240], R12 ;  /* 0x0002400c01007387 */ /* 0x0003e20000100800 */
[----:B0-----:R-:W-:Y:S02]  /*b350*/  LEA R0, P5, R19, R2, 0x1 ;  /* 0x0000000213007211 */ /* 0x001fe400078a08ff */
[----:B-1----:R-:W-:-:S03]  /*b360*/  LEA.HI.X.SX32 R12, R23, R3, 0x1, P4 ;  /* 0x00000003170c7211 */ /* 0x002fc600020f0eff */
[----:B------:R0:W-:Y:S04]  /*b370*/  STL [R1+0x428], R0 ;  /* 0x0004280001007387 */ /* 0x0001e80000100800 */
[----:B------:R-:W5:Y:S01]  /*b380*/  LDL.LU R23, [R1+0x180] ;  /* 0x0001800001177983 */ /* 0x000f620000300800 */
[----:B0-----:R-:W-:-:S03]  /*b390*/  LEA R0, P4, R15, R2, 0x1 ;  /* 0x000000020f007211 */ /* 0x001fc600078808ff */
[----:B------:R0:W-:Y:S04]  /*b3a0*/  STL [R1+0x238], R12 ;  /* 0x0002380c01007387 */ /* 0x0001e80000100800 */
[----:B------:R1:W-:Y:S01]  /*b3b0*/  STL [R1+0x42c], R0 ;  /* 0x00042c0001007387 */ /* 0x0003e20000100800 */
[----:B0-----:R-:W-:-:S03]  /*b3c0*/  LEA.HI.X.SX32 R12, R22, R3, 0x1, P3 ;  /* 0x00000003160c7211 */ /* 0x001fc600018f0eff */
[----:B------:R-:W5:Y:S04]  /*b3d0*/  LDL.LU R22, [R1+0x188] ;  /* 0x0001880001167983 */ /* 0x000f680000300800 */
[----:B------:R0:W-:Y:S01]  /*b3e0*/  STL [R1+0x228], R12 ;  /* 0x0002280c01007387 */ /* 0x0001e20000100800 */
[----:B-1----:R-:W-:Y:S02]  /*b3f0*/  LEA R0, P3, R5, R2, 0x1 ;  /* 0x0000000205007211 */ /* 0x002fe400078608ff */
[----:B0-----:R-:W-:-:S03]  /*b400*/  LEA.HI.X.SX32 R12, R21, R3, 0x1, P2 ;  /* 0x00000003150c7211 */ /* 0x001fc600010f0eff */
[----:B------:R0:W-:Y:S04]  /*b410*/  STL [R1+0x430], R0 ;  /* 0x0004300001007387 */ /* 0x0001e80000100800 */
[----:B------:R-:W5:Y:S01]  /*b420*/  LDL.LU R21, [R1+0x190] ;  /* 0x0001900001157983 */ /* 0x000f620000300800 */
[----:B------:R-:W-:-:S03]  /*b430*/  LEA.HI.X.SX32 R16, R16, R3, 0x1, P1 ;  /* 0x0000000310107211 */ /* 0x000fc600008f0eff */
[----:B------:R-:W-:Y:S01]  /*b440*/  STL [R1+0x220], R12 ;  /* 0x0002200c01007387 */ /* 0x000fe20000100800 */
[----:B0-----:R-:W-:-:S05]  /*b450*/  LEA R0, P2, R7, R2, 0x1 ;  /* 0x0000000207007211 */ /* 0x001fca00078408ff */
[----:B------:R0:W-:Y:S04]  /*b460*/  STL [R1+0x434], R0 ;  /* 0x0004340001007387 */ /* 0x0001e80000100800 */
[----:B------:R-:W-:Y:S01]  /*b470*/  STL [R1+0x218], R16 ;  /* 0x0002181001007387 */ /* 0x000fe20000100800 */
[----:B0-----:R-:W-:-:S03]  /*b480*/  LEA.HI.X.SX32 R0, R20, R3, 0x1, P6 ;  /* 0x0000000314007211 */ /* 0x001fc600030f0eff */
        /* <DEDUP_REMOVED lines=23> */
[----:B------:R0:W-:Y:S01]  /*b600*/  STL [R1+0x1f0], R0 ;  /* 0x0001f00001007387 */ /* 0x0001e20000100800 */
[----:B------:R-:W-:Y:S02]  /*b610*/  LEA R7, P2, R26, R2, 0x1 ;  /* 0x000000021a077211 */ /* 0x000fe400078408ff */
[----:B0-----:R-:W-:-:S03]  /*b620*/  LEA.HI.X.SX32 R0, R6, R3, 0x1, P1 ;  /* 0x0000000306007211 */ /* 0x001fc600008f0eff */
[----:B------:R0:W-:Y:S04]  /*b630*/  STL [R1+0x44c], R7 ;  /* 0x00044c0701007387 */ /* 0x0001e80000100800 */
[----:B0-----:R-:W5:Y:S01]  /*b640*/  LDL.LU R7, [R1+0x150] ;  /* 0x0001500001077983 */ /* 0x001f620000300800 */
[----:B------:R-:W-:-:S03]  /*b650*/  LEA R6, P1, R25, R2, 0x1 ;  /* 0x0000000219067211 */ /* 0x000fc600078208ff */
[----:B------:R0:W-:Y:S04]  /*b660*/  STL [R1+0x1e8], R0 ;  /* 0x0001e80001007387 */ /* 0x0001e80000100800 */
[----:B------:R1:W-:Y:S01]  /*b670*/  STL [R1+0x450], R6 ;  /* 0x0004500601007387 */ /* 0x0003e20000100800 */
[----:B0-----:R-:W-:-:S03]  /*b680*/  LEA.HI.X.SX32 R0, R13, R3, 0x1, P6 ;  /* 0x000000030d007211 */ /* 0x001fc600030f0eff */
[----:B-1----:R-:W5:Y:S01]  /*b690*/  LDL.LU R6, [R1+0x140] ;  /* 0x0001400001067983 */ /* 0x002f620000300800 */
[----:B------:R-:W-:-:S03]  /*b6a0*/  LEA R12, P6, R24, R2, 0x1 ;  /* 0x00000002180c7211 */ /* 0x000fc600078c08ff */
[----:B------:R0:W-:Y:S04]  /*b6b0*/  STL [R1+0x1e0], R0 ;  /* 0x0001e00001007387 */ /* 0x0001e80000100800 */
[----:B------:R1:W-:Y:S04]  /*b6c0*/  STL [R1+0x454], R12 ;  /* 0x0004540c01007387 */ /* 0x0003e80000100800 */
[----:B------:R-:W5:Y:S01]  /*b6d0*/  LDL.LU R13, [R1+0x13c] ;  /* 0x00013c00010d7983 */ /* 0x000f620000300800 */
[----:B0-----:R-:W-:Y:S02]  /*b6e0*/  LEA.HI.X.SX32 R0, R29, R3, 0x1, P5 ;  /* 0x000000031d007211 */ /* 0x001fe400028f0eff */
[----:B-1----:R-:W-:-:S03]  /*b6f0*/  LEA R12, P5, R23, R2, 0x1 ;  /* 0x00000002170c7211 */ /* 0x002fc600078a08ff */
        /* <DEDUP_REMOVED lines=11> */
[----:B------:R-:W-:Y:S04]  /*b7b0*/  STL [R1+0x460], R12 ;  /* 0x0004600c01007387 */ /* 0x000fe80000100800 */
[----:B------:R-:W5:Y:S01]  /*b7c0*/  LDL.LU R27, [R1+0x130] ;  /* 0x00013000011b7983 */ /* 0x000f620000300800 */
[----:B0-----:R-:W-:-:S05]  /*b7d0*/  LEA.HI.X.SX32 R0, R26, R3, 0x1, P2 ;  /* 0x000000031a007211 */ /* 0x001fca00010f0eff */
        /* <DEDUP_REMOVED lines=8> */
[----:B--2---:R-:W-:-:S05]  /*b860*/  LEA R12, P1, R19, R2, 0x1 ;  /* 0x00000002130c7211 */ /* 0x004fca00078208ff */
[----:B------:R-:W-:Y:S04]  /*b870*/  STL [R1+0x468], R12 ;  /* 0x0004680c01007387 */ /* 0x000fe80000100800 */
[----:B------:R0:W-:Y:S04]  /*b880*/  STL [R1+0x1b0], R0 ;  /* 0x0001b00001007387 */ /* 0x0001e80000100800 */
[----:B------:R-:W2:Y:S01]  /*b890*/  LDL.LU R24, [R1+0x124] ;  /* 0x0001240001187983 */ /* 0x000ea20000300800 */
[----:B0-----:R-:W-:Y:S02]  /*b8a0*/  LEA.HI.X.SX32 R0, R23, R3, 0x1, P5 ;  /* 0x0000000317007211 */ /* 0x001fe400028f0eff */
[----:B---3--:R-:W-:-:S05]  /*b8b0*/  LEA R12, P6, R16, R2, 0x1 ;  /* 0x00000002100c7211 */ /* 0x008fca00078c08ff */
[----:B------:R4:W-:Y:S04]  /*b8c0*/  STL [R1+0x46c], R12 ;  /* 0x00046c0c01007387 */ /* 0x0009e80000100800 */
[----:B------:R-:W3:Y:S04]  /*b8d0*/  LDL.LU R23, [R1+0x11c] ;  /* 0x00011c0001177983 */ /* 0x000ee80000300800 */
[----:B------:R0:W-:Y:S01]  /*b8e0*/  STL [R1+0x1a8], R0 ;  /* 0x0001a80001007387 */ /* 0x0001e20000100800 */
[----:B----4-:R-:W-:Y:S02]  /*b8f0*/  LEA R12, P5, R15, R2, 0x1 ;  /* 0x000000020f0c7211 */ /* 0x010fe400078a08ff */
[----:B0-----:R-:W-:-:S03]  /*b900*/  LEA.HI.X.SX32 R0, R22, R3, 0x1, P4 ;  /* 0x0000000316007211 */ /* 0x001fc600020f0eff */
[----:B------:R5:W-:Y:S04]  /*b910*/  STL [R1+0x470], R12 ;  /* 0x0004700c01007387 */ /* 0x000be80000100800 */
[----:B------:R-:W4:Y:S04]  /*b920*/  LDL.LU R22, [R1+0x10c] ;  /* 0x00010c0001167983 */ /* 0x000f280000300800 */
[----:B------:R0:W-:Y:S01]  /*b930*/  STL [R1+0x1ac], R0 ;  /* 0x0001ac0001007387 */ /* 0x0001e20000100800 */
[----:B-----5:R-:W-:Y:S02]  /*b940*/  LEA R12, P4, R5, R2, 0x1 ;  /* 0x00000002050c7211 */ /* 0x020fe400078808ff */
[----:B0-----:R-:W-:-:S03]  /*b950*/  LEA.HI.X.SX32 R0, R21, R3, 0x1, P3 ;  /* 0x0000000315007211 */ /* 0x001fc600018f0eff */
[----:B------:R-:W-:Y:S04]  /*b960*/  STL [R1+0x474], R12 ;  /* 0x0004740c01007387 */ /* 0x000fe80000100800 */
[----:B------:R-:W5:Y:S04]  /*b970*/  LDL.LU R21, [R1+0x104] ;  /* 0x0001040001157983 */ /* 0x000f680000300800 */
        /* <DEDUP_REMOVED lines=20> */
[----:B------:R1:W-:Y:S01]  /*bac0*/  STL [R1+0x1d4], R0 ;  /* 0x0001d40001007387 */ /* 0x0003e20000100800 */
[----:B------:R-:W-:Y:S02]  /*bad0*/  LEA R15, P5, R28, R2, 0x1 ;  /* 0x000000021c0f7211 */ /* 0x000fe400078a08ff */
[----:B0-----:R-:W-:-:S03]  /*bae0*/  LEA.HI.X.SX32 R12, R5, R3, 0x1, P4 ;  /* 0x00000003050c7211 */ /* 0x001fc600020f0eff */
[----:B------:R-:W-:Y:S04]  /*baf0*/  STL [R1+0x488], R15 ;  /* 0x0004880f01007387 */ /* 0x000fe80000100800 */
[----:B------:R-:W5:Y:S01]  /*bb00*/  LDL.LU R5, [R1+0xd4] ;  /* 0x0000d40001057983 */ /* 0x000f620000300800 */
[----:B------:R-:W-:-:S03]  /*bb10*/  LEA.HI.X.SX32 R7, R7, R3, 0x1, P3 ;  /* 0x0000000307077211 */ /* 0x000fc600018f0eff */
[----:B------:R0:W-:Y:S01]  /*bb20*/  STL [R1+0x1dc], R12 ;  /* 0x0001dc0c01007387 */ /* 0x0001e20000100800 */
[----:B-1----:R-:W-:-:S05]  /*bb30*/  LEA R0, P4, R27, R2, 0x1 ;  /* 0x000000021b007211 */ /* 0x002fca00078808ff */
[----:B------:R-:W-:Y:S04]  /*bb40*/  STL [R1+0x48c], R0 ;  /* 0x00048c0001007387 */ /* 0x000fe80000100800 */
[----:B------:R1:W-:Y:S01]  /*bb50*/  STL [R1+0x1e4], R7 ;  /* 0x0001e40701007387 */ /* 0x0003e20000100800 */
[----:B0-----:R-:W-:-:S03]  /*bb60*/  LEA R12, P3, R26, R2, 0x1 ;  /* 0x000000021a0c7211 */ /* 0x001fc600078608ff */
[----:B-1----:R-:W5:Y:S01]  /*bb70*/  LDL.LU R7, [R1+0xc8] ;  /* 0x0000c80001077983 */ /* 0x002f620000300800 */
[----:B------:R-:W-:-:S03]  /*bb80*/  LEA.HI.X.SX32 R0, R6, R3, 0x1, P2 ;  /* 0x0000000306007211 */ /* 0x000fc600010f0eff */
[----:B------:R0:W-:Y:S04]  /*bb90*/  STL [R1+0x490], R12 ;  /* 0x0004900c01007387 */ /* 0x0001e80000100800 */
[----:B------:R-:W-:Y:S01]  /*bba0*/  STL [R1+0x1ec], R0 ;  /* 0x0001ec0001007387 */ /* 0x000fe20000100800 */
[----:B------:R-:W-:-:S05]  /*bbb0*/  LEA R6, P2, R25, R2, 0x1 ;  /* 0x0000000219067211 */ /* 0x000fca00078408ff */
[----:B------:R1:W-:Y:S01]  /*bbc0*/  STL [R1+0x494], R6 ;  /* 0x0004940601007387 */ /* 0x0003e20000100800 */
[----:B0-----:R-:W-:-:S03]  /*bbd0*/  LEA.HI.X.SX32 R12, R13, R3, 0x1, P1 ;  /* 0x000000030d0c7211 */ /* 0x001fc600008f0eff */
[----:B-1----:R-:W5:Y:S01]  /*bbe0*/  LDL.LU R6, [R1+0xc4] ;  /* 0x0000c40001067983 */ /* 0x002f620000300800 */
[----:B------:R-:W-:-:S03]  /*bbf0*/  LEA.HI.X.SX32 R13, R29, R3, 0x1, P6 ;  /* 0x000000031d0d7211 */ /* 0x000fc600030f0eff */
[----:B------:R-:W-:Y:S01]  /*bc00*/  STL [R1+0x1f4], R12 ;  /* 0x0001f40c01007387 */ /* 0x000fe20000100800 */
[----:B--2---:R-:W-:-:S05]  /*bc10*/  LEA R0, P1, R24, R2, 0x1 ;  /* 0x0000000218007211 */ /* 0x004fca00078208ff */
[----:B------:R-:W-:Y:S04]  /*bc20*/  STL [R1+0x498], R0 ;  /* 0x0004980001007387 */ /* 0x000fe80000100800 */
[----:B------:R0:W-:Y:S04]  /*bc30*/  STL [R1+0x1fc], R13 ;  /* 0x0001fc0d01007387 */ /* 0x0001e80000100800 */
[----:B0-----:R-:W2:Y:S01]  /*bc40*/  LDL.LU R13, [R1+0xc0] ;  /* 0x0000c000010d7983 */ /* 0x001ea20000300800 */
[----:B------:R-:W-:Y:S02]  /*bc50*/  LEA.HI.X.SX32 R0, R28, R3, 0x1, P5 ;  /* 0x000000031c007211 */ /* 0x000fe400028f0eff */
[----:B---3--:R-:W-:-:S05]  /*bc60*/  LEA R12, P6, R23, R2, 0x1 ;  /* 0x00000002170c7211 */ /* 0x008fca00078c08ff */
[----:B------:R0:W-:Y:S04]  /*bc70*/  STL [R1+0x49c], R12 ;  /* 0x00049c0c01007387 */ /* 0x0001e80000100800 */
[----:B------:R-:W-:Y:S01]  /*bc80*/  STL [R1+0x204], R0 ;  /* 0x0002040001007387 */ /* 0x000fe20000100800 */
[----:B0-----:R-:W-:Y:S02]  /*bc90*/  LEA.HI.X.SX32 R12, R27, R3, 0x1, P4 ;  /* 0x000000031b0c7211 */ /* 0x001fe400020f0eff */
[----:B----4-:R-:W-:-:S05]  /*bca0*/  LEA R15, P5, R22, R2, 0x1 ;  /* 0x00000002160f7211 */ /* 0x010fca00078a08ff */
[----:B------:R0:W-:Y:S04]  /*bcb0*/  STL [R1+0x4a0], R15 ;  /* 0x0004a00f01007387 */ /* 0x0001e80000100800 */
[----:B------:R-:W3:Y:S01]  /*bcc0*/  LDL.LU R29, [R1+0xb8] ;  /* 0x0000b800011d7983 */ /* 0x000ee20000300800 */
[----:B0-----:R-:W-:-:S03]  /*bcd0*/  LEA.HI.X.SX32 R15, R26, R3, 0x1, P3 ;  /* 0x000000031a0f7211 */ /* 0x001fc600018f0eff */
[----:B------:R-:W-:Y:S01]  /*bce0*/  STL [R1+0x20c], R12 ;  /* 0x00020c0c01007387 */ /* 0x000fe20000100800 */
[----:B-----5:R-:W-:-:S05]  /*bcf0*/  LEA R0, P4, R21, R2, 0x1 ;  /* 0x0000000215007211 */ /* 0x020fca00078808ff */
[----:B------:R0:W-:Y:S04]  /*bd00*/  STL [R1+0x4a4], R0 ;  /* 0x0004a40001007387 */ /* 0x0001e80000100800 */
[----:B------:R-:W-:Y:S04]  /*bd10*/  STL [R1+0x214], R15 ;  /* 0x0002140f01007387 */ /* 0x000fe80000100800 */
[----:B------:R-:W4:Y:S01]  /*bd20*/  LDL.LU R28, [R1+0xa8] ;  /* 0x0000a800011c7983 */ /* 0x000f220000300800 */
        /* <DEDUP_REMOVED lines=15> */
[----:B0-----:R-:W-:-:S05]  /*be20*/  LEA R12, P6, R16, R2, 0x1 ;  /* 0x00000002100c7211 */ /* 0x001fca00078c08ff */
[----:B------:R0:W-:Y:S01]  /*be30*/  STL [R1+0x4b4], R12 ;  /* 0x0004b40c01007387 */ /* 0x0001e20000100800 */
[----:B-1----:R-:W-:-:S03]  /*be40*/  LEA.HI.X.SX32 R0, R22, R3, 0x1, P5 ;  /* 0x0000000316007211 */ /* 0x002fc600028f0eff */
[----:B------:R-:W5:Y:S04]  /*be50*/  LDL.LU R24, [R1+0x70] ;  /* 0x0000700001187983 */ /* 0x000f680000300800 */
[----:B------:R1:W-:Y:S04]  /*be60*/  STL [R1+0x23c], R0 ;  /* 0x00023c0001007387 */ /* 0x0003e80000100800 */
[----:B------:R-:W5:Y:S01]  /*be70*/  LDL.LU R23, [R1+0x6c] ;  /* 0x00006c0001177983 */ /* 0x000f620000300800 */
[----:B0-----:R-:W-:Y:S02]  /*be80*/  LEA R12, P5, R5, R2, 0x1 ;  /* 0x00000002050c7211 */ /* 0x001fe400078a08ff */
[----:B-1----:R-:W-:-:S03]  /*be90*/  LEA.HI.X.SX32 R0, R21, R3, 0x1, P4 ;  /* 0x0000000315007211 */ /* 0x002fc600020f0eff */
[----:B------:R0:W-:Y:S04]  /*bea0*/  STL [R1+0x4b8], R12 ;  /* 0x0004b80c01007387 */ /* 0x0001e80000100800 */
[----:B------:R-:W5:Y:S04]  /*beb0*/  LDL.LU R22, [R1+0x68] ;  /* 0x0000680001167983 */ /* 0x000f680000300800 */
[----:B------:R1:W-:Y:S04]  /*bec0*/  STL [R1+0x244], R0 ;  /* 0x0002440001007387 */ /* 0x0003e80000100800 */
[----:B------:R-:W5:Y:S01]  /*bed0*/  LDL.LU R21, [R1+0x64] ;  /* 0x0000640001157983 */ /* 0x000f620000300800 */
[----:B0-----:R-:W-:-:S02]  /*bee0*/  LEA R12, P4, R7, R2, 0x1 ;  /* 0x00000002070c7211 */ /* 0x001fc400078808ff */
[----:B-1----:R-:W-:-:S03]  /*bef0*/  LEA.HI.X.SX32 R0, R20, R3, 0x1, P3 ;  /* 0x0000000314007211 */ /* 0x002fc600018f0eff */
[----:B------:R-:W-:Y:S04]  /*bf00*/  STL [R1+0x4bc], R12 ;  /* 0x0004bc0c01007387 */ /* 0x000fe80000100800 */
[----:B------:R-:W5:Y:S04]  /*bf10*/  LDL.LU R15, [R1+0x60] ;  /* 0x00006000010f7983 */ /* 0x000f680000300800 */
[----:B------:R0:W-:Y:S04]  /*bf20*/  STL [R1+0x24c], R0 ;  /* 0x00024c0001007387 */ /* 0x0001e80000100800 */
[----:B------:R-:W5:Y:S01]  /*bf30*/  LDL.LU R20, [R1+0x54] ;  /* 0x0000540001147983 */ /* 0x000f620000300800 */
[----:B0-----:R-:W-:-:S02]  /*bf40*/  LEA.HI.X.SX32 R0, R19, R3, 0x1, P2 ;  /* 0x0000000313007211 */ /* 0x001fc400010f0eff */
[----:B------:R-:W-:-:S05]  /*bf50*/  LEA R12, P3, R6, R2, 0x1 ;  /* 0x00000002060c7211 */ /* 0x000fca00078608ff */
[----:B------:R-:W-:Y:S04]  /*bf60*/  STL [R1+0x4c0], R12 ;  /* 0x0004c00c01007387 */ /* 0x000fe80000100800 */
[----:B------:R-:W5:Y:S04]  /*bf70*/  LDL.LU R19, [R1+0x4c] ;  /* 0x00004c0001137983 */ /* 0x000f680000300800 */
[----:B------:R0:W-:Y:S04]  /*bf80*/  STL [R1+0x254], R0 ;  /* 0x0002540001007387 */ /* 0x0001e80000100800 */
[----:B0-----:R-:W5:Y:S01]  /*bf90*/  LDL.LU R0, [R1+0x40] ;  /* 0x0000400001007983 */ /* 0x001f620000300800 */
[----:B------:R-:W-:-:S02]  /*bfa0*/  LEA.HI.X.SX32 R18, R17, R3, 0x1, P1 ;  /* 0x0000000311127211 */ /* 0x000fc400008f0eff */
[-C--:B------:R-:W-:Y:S02]  /*bfb0*/  LEA.HI.X.SX32 R16, R16, R3.reuse, 0x1, P6 ;  /* 0x0000000310107211 */ /* 0x080fe400030f0eff */
[----:B------:R-:W-:Y:S02]  /*bfc0*/  LEA.HI.X.SX32 R5, R5, R3, 0x1, P5 ;  /* 0x0000000305057211 */ /* 0x000fe400028f0eff */
[----:B--2---:R-:W-:-:S05]  /*bfd0*/  LEA R12, P2, R13, R2, 0x1 ;  /* 0x000000020d0c7211 */ /* 0x004fca00078408ff */
[----:B------:R0:W-:Y:S04]  /*bfe0*/  STL [R1+0x4c4], R12 ;  /* 0x0004c40c01007387 */ /* 0x0001e80000100800 */
[----:B0-----:R-:W2:Y:S04]  /*bff0*/  LDL.LU R12, [R1+0x10] ;  /* 0x00001000010c7983 */ /* 0x001ea80000300800 */
[----:B------:R0:W-:Y:S04]  /*c000*/  STL [R1+0x25c], R18 ;  /* 0x00025c1201007387 */ /* 0x0001e80000100800 */
[----:B0-----:R-:W2:Y:S01]  /*c010*/  LDL.LU R18, [R1+0xc] ;  /* 0x00000c0001127983 */ /* 0x001ea20000300800 */
[----:B---3--:R-:W-:-:S05]  /*c020*/  LEA R17, P1, R29, R2, 0x1 ;  /* 0x000000021d117211 */ /* 0x008fca00078208ff */
[----:B------:R0:W-:Y:S04]  /*c030*/  STL [R1+0x4c8], R17 ;  /* 0x0004c81101007387 */ /* 0x0001e80000100800 */
[----:B0-----:R-:W3:Y:S04]  /*c040*/  LDL.LU R17, [R1+0x8] ;  /* 0x0000080001117983 */ /* 0x001ee80000300800 */
[----:B------:R4:W-:Y:S02]  /*c050*/  STL [R1+0x264], R16 ;  /* 0x0002641001007387 */ /* 0x0009e40000100800 */
[----:B----4-:R-:W-:-:S05]  /*c060*/  LEA R16, P6, R28, R2, 0x1 ;  /* 0x000000021c107211 */ /* 0x010fca00078c08ff */
[----:B------:R0:W-:Y:S04]  /*c070*/  STL [R1+0x4cc], R16 ;  /* 0x0004cc1001007387 */ /* 0x0001e80000100800 */
[----:B0-----:R-:W4:Y:S04]  /*c080*/  LDL.LU R16, [R1+0x4] ;  /* 0x0000040001107983 */ /* 0x001f280000300800 */
[----:B------:R5:W-:Y:S02]  /*c090*/  STL [R1+0x26c], R5 ;  /* 0x00026c0501007387 */ /* 0x000be40000100800 */
[----:B-----5:R-:W-:-:S05]  /*c0a0*/  LEA R5, P5, R27, R2, 0x1 ;  /* 0x000000021b057211 */ /* 0x020fca00078a08ff */
[----:B------:R0:W-:Y:S04]  /*c0b0*/  STL [R1+0x4d0], R5 ;  /* 0x0004d00501007387 */ /* 0x0001e80000100800 */
[----:B0-----:R-:W5:Y:S01]  /*c0c0*/  LDL.LU R5, [R1] ;  /* 0x0000000001057983 */ /* 0x001f620000300800 */
[-C--:B------:R-:W-:Y:S02]  /*c0d0*/  LEA.HI.X.SX32 R7, R7, R3.reuse, 0x1, P4 ;  /* 0x0000000307077211 */ /* 0x080fe400020f0eff */
[----:B------:R-:W-:-:S03]  /*c0e0*/  LEA.HI.X.SX32 R6, R6, R3, 0x1, P3 ;  /* 0x0000000306067211 */ /* 0x000fc600018f0eff */
[----:B------:R0:W-:Y:S02]  /*c0f0*/  STL [R1+0x274], R7 ;  /* 0x0002740701007387 */ /* 0x0001e40000100800 */
[----:B0-----:R-:W-:-:S05]  /*c100*/  LEA R7, P4, R26, R2, 0x1 ;  /* 0x000000021a077211 */ /* 0x001fca00078808ff */
[----:B------:R0:W-:Y:S01]  /*c110*/  STL [R1+0x4d4], R7 ;  /* 0x0004d40701007387 */ /* 0x0001e20000100800 */
[----:B------:R-:W-:-:S03]  /*c120*/  LEA.HI.X.SX32 R13, R13, R3, 0x1, P2 ;  /* 0x000000030d0d7211 */ /* 0x000fc600010f0eff */
[----:B0-----:R-:W5:Y:S04]  /*c130*/  LDL.LU R7, [R1+0x710] ;  /* 0x0007100001077983 */ /* 0x001f680000300800 */
        /* <DEDUP_REMOVED lines=46> */
[----:B--2---:R-:W-:-:S05]  /*c420*/  LEA R22, P6, R12, R2, 0x1 ;  /* 0x000000020c167211 */ /* 0x004fca00078c08ff */
[----:B------:R0:W-:Y:S01]  /*c430*/  STL [R1+0x4fc], R22 ;  /* 0x0004fc1601007387 */ /* 0x0001e20000100800 */
[----:B------:R-:W-:-:S03]  /*c440*/  LEA.HI.X.SX32 R15, R15, R3, 0x1, P4 ;  /* 0x000000030f0f7211 */ /* 0x000fc600020f0eff */
[----:B0-----:R-:W2:Y:S04]  /*c450*/  LDL.LU R22, [R1+0x6e8] ;  /* 0x0006e80001167983 */ /* 0x001ea80000300800 */
[----:B------:R0:W-:Y:S02]  /*c460*/  STL [R1+0x2cc], R21 ;  /* 0x0002cc1501007387 */ /* 0x0001e40000100800 */
[----:B0-----:R-:W-:-:S05]  /*c470*/  LEA R21, P5, R18, R2, 0x1 ;  /* 0x0000000212157211 */ /* 0x001fca00078a08ff */
[----:B------:R0:W-:Y:S01]  /*c480*/  STL [R1+0x500], R21 ;  /* 0x0005001501007387 */ /* 0x0001e20000100800 */
[----:B------:R-:W-:-:S03]  /*c490*/  LEA.HI.X.SX32 R20, R20, R3, 0x1, P3 ;  /* 0x0000000314147211 */ /* 0x000fc600018f0eff */
[----:B0-----:R-:W2:Y:S04]  /*c4a0*/  LDL.LU R21, [R1+0x6e4] ;  /* 0x0006e40001157983 */ /* 0x001ea80000300800 */
[----:B------:R3:W-:Y:S02]  /*c4b0*/  STL [R1+0x2d4], R15 ;  /* 0x0002d40f01007387 */ /* 0x0007e40000100800 */
[----:B---3--:R-:W-:-:S05]  /*c4c0*/  LEA R15, P4, R17, R2, 0x1 ;  /* 0x00000002110f7211 */ /* 0x008fca00078808ff */
[----:B------:R0:W-:Y:S01]  /*c4d0*/  STL [R1+0x504], R15 ;  /* 0x0005040f01007387 */ /* 0x0001e20000100800 */
[----:B------:R-:W-:-:S03]  /*c4e0*/  LEA.HI.X.SX32 R19, R19, R3, 0x1, P2 ;  /* 0x0000000313137211 */ /* 0x000fc600010f0eff */
        /* <DEDUP_REMOVED lines=8> */
[----:B0-----:R-:W5:Y:S01]  /*c570*/  LDL.LU R19, [R1+0x6dc] ;  /* 0x0006dc0001137983 */ /* 0x001f620000300800 */
[----:B------:R-:W-:-:S05]  /*c580*/  LEA.HI.X.SX32 R0, R0, R3, 0x1, P1 ;  /* 0x0000000300007211 */ /* 0x000fca00008f0eff */
[----:B------:R5:W-:Y:S01]  /*c590*/  STL [R1+0x2ec], R0 ;  /* 0x0002ec0001007387 */ /* 0x000be20000100800 */
[-C--:B------:R-:W-:Y:S02]  /*c5a0*/  LEA.HI.X.SX32 R12, R12, R3.reuse, 0x1, P6 ;  /* 0x000000030c0c7211 */ /* 0x080fe400030f0eff */
[-C--:B------:R-:W-:Y:S02]  /*c5b0*/  LEA.HI.X.SX32 R18, R18, R3.reuse, 0x1, P5 ;  /* 0x0000000312127211 */ /* 0x080fe400028f0eff */
[----:B------:R-:W-:Y:S01]  /*c5c0*/  LEA.HI.X.SX32 R5, R5, R3, 0x1, P2 ;  /* 0x0000000305057211 */ /* 0x000fe200010f0eff */
[----:B------:R-:W-:Y:S02]  /*c5d0*/  IMAD R10, R10, UR4, RZ ;  /* 0x000000040a0a7c24 */ /* 0x000fe4000f8e02ff */
[----:B------:R-:W-:Y:S02]  /*c5e0*/  IMAD R11, R11, UR4, RZ ;  /* 0x000000040b0b7c24 */ /* 0x000fe4000f8e02ff */
[----:B------:R-:W-:Y:S01]  /*c5f0*/  IMAD R14, R14, UR4, RZ ;  /* 0x000000040e0e7c24 */ /* 0x000fe2000f8e02ff */
[----:B------:R-:W-:Y:S01]  /*c600*/  ULDC UR4, c[0x0][0x23c] ;  /* 0x00008f0000047ab9 */ /* 0x000fe20000000800 */
[----:B-----5:R-:W-:-:S05]  /*c610*/  LEA R0, P1, R19, R2, 0x1 ;  /* 0x0000000213007211 */ /* 0x020fca00078208ff */
[----:B------:R4:W-:Y:S04]  /*c620*/  STL [R1+0x510], R0 ;  /* 0x0005100001007387 */ /* 0x0009e80000100800 */
[----:B------:R2:W-:Y:S01]  /*c630*/  STL [R1+0x2f4], R12 ;  /* 0x0002f40c01007387 */ /* 0x0005e20000100800 */
[-C--:B----4-:R-:W-:Y:S02]  /*c640*/  LEA R0, P6, R20, R2.reuse, 0x1 ;  /* 0x0000000214007211 */ /* 0x090fe400078c08ff */
[----:B--2---:R-:W-:-:S03]  /*c650*/  LEA R12, P5, R21, R2, 0x1 ;  /* 0x00000002150c7211 */ /* 0x004fc600078a08ff */
[----:B------:R0:W-:Y:S04]  /*c660*/  STL [R1+0x514], R0 ;  /* 0x0005140001007387 */ /* 0x0001e80000100800 */
[----:B------:R-:W-:Y:S01]  /*c670*/  STL [R1+0x2fc], R18 ;  /* 0x0002fc1201007387 */ /* 0x000fe20000100800 */
[----:B0-----:R-:W-:-:S03]  /*c680*/  LEA.HI.X.SX32 R0, R17, R3, 0x1, P4 ;  /* 0x0000000311007211 */ /* 0x001fc600020f0eff */
[----:B------:R0:W-:Y:S01]  /*c690*/  STL [R1+0x518], R12 ;  /* 0x0005180c01007387 */ /* 0x0001e20000100800 */
[----:B------:R-:W-:-:S03]  /*c6a0*/  LEA R17, P4, R22, R2, 0x1 ;  /* 0x0000000216117211 */ /* 0x000fc600078808ff */
[----:B------:R1:W-:Y:S01]  /*c6b0*/  STL [R1+0x304], R0 ;  /* 0x0003040001007387 */ /* 0x0003e20000100800 */
[----:B0-----:R-:W-:-:S03]  /*c6c0*/  LEA.HI.X.SX32 R12, R16, R3, 0x1, P3 ;  /* 0x00000003100c7211 */ /* 0x001fc600018f0eff */
[----:B------:R-:W-:Y:S01]  /*c6d0*/  STL [R1+0x51c], R17 ;  /* 0x00051c1101007387 */ /* 0x000fe20000100800 */
[----:B-1----:R-:W-:-:S03]  /*c6e0*/  LEA R0, P3, R23, R2, 0x1 ;  /* 0x0000000217007211 */ /* 0x002fc600078608ff */
[----:B------:R0:W-:Y:S04]  /*c6f0*/  STL [R1+0x30c], R12 ;  /* 0x00030c0c01007387 */ /* 0x0001e80000100800 */
[----:B------:R1:W-:Y:S04]  /*c700*/  STL [R1+0x520], R0 ;  /* 0x0005200001007387 */ /* 0x0003e80000100800 */
[----:B------:R2:W-:Y:S01]  /*c710*/  STL [R1+0x314], R5 ;  /* 0x0003140501007387 */ /* 0x0005e20000100800 */
[----:B0-----:R-:W-:Y:S02]  /*c720*/  LEA R12, P2, R24, R2, 0x1 ;  /* 0x00000002180c7211 */ /* 0x001fe400078408ff */
[----:B-1----:R-:W-:-:S03]  /*c730*/  LEA.HI.X.SX32 R0, R19, R3, 0x1, P1 ;  /* 0x0000000313007211 */ /* 0x002fc600008f0eff */
[----:B------:R-:W-:Y:S01]  /*c740*/  STL [R1+0x524], R12 ;  /* 0x0005240c01007387 */ /* 0x000fe20000100800 */
[----:B--2---:R-:W-:-:S03]  /*c750*/  LEA R5, P1, R25, R2, 0x1 ;  /* 0x0000000219057211 */ /* 0x004fc600078208ff */
[----:B------:R-:W-:Y:S04]  /*c760*/  STL [R1+0x31c], R0 ;  /* 0x00031c0001007387 */ /* 0x000fe80000100800 */
[----:B------:R0:W-:Y:S04]  /*c770*/  STL [R1+0x528], R5 ;  /* 0x0005280501007387 */ /* 0x0001e80000100800 */
[----:B0-----:R-:W2:Y:S01]  /*c780*/  LDL.LU R5, [R1+0x230] ;  /* 0x0002300001057983 */ /* 0x001ea20000300800 */
[----:B------:R-:W-:Y:S02]  /*c790*/  LEA.HI.X.SX32 R12, R20, R3, 0x1, P6 ;  /* 0x00000003140c7211 */ /* 0x000fe400030f0eff */
[----:B------:R-:W-:-:S02]  /*c7a0*/  LEA R0, P6, R26, R2, 0x1 ;  /* 0x000000021a007211 */ /* 0x000fc400078c08ff */
[----:B------:R-:W-:Y:S01]  /*c7b0*/  LEA.HI.X.SX32 R16, R21, R3, 0x1, P5 ;  /* 0x0000000315107211 */ /* 0x000fe200028f0eff */
[----:B------:R0:W-:Y:S04]  /*c7c0*/  STL [R1+0x324], R12 ;  /* 0x0003240c01007387 */ /* 0x0001e80000100800 */
[----:B------:R1:W-:Y:S04]  /*c7d0*/  STL [R1+0x530], R0 ;  /* 0x0005300001007387 */ /* 0x0003e80000100800 */
[----:B------:R4:W-:Y:S01]  /*c7e0*/  STL [R1+0x32c], R16 ;  /* 0x00032c1001007387 */ /* 0x0009e20000100800 */
[----:B0-----:R-:W-:-:S02]  /*c7f0*/  LEA R12, P5, R27, R2, 0x1 ;  /* 0x000000021b0c7211 */ /* 0x001fc400078a08ff */
[----:B-1----:R-:W-:-:S03]  /*c800*/  LEA.HI.X.SX32 R0, R22, R3, 0x1, P4 ;  /* 0x0000000316007211 */ /* 0x002fc600020f0eff */
[----:B------:R0:W-:Y:S01]  /*c810*/  STL [R1+0x538], R12 ;  /* 0x0005380c01007387 */ /* 0x0001e20000100800 */
[----:B----4-:R-:W-:-:S03]  /*c820*/  LEA R16, P4, R28, R2, 0x1 ;  /* 0x000000021c107211 */ /* 0x010fc600078808ff */
[----:B------:R1:W-:Y:S04]  /*c830*/  STL [R1+0x334], R0 ;  /* 0x0003340001007387 */ /* 0x0003e80000100800 */
[----:B------:R4:W-:Y:S01]  /*c840*/  STL [R1+0x540], R16 ;  /* 0x0005401001007387 */ /* 0x0009e20000100800 */
[----:B0-----:R-:W-:Y:S02]  /*c850*/  LEA.HI.X.SX32 R12, R23, R3, 0x1, P3 ;  /* 0x00000003170c7211 */ /* 0x001fe400018f0eff */
[----:B-1----:R-:W-:-:S03]  /*c860*/  LEA R0, P3, R29, R2, 0x1 ;  /* 0x000000021d007211 */ /* 0x002fc600078608ff */
[----:B------:R0:W-:Y:S01]  /*c870*/  STL [R1+0x33c], R12 ;  /* 0x00033c0c01007387 */ /* 0x0001e20000100800 */
[----:B----4-:R-:W-:-:S03]  /*c880*/  LEA.HI.X.SX32 R16, R24, R3, 0x1, P2 ;  /* 0x0000000318107211 */ /* 0x010fc600010f0eff */
[----:B------:R1:W-:Y:S04]  /*c890*/  STL [R1+0x548], R0 ;  /* 0x0005480001007387 */ /* 0x0003e80000100800 */
[----:B------:R3:W-:Y:S01]  /*c8a0*/  STL [R1+0x344], R16 ;  /* 0x0003441001007387 */ /* 0x0007e20000100800 */
[----:B0-----:R-:W-:Y:S02]  /*c8b0*/  LEA R12, P2, R13, R2, 0x1 ;  /* 0x000000020d0c7211 */ /* 0x001fe400078408ff */
[----:B-1----:R-:W-:-:S03]  /*c8c0*/  LEA.HI.X.SX32 R0, R25, R3, 0x1, P1 ;  /* 0x0000000319007211 */ /* 0x002fc600008f0eff */
[----:B------:R0:W-:Y:S01]  /*c8d0*/  STL [R1+0x550], R12 ;  /* 0x0005500c01007387 */ /* 0x0001e20000100800 */
[----:B---3--:R-:W-:-:S03]  /*c8e0*/  LEA R16, P1, R15, R2, 0x1 ;  /* 0x000000020f107211 */ /* 0x008fc600078208ff */
[----:B------:R1:W-:Y:S04]  /*c8f0*/  STL [R1+0x34c], R0 ;  /* 0x00034c0001007387 */ /* 0x0003e80000100800 */
[----:B------:R3:W-:Y:S01]  /*c900*/  STL [R1+0x558], R16 ;  /* 0x0005581001007387 */ /* 0x0007e20000100800 */
[----:B0-----:R-:W-:Y:S02]  /*c910*/  LEA.HI.X.SX32 R12, R26, R3, 0x1, P6 ;  /* 0x000000031a0c7211 */ /* 0x001fe400030f0eff */
[----:B-1----:R-:W-:-:S03]  /*c920*/  LEA R0, P6, R6, R2, 0x1 ;  /* 0x0000000206007211 */ /* 0x002fc600078c08ff */
[----:B------:R0:W-:Y:S01]  /*c930*/  STL [R1+0x354], R12 ;  /* 0x0003540c01007387 */ /* 0x0001e20000100800 */
[----:B---3--:R-:W-:-:S03]  /*c940*/  LEA.HI.X.SX32 R16, R27, R3, 0x1, P5 ;  /* 0x000000031b107211 */ /* 0x008fc600028f0eff */
[----:B------:R1:W-:Y:S04]  /*c950*/  STL [R1+0x560], R0 ;  /* 0x0005600001007387 */ /* 0x0003e80000100800 */
[----:B------:R3:W-:Y:S01]  /*c960*/  STL [R1+0x35c], R16 ;  /* 0x00035c1001007387 */ /* 0x0007e20000100800 */
[----:B0-----:R-:W-:Y:S02]  /*c970*/  LEA R12, P5, R7, R2, 0x1 ;  /* 0x00000002070c7211 */ /* 0x001fe400078a08ff */
[----:B-1----:R-:W-:-:S03]  /*c980*/  LEA.HI.X.SX32 R0, R28, R3, 0x1, P4 ;  /* 0x000000031c007211 */ /* 0x002fc600020f0eff */
[----:B------:R-:W-:Y:S01]  /*c990*/  STL [R1+0x568], R12 ;  /* 0x0005680c01007387 */ /* 0x000fe20000100800 */
[----:B---3--:R-:W-:-:S03]  /*c9a0*/  LEA R16, P4, R8, R2, 0x1 ;  /* 0x0000000208107211 */ /* 0x008fc600078808ff */
[----:B------:R-:W-:Y:S04]  /*c9b0*/  STL [R1+0x364], R0 ;  /* 0x0003640001007387 */ /* 0x000fe80000100800 */
[----:B------:R0:W-:Y:S02]  /*c9c0*/  STL [R1+0x570], R16 ;  /* 0x0005701001007387 */ /* 0x0001e40000100800 */
[----:B0-----:R-:W0:Y:S01]  /*c9d0*/  S2R R16, SR_TID.X ;  /* 0x0000000000107919 */ /* 0x001e220000002100 */
[-C--:B------:R-:W-:Y:S02]  /*c9e0*/  LEA.HI.X.SX32 R12, R29, R3.reuse, 0x1, P3 ;  /* 0x000000031d0c7211 */ /* 0x080fe400018f0eff */
[-C--:B------:R-:W-:Y:S02]  /*c9f0*/  LEA R0, P3, R9, R2.reuse, 0x1 ;  /* 0x0000000209007211 */ /* 0x080fe400078608ff */
[----:B------:R-:W-:Y:S01]  /*ca00*/  LEA.HI.X.SX32 R13, R13, R3, 0x1, P2 ;  /* 0x000000030d0d7211 */ /* 0x000fe200010f0eff */
[----:B------:R1:W-:Y:S04]  /*ca10*/  STL [R1+0x36c], R12 ;  /* 0x00036c0c01007387 */ /* 0x0003e80000100800 */
[----:B------:R3:W-:Y:S01]  /*ca20*/  STL [R1+0x578], R0 ;  /* 0x0005780001007387 */ /* 0x0007e20000100800 */
[----:B-1----:R-:W-:-:S02]  /*ca30*/  LEA R12, P2, R10, R2, 0x1 ;  /* 0x000000020a0c7211 */ /* 0x002fc400078408ff */
[----:B---3--:R-:W-:Y:S01]  /*ca40*/  LEA.HI.X.SX32 R0, R15, R3, 0x1, P1 ;  /* 0x000000030f007211 */ /* 0x008fe200008f0eff */
[----:B------:R1:W-:Y:S04]  /*ca50*/  STL [R1+0x374], R13 ;  /* 0x0003740d01007387 */ /* 0x0003e80000100800 */
[----:B------:R-:W-:Y:S04]  /*ca60*/  STL [R1+0x37c], R0 ;  /* 0x00037c0001007387 */ /* 0x000fe80000100800 */
[----:B------:R3:W-:Y:S01]  /*ca70*/  STL [R1+0x580], R12 ;  /* 0x0005800c01007387 */ /* 0x0007e20000100800 */
[----:B-1----:R-:W-:-:S02]  /*ca80*/  LEA R13, P1, R11, R2, 0x1 ;  /* 0x000000020b0d7211 */ /* 0x002fc400078208ff */
[----:B---3--:R-:W-:-:S03]  /*ca90*/  LEA.HI.X.SX32 R12, R6, R3, 0x1, P6 ;  /* 0x00000003060c7211 */ /* 0x008fc600030f0eff */
[----:B------:R-:W-:Y:S01]  /*caa0*/  STL [R1+0x588], R13 ;  /* 0x0005880d01007387 */ /* 0x000fe20000100800 */
[----:B------:R-:W-:-:S03]  /*cab0*/  LEA R0, P6, R14, R2, 0x1 ;  /* 0x000000020e007211 */ /* 0x000fc600078c08ff */
[----:B------:R0:W-:Y:S01]  /*cac0*/  STL [R1+0x384], R12 ;  /* 0x0003840c01007387 */ /* 0x0001e20000100800 */
[-C--:B------:R-:W-:Y:S02]  /*cad0*/  LEA.HI.X.SX32 R6, R7, R3.reuse, 0x1, P5 ;  /* 0x0000000307067211 */ /* 0x080fe400028f0eff */
[----:B------:R-:W-:Y:S01]  /*cae0*/  LEA.HI.X.SX32 R2, R8, R3, 0x1, P4 ;  /* 0x0000000308027211 */ /* 0x000fe200020f0eff */
[----:B------:R1:W-:Y:S01]  /*caf0*/  STL [R1+0x590], R0 ;  /* 0x0005900001007387 */ /* 0x0003e20000100800 */
[----:B0-----:R-:W-:-:S04]  /*cb00*/  SHF.R.U32.HI R12, RZ, 0x5, R16 ;  /* 0x00000005ff0c7819 */ /* 0x001fc80000011610 */
[----:B------:R-:W-:Y:S02]  /*cb10*/  SGXT.U32 R12, R12, 0x2 ;  /* 0x000000020c0c781a */ /* 0x000fe40000000000 */
[----:B-1----:R-:W-:Y:S01]  /*cb20*/  LEA.HI.X.SX32 R0, R9, R3, 0x1, P3 ;  /* 0x0000000309007211 */ /* 0x002fe200018f0eff */
[----:B------:R0:W-:Y:S01]  /*cb30*/  STL [R1+0x198], R6 ;  /* 0x0001980601007387 */ /* 0x0001e20000100800 */
[----:B------:R-:W-:-:S03]  /*cb40*/  LOP3.LUT R12, R12, 0x2c, RZ, 0xfc, !PT ;  /* 0x0000002c0c0c7812 */ /* 0x000fc600078efcff */
[----:B------:R1:W-:Y:S04]  /*cb50*/  STL [R1+0x19c], R2 ;  /* 0x00019c0201007387 */ /* 0x0003e80000100800 */
[----:B------:R3:W-:Y:S01]  /*cb60*/  STL [R1+0x1a0], R0 ;  /* 0x0001a00001007387 */ /* 0x0007e20000100800 */
[-C--:B0-----:R-:W-:Y:S02]  /*cb70*/  LEA.HI.X.SX32 R6, R10, R3.reuse, 0x1, P2 ;  /* 0x000000030a067211 */ /* 0x081fe400010f0eff */
[-C--:B-1----:R-:W-:Y:S02]  /*cb80*/  LEA.HI.X.SX32 R2, R11, R3.reuse, 0x1, P1 ;  /* 0x000000030b027211 */ /* 0x082fe400008f0eff */
[----:B---3--:R-:W-:Y:S01]  /*cb90*/  LEA.HI.X.SX32 R0, R14, R3, 0x1, P6 ;  /* 0x000000030e007211 */ /* 0x008fe200030f0eff */
[----:B------:R-:W-:-:S02]  /*cba0*/  IMAD R3, R12, UR5, RZ ;  /* 0x000000050c037c24 */ /* 0x000fc4000f8e02ff */
[----:B------:R-:W0:Y:S01]  /*cbb0*/  S2R R12, SR_TID.X ;  /* 0x00000000000c7919 */ /* 0x000e220000002100 */
[----:B------:R-:W-:Y:S01]  /*cbc0*/  SHF.R.U32.HI R18, RZ, 0x5, R16 ;  /* 0x00000005ff127819 */ /* 0x000fe20000011610 */
[----:B------:R-:W1:Y:S03]  /*cbd0*/  S2R R15, SR_TID.X ;  /* 0x00000000000f7919 */ /* 0x000e660000002100 */
[----:B------:R-:W-:-:S04]  /*cbe0*/  SGXT.U32 R18, R18, 0x2 ;  /* 0x000000021212781a */ /* 0x000fc80000000000 */
[----:B------:R-:W-:Y:S01]  /*cbf0*/  LOP3.LUT R18, R18, 0x28, RZ, 0xfc, !PT ;  /* 0x0000002812127812 */ /* 0x000fe200078efcff */
[----:B------:R-:W-:Y:S04]  /*cc00*/  STL [R1+0x388], R6 ;  /* 0x0003880601007387 */ /* 0x000fe80000100800 */
[----:B------:R3:W-:Y:S02]  /*cc10*/  STL [R1+0x38c], R2 ;  /* 0x00038c0201007387 */ /* 0x0007e40000100800 */
[----:B---3--:R-:W-:Y:S01]  /*cc20*/  IMAD R2, R18, UR5, RZ ;  /* 0x0000000512027c24 */ /* 0x008fe2000f8e02ff */
[----:B------:R-:W-:-:S04]  /*cc30*/  SHF.R.U32.HI R18, RZ, 0x5, R16 ;  /* 0x00000005ff127819 */ /* 0x000fc80000011610 */
[----:B------:R-:W-:-:S04]  /*cc40*/  SGXT.U32 R18, R18, 0x2 ;  /* 0x000000021212781a */ /* 0x000fc80000000000 */
[----:B------:R-:W-:Y:S02]  /*cc50*/  LOP3.LUT R18, R18, 0x20, RZ, 0xfc, !PT ;  /* 0x0000002012127812 */ /* 0x000fe400078efcff */
[----:B------:R-:W-:-:S03]  /*cc60*/  SHF.R.U32.HI R17, RZ, 0x5, R16 ;  /* 0x00000005ff117819 */ /* 0x000fc60000011610 */
[----:B------:R-:W-:Y:S01]  /*cc70*/  IMAD R3, R18, UR10, RZ ;  /* 0x0000000a12037c24 */ /* 0x000fe2000f8e02ff */
[----:B0-----:R-:W-:Y:S02]  /*cc80*/  SHF.R.U32.HI R18, RZ, 0x5, R12 ;  /* 0x00000005ff127819 */ /* 0x001fe4000001160c */
[----:B------:R-:W-:Y:S01]  /*cc90*/  SGXT.U32 R17, R17, 0x2 ;  /* 0x000000021111781a */ /* 0x000fe20000000000 */
[----:B------:R1:W-:Y:S01]  /*cca0*/  STL [R1+0x1a4], R0 ;  /* 0x0001a40001007387 */ /* 0x0003e20000100800 */
[----:B------:R-:W-:Y:S02]  /*ccb0*/  SGXT.U32 R18, R18, 0x2 ;  /* 0x000000021212781a */ /* 0x000fe40000000000 */
[----:B------:R-:W-:Y:S01]  /*ccc0*/  LOP3.LUT R17, R17, 0x24, RZ, 0xfc, !PT ;  /* 0x0000002411117812 */ /* 0x000fe200078efcff */
[----:B------:R-:W-:Y:S01]  /*ccd0*/  STL [R1+0x690], RZ ;  /* 0x000690ff01007387 */ /* 0x000fe20000100800 */
[----:B------:R-:W-:Y:S01]  /*cce0*/  LOP3.LUT R18, R18, 0x14, RZ, 0xfc, !PT ;  /* 0x0000001412127812 */ /* 0x000fe200078efcff */
[----:B-1----:R-:W-:-:S04]  /*ccf0*/  IMAD.SHL.U32 R0, R15, 0x20, RZ ;  /* 0x000000200f007824 */ /* 0x002fc800078e00ff */
[----:B------:R-:W-:Y:S02]  /*cd00*/  IMAD R6, R18, UR13, RZ ;  /* 0x0000000d12067c24 */ /* 0x000fe4000f8e02ff */
[----:B------:R-:W0:Y:S01]  /*cd10*/  LDC R18, c[0x0][0x230] ;  /* 0x00008c00ff127b82 */ /* 0x000e220000000800 */
[----:B------:R1:W-:Y:S04]  /*cd20*/  STL [R1+0x6d8], R0 ;  /* 0x0006d80001007387 */ /* 0x0003e80000100800 */
[----:B------:R3:W-:Y:S01]  /*cd30*/  STL [R1+0x694], RZ ;  /* 0x000694ff01007387 */ /* 0x0007e20000100800 */
[----:B-1----:R-:W-:Y:S01]  /*cd40*/  IMAD R0, R17, UR7, RZ ;  /* 0x0000000711007c24 */ /* 0x002fe2000f8e02ff */
[----:B------:R-:W-:Y:S02]  /*cd50*/  SHF.R.U32.HI R17, RZ, 0x5, R16 ;  /* 0x00000005ff117819 */ /* 0x000fe40000011610 */
[----:B------:R3:W-:Y:S01]  /*cd60*/  STL [R1+0x698], RZ ;  /* 0x000698ff01007387 */ /* 0x0007e20000100800 */
[----:B------:R-:W-:Y:S01]  /*cd70*/  ULDC UR7, c[0x0][0x238] ;  /* 0x00008e0000077ab9 */ /* 0x000fe20000000800 */
[----:B------:R-:W-:-:S02]  /*cd80*/  SGXT.U32 R17, R17, 0x2 ;  /* 0x000000021111781a */ /* 0x000fc40000000000 */
[----:B------:R3:W-:Y:S01]  /*cd90*/  STL [R1+0x69c], RZ ;  /* 0x00069cff01007387 */ /* 0x0007e20000100800 */
[----:B------:R-:W-:Y:S02]  /*cda0*/  LOP3.LUT R16, R16, 0x3f, RZ, 0xc0, !PT ;  /* 0x0000003f10107812 */ /* 0x000fe400078ec0ff */
[----:B------:R-:W-:Y:S01]  /*cdb0*/  LOP3.LUT R17, R17, 0x1c, RZ, 0xfc, !PT ;  /* 0x0000001c11117812 */ /* 0x000fe200078efcff */
[----:B------:R3:W-:Y:S04]  /*cdc0*/  STL [R1+0x680], RZ ;  /* 0x000680ff01007387 */ /* 0x0007e80000100800 */
[----:B------:R3:W-:Y:S01]  /*cdd0*/  STL [R1+0x684], RZ ;  /* 0x000684ff01007387 */ /* 0x0007e20000100800 */
[----:B------:R-:W-:-:S03]  /*cde0*/  IMAD R2, R16, UR4, RZ ;  /* 0x0000000410027c24 */ /* 0x000fc6000f8e02ff */
[----:B------:R3:W-:Y:S01]  /*cdf0*/  STL [R1+0x688], RZ ;  /* 0x000688ff01007387 */ /* 0x0007e20000100800 */
[----:B------:R-:W-:-:S03]  /*ce00*/  SHF.R.U32.HI R16, RZ, 0x5, R12 ;  /* 0x00000005ff107819 */ /* 0x000fc6000001160c */
[----:B------:R3:W-:Y:S04]  /*ce10*/  STL [R1+0x68c], RZ ;  /* 0x00068cff01007387 */ /* 0x0007e80000100800 */
[----:B------:R3:W-:Y:S04]  /*ce20*/  STL [R1+0x660], RZ ;  /* 0x000660ff01007387 */ /* 0x0007e80000100800 */
[----:B------:R3:W-:Y:S04]  /*ce30*/  STL [R1+0x664], RZ ;  /* 0x000664ff01007387 */ /* 0x0007e80000100800 */
[----:B------:R3:W-:Y:S04]  /*ce40*/  STL [R1+0x668], RZ ;  /* 0x000668ff01007387 */ /* 0x0007e80000100800 */
[----:B------:R3:W-:Y:S04]  /*ce50*/  STL [R1+0x66c], RZ ;  /* 0x00066cff01007387 */ /* 0x0007e80000100800 */
[----:B------:R3:W-:Y:S01]  /*ce60*/  STL [R1+0x640], RZ ;  /* 0x000640ff01007387 */ /* 0x0007e20000100800 */
[----:B--2---:R-:W-:Y:S01]  /*ce70*/  LEA.HI.X.SX32 R5, R5, UR11, 0x1, P0 ;  /* 0x0000000b05057c11 */ /* 0x004fe200080f0eff */
[----:B------:R-:W-:-:S02]  /*ce80*/  ULDC UR11, c[0x0][0x238] ;  /* 0x00008e00000b7ab9 */ /* 0x000fc40000000800 */
[----:B------:R-:W-:Y:S01]  /*ce90*/  IMAD R0, R17, UR11, RZ ;  /* 0x0000000b11007c24 */ /* 0x000fe2000f8e02ff */
[--C-:B------:R-:W-:Y:S02]  /*cea0*/  SHF.R.U32.HI R17, RZ, 0x5, R12.reuse ;  /* 0x00000005ff117819 */ /* 0x100fe4000001160c */
[----:B------:R-:W-:Y:S01]  /*ceb0*/  SHF.R.U32.HI R12, RZ, 0x5, R12 ;  /* 0x00000005ff0c7819 */ /* 0x000fe2000001160c */
[----:B------:R3:W-:Y:S01]  /*cec0*/  STL [R1+0x644], RZ ;  /* 0x000644ff01007387 */ /* 0x0007e20000100800 */
[----:B------:R-:W-:Y:S02]  /*ced0*/  SGXT.U32 R16, R16, 0x2 ;  /* 0x000000021010781a */ /* 0x000fe40000000000 */
[----:B------:R-:W-:Y:S01]  /*cee0*/  SGXT.U32 R12, R12, 0x2 ;  /* 0x000000020c0c781a */ /* 0x000fe20000000000 */
[----:B------:R3:W-:Y:S01]  /*cef0*/  STL [R1+0x648], RZ ;  /* 0x000648ff01007387 */ /* 0x0007e20000100800 */
[----:B------:R-:W-:-:S03]  /*cf00*/  SGXT.U32 R17, R17, 0x2 ;  /* 0x000000021111781a */ /* 0x000fc60000000000 */
[----:B------:R3:W-:Y:S01]  /*cf10*/  STL [R1+0x64c], RZ ;  /* 0x00064cff01007387 */ /* 0x0007e20000100800 */
[----:B------:R-:W-:-:S03]  /*cf20*/  LOP3.LUT R12, R12, 0x18, RZ, 0xfc, !PT ;  /* 0x000000180c0c7812 */ /* 0x000fc600078efcff */
[----:B------:R3:W-:Y:S01]  /*cf30*/  STL [R1+0x5f0], RZ ;  /* 0x0005f0ff01007387 */ /* 0x0007e20000100800 */
[----:B------:R-:W-:-:S03]  /*cf40*/  LOP3.LUT R17, R17, 0x10, RZ, 0xfc, !PT ;  /* 0x0000001011117812 */ /* 0x000fc600078efcff */
[----:B------:R3:W-:Y:S01]  /*cf50*/  STL [R1+0x5f4], RZ ;  /* 0x0005f4ff01007387 */ /* 0x0007e20000100800 */
[----:B------:R-:W-:-:S03]  /*cf60*/  LOP3.LUT R16, R16, 0xc, RZ, 0xfc, !PT ;  /* 0x0000000c10107812 */ /* 0x000fc600078efcff */
[----:B------:R3:W-:Y:S01]  /*cf70*/  STL [R1+0x5f8], RZ ;  /* 0x0005f8ff01007387 */ /* 0x0007e20000100800 */
[----:B0-----:R-:W-:-:S03]  /*cf80*/  VIADD R18, R18, 0x3f ;  /* 0x0000003f12127836 */ /* 0x001fc60000000000 */
[----:B------:R3:W-:Y:S04]  /*cf90*/  STL [R1+0x5fc], RZ ;  /* 0x0005fcff01007387 */ /* 0x0007e80000100800 */
[----:B------:R3:W-:Y:S01]  /*cfa0*/  STL [R1+0x600], RZ ;  /* 0x000600ff01007387 */ /* 0x0007e20000100800 */
[----:B------:R-:W-:-:S03]  /*cfb0*/  IMAD R0, R12, UR12, RZ ;  /* 0x0000000c0c007c24 */ /* 0x000fc6000f8e02ff */
[----:B------:R3:W-:Y:S01]  /*cfc0*/  STL [R1+0x604], RZ ;  /* 0x000604ff01007387 */ /* 0x0007e20000100800 */
[----:B------:R-:W-:-:S03]  /*cfd0*/  IMAD R3, R17, UR14, RZ ;  /* 0x0000000e11037c24 */ /* 0x000fc6000f8e02ff */
[----:B------:R3:W-:Y:S01]  /*cfe0*/  STL [R1+0x608], RZ ;  /* 0x000608ff01007387 */ /* 0x0007e20000100800 */
[----:B------:R-:W-:-:S03]  /*cff0*/  IMAD R0, R16, UR15, RZ ;  /* 0x0000000f10007c24 */ /* 0x000fc6000f8e02ff */
[----:B------:R3:W-:Y:S01]  /*d000*/  STL [R1+0x60c], RZ ;  /* 0x00060cff01007387 */ /* 0x0007e20000100800 */
[----:B------:R-:W-:-:S03]  /*d010*/  SHF.R.U32.HI R16, RZ, 0x5, R15 ;  /* 0x00000005ff107819 */ /* 0x000fc6000001160f */
[----:B------:R3:W-:Y:S01]  /*d020*/  STL [R1+0x620], RZ ;  /* 0x000620ff01007387 */ /* 0x0007e20000100800 */
[----:B------:R-:W-:-:S03]  /*d030*/  SHF.R.U32.HI R17, RZ, 0x5, R15 ;  /* 0x00000005ff117819 */ /* 0x000fc6000001160f */
[----:B------:R3:W-:Y:S01]  /*d040*/  STL [R1+0x624], RZ ;  /* 0x000624ff01007387 */ /* 0x0007e20000100800 */
[----:B------:R-:W-:-:S03]  /*d050*/  SHF.R.S32.HI R15, RZ, 0x1f, R18 ;  /* 0x0000001fff0f7819 */ /* 0x000fc60000011412 */
[----:B------:R3:W-:Y:S04]  /*d060*/  STL [R1+0x628], RZ ;  /* 0x000628ff01007387 */ /* 0x0007e80000100800 */
[----:B------:R3:W-:Y:S01]  /*d070*/  STL [R1+0x62c], RZ ;  /* 0x00062cff01007387 */ /* 0x0007e20000100800 */
[----:B------:R-:W-:-:S03]  /*d080*/  LEA.HI R15, R15, R18, RZ, 0x6 ;  /* 0x000000120f0f7211 */ /* 0x000fc600078f30ff */
[----:B------:R3:W-:Y:S04]  /*d090*/  STL [R1+0x630], RZ ;  /* 0x000630ff01007387 */ /* 0x0007e80000100800 */
[----:B------:R3:W-:Y:S04]  /*d0a0*/  STL [R1+0x634], RZ ;  /* 0x000634ff01007387 */ /* 0x0007e80000100800 */
[----:B------:R3:W-:Y:S04]  /*d0b0*/  STL [R1+0x638], RZ ;  /* 0x000638ff01007387 */ /* 0x0007e80000100800 */
[----:B------:R3:W-:Y:S01]  /*d0c0*/  STL [R1+0x63c], RZ ;  /* 0x00063cff01007387 */ /* 0x0007e20000100800 */
[----:B------:R-:W-:-:S03]  /*d0d0*/  SHF.R.S32.HI R3, RZ, 0x6, R15 ;  /* 0x00000006ff037819 */ /* 0x000fc6000001140f */
[----:B------:R3:W-:Y:S04]  /*d0e0*/  STL [R1+0x670], RZ ;  /* 0x000670ff01007387 */ /* 0x0007e80000100800 */
[----:B------:R3:W-:Y:S04]  /*d0f0*/  STL [R1+0x674], RZ ;  /* 0x000674ff01007387 */ /* 0x0007e80000100800 */
[----:B------:R3:W-:Y:S04]  /*d100*/  STL [R1+0x678], RZ ;  /* 0x000678ff01007387 */ /* 0x0007e80000100800 */
[----:B------:R3:W-:Y:S04]  /*d110*/  STL [R1+0x67c], RZ ;  /* 0x00067cff01007387 */ /* 0x0007e80000100800 */
[----:B------:R3:W-:Y:S04]  /*d120*/  STL [R1+0x650], RZ ;  /* 0x000650ff01007387 */ /* 0x0007e80000100800 */
[----:B------:R3:W-:Y:S04]  /*d130*/  STL [R1+0x654], RZ ;  /* 0x000654ff01007387 */ /* 0x0007e80000100800 */
[----:B------:R3:W-:Y:S04]  /*d140*/  STL [R1+0x658], RZ ;  /* 0x000658ff01007387 */ /* 0x0007e80000100800 */
[----:B------:R3:W-:Y:S04]  /*d150*/  STL [R1+0x65c], RZ ;  /* 0x00065cff01007387 */ /* 0x0007e80000100800 */
[----:B------:R3:W-:Y:S04]  /*d160*/  STL [R1+0x6a4], R3 ;  /* 0x0006a40301007387 */ /* 0x0007e80000100800 */
        /* <DEDUP_REMOVED lines=23> */
[----:B------:R3:W-:Y:S01]  /*d2e0*/  STL [R1+0x5cc], RZ ;  /* 0x0005ccff01007387 */ /* 0x0007e20000100800 */
[----:B------:R-:W-:-:S02]  /*d2f0*/  SGXT.U32 R16, R16, 0x2 ;  /* 0x000000021010781a */ /* 0x000fc40000000000 */
[----:B------:R-:W-:Y:S02]  /*d300*/  SGXT.U32 R17, R17, 0x2 ;  /* 0x000000021111781a */ /* 0x000fe40000000000 */
[----:B------:R-:W-:Y:S02]  /*d310*/  LOP3.LUT R16, R16, 0x4, RZ, 0xfc, !PT ;  /* 0x0000000410107812 */ /* 0x000fe400078efcff */
[----:B------:R-:W-:Y:S02]  /*d320*/  LOP3.LUT R17, R17, 0x8, RZ, 0xfc, !PT ;  /* 0x0000000811117812 */ /* 0x000fe400078efcff */
[----:B------:R-:W-:Y:S01]  /*d330*/  SHF.R.S32.HI R0, RZ, 0x1f, R2 ;  /* 0x0000001fff007819 */ /* 0x000fe20000011402 */
[----:B------:R-:W-:Y:S02]  /*d340*/  IMAD R6, R16, UR17, RZ ;  /* 0x0000001110067c24 */ /* 0x000fe4000f8e02ff */
[----:B------:R-:W-:Y:S01]  /*d350*/  IMAD R7, R17, UR16, RZ ;  /* 0x0000001011077c24 */ /* 0x000fe2000f8e02ff */
[C---:B------:R-:W-:Y:S01]  /*d360*/  SHF.L.U64.HI R0, R2.reuse, 0x1, R0 ;  /* 0x0000000102007819 */ /* 0x040fe20000010200 */
[----:B---3--:R-:W-:-:S07]  /*d370*/  IMAD.SHL.U32 R2, R2, 0x2, RZ ;  /* 0x0000000202027824 */ /* 0x008fce00078e00ff */
.L_x_2:
[----:B------:R-:W0:Y:S01]  /*d380*/  S2R R15, SR_TID.X ;  /* 0x00000000000f7919 */ /* 0x000e220000002100 */
[----:B------:R-:W-:Y:S01]  /*d390*/  PRMT R17, RZ, 0x7610, R17 ;  /* 0x00007610ff117816 */ /* 0x000fe20000000011 */
[----:B------:R-:W-:Y:S01]  /*d3a0*/  ULDC UR4, c[0x0][0x238] ;  /* 0x00008e0000047ab9 */ /* 0x000fe20000000800 */
[----:B------:R-:W1:Y:S01]  /*d3b0*/  S2R R8, SR_TID.X ;  /* 0x0000000000087919 */ /* 0x000e620000002100 */
[----:B------:R-:W-:Y:S01]  /*d3c0*/  STL [R1+0xf9c], R28 ;  /* 0x000f9c1c01007387 */ /* 0x000fe20000100800 */
[----:B------:R-:W-:Y:S01]  /*d3d0*/  PRMT R16, RZ, 0x7610, R16 ;  /* 0x00007610ff107816 */ /* 0x000fe20000000010 */
[----:B------:R-:W-:Y:S02]  /*d3e0*/  ULDC UR5, c[0x0][0x238] ;  /* 0x00008e0000057ab9 */ /* 0x000fe40000000800 */
[----:B------:R-:W-:Y:S04]  /*d3f0*/  STL [R1+0xf8c], R29 ;  /* 0x000f8c1d01007387 */ /* 0x000fe80000100800 */
[----:B------:R-:W-:Y:S04]  /*d400*/  STL [R1+0xf90], R29 ;  /* 0x000f901d01007387 */ /* 0x000fe80000100800 */
[----:B------:R-:W-:Y:S04]  /*d410*/  STL [R1+0xf94], R29 ;  /* 0x000f941d01007387 */ /* 0x000fe80000100800 */
[----:B------:R-:W-:Y:S04]  /*d420*/  STL [R1+0xf98], R29 ;  /* 0x000f981d01007387 */ /* 0x000fe80000100800 */
[----:B------:R-:W-:Y:S01]  /*d430*/  STL [R1+0xf88], R26 ;  /* 0x000f881a01007387 */ /* 0x000fe20000100800 */
[----:B0-----:R-:W-:-:S03]  /*d440*/  SHF.R.U32.HI R6, RZ, 0x5, R15 ;  /* 0x00000005ff067819 */ /* 0x001fc6000001160f */
[----:B------:R0:W-:Y:S01]  /*d450*/  STL.64 [R1+0xfa0], R26 ;  /* 0x000fa01a01007387 */ /* 0x0001e20000100a00 */
[----:B------:R-:W-:-:S03]  /*d460*/  SGXT.U32 R6, R6, 0x2 ;  /* 0x000000020606781a */ /* 0x000fc60000000000 */
[----:B------:R-:W-:Y:S01]  /*d470*/  STL [R1+0xf84], R18 ;  /* 0x000f841201007387 */ /* 0x000fe20000100800 */
[C---:B------:R-:W-:Y:S01]  /*d480*/  ISETP.GE.AND P0, PT, R6.reuse, UR6, PT ;  /* 0x0000000606007c0c */ /* 0x040fe2000bf06270 */
[C---:B------:R-:W-:Y:S02]  /*d490*/  IMAD R3, R6.reuse, UR7, RZ ;  /* 0x0000000706037c24 */ /* 0x040fe4000f8e02ff */
[----:B0-----:R-:W-:Y:S02]  /*d4a0*/  IMAD.MOV.U32 R26, RZ, RZ, R4 ;  /* 0x000000ffff1a7224 */ /* 0x001fe400078e0004 */
[----:B------:R-:W-:Y:S01]  /*d4b0*/  IMAD.MOV.U32 R27, RZ, RZ, R5 ;  /* 0x000000ffff1b7224 */ /* 0x000fe200078e0005 */
[----:B-1----:R-:W-:Y:S01]  /*d4c0*/  SHF.R.U32.HI R14, RZ, 0x5, R8 ;  /* 0x00000005ff0e7819 */ /* 0x002fe20000011608 */
[----:B------:R-:W-:Y:S01]  /*d4d0*/  IMAD.WIDE R4, R3, 0x2, R26 ;  /* 0x0000000203047825 */ /* 0x000fe200078e021a */
[----:B------:R-:W-:Y:S02]  /*d4e0*/  LOP3.LUT R3, R6, 0x30, RZ, 0xfc, !PT ;  /* 0x0000003006037812 */ /* 0x000fe400078efcff */
[----:B------:R0:W-:Y:S01]  /*d4f0*/  STL.64 [R1+0x230], R26 ;  /* 0x0002301a01007387 */ /* 0x0001e20000100a00 */
[----:B------:R-:W-:-:S02]  /*d500*/  SGXT.U32 R14, R14, 0x2 ;  /* 0x000000020e0e781a */ /* 0x000fc40000000000 */
[C---:B------:R-:W-:Y:S01]  /*d510*/  ISETP.GE.AND P1, PT, R3.reuse, UR6, PT ;  /* 0x0000000603007c0c */ /* 0x040fe2000bf26270 */
[----:B------:R1:W2:Y:S01]  /*d520*/  @!P0 LDG.E.U16 R17, desc[UR8][R4.64] ;  /* 0x0000000804118981 */ /* 0x0002a2000c1e1500 */
[----:B------:R-:W-:Y:S01]  /*d530*/  IMAD R3, R3, UR7, RZ ;  /* 0x0000000703037c24 */ /* 0x000fe2000f8e02ff */
[----:B------:R-:W-:-:S03]  /*d540*/  LOP3.LUT R14, R14, 0x8, RZ, 0xfc, !PT ;  /* 0x000000080e0e7812 */ /* 0x000fc600078efcff */
[----:B------:R-:W-:-:S04]  /*d550*/  IMAD.WIDE R8, R3, 0x2, R26 ;  /* 0x0000000203087825 */ /* 0x000fc800078e021a */
[----:B------:R-:W-:Y:S01]  /*d560*/  IMAD R14, R14, UR4, RZ ;  /* 0x000000040e0e7c24 */ /* 0x000fe2000f8e02ff */
[----:B-1----:R-:W-:Y:S01]  /*d570*/  LOP3.LUT R4, R6, 0x8, RZ, 0xfc, !PT ;  /* 0x0000000806047812 */ /* 0x002fe200078efcff */
[----:B------:R-:W-:Y:S01]  /*d580*/  ULDC UR4, c[0x0][0x238] ;  /* 0x00008e0000047ab9 */ /* 0x000fe20000000800 */
[----:B------:R-:W-:Y:S02]  /*d590*/  PRMT R5, RZ, 0x7610, R5 ;  /* 0x00007610ff057816 */ /* 0x000fe40000000005 */
[----:B------:R-:W-:-:S04]  /*d5a0*/  ISETP.GE.AND P0, PT, R4, UR6, PT ;  /* 0x0000000604007c0c */ /* 0x000fc8000bf06270 */
[----:B------:R1:W3:Y:S02]  /*d5b0*/  @!P1 LDG.E.U16 R5, desc[UR8][R8.64] ;  /* 0x0000000808059981 */ /* 0x0002e4000c1e1500 */
[----:B-1----:R-:W-:-:S07]  /*d5c0*/  IMAD.WIDE R8, R14, 0x2, R26 ;  /* 0x000000020e087825 */ /* 0x002fce00078e021a */
[----:B------:R1:W4:Y:S01]  /*d5d0*/  @!P0 LDG.E.U16 R16, desc[UR8][R8.64] ;  /* 0x0000000808108981 */ /* 0x000322000c1e1500 */
[C---:B------:R-:W-:Y:S02]  /*d5e0*/  LOP3.LUT R3, R6.reuse, 0x10, RZ, 0xfc, !PT ;  /* 0x0000001006037812 */ /* 0x040fe400078efcff */
[----:B------:R-:W-:Y:S02]  /*d5f0*/  PRMT R13, RZ, 0x7610, R13 ;  /* 0x00007610ff0d7816 */ /* 0x000fe4000000000d */
[----:B------:R-:W-:Y:S02]  /*d600*/  ISETP.GE.AND P0, PT, R3, UR6, PT ;  /* 0x0000000603007c0c */ /* 0x000fe4000bf06270 */
[----:B------:R-:W-:Y:S01]  /*d610*/  LOP3.LUT R3, R6, 0x18, RZ, 0xfc, !PT ;  /* 0x0000001806037812 */ /* 0x000fe200078efcff */
[----:B-1----:R-:W1:Y:S03]  /*d620*/  S2R R9, SR_TID.X ;  /* 0x0000000000097919 */ /* 0x002e660000002100 */
[----:B------:R-:W-:-:S02]  /*d630*/  ISETP.GE.AND P1, PT, R3, UR6, PT ;  /* 0x0000000603007c0c */ /* 0x000fc4000bf26270 */
[--C-:B-1----:R-:W-:Y:S02]  /*d640*/  SHF.R.U32.HI R14, RZ, 0x5, R9.reuse ;  /* 0x00000005ff0e7819 */ /* 0x102fe40000011609 */
[----:B------:R-:W-:Y:S02]  /*d650*/  SHF.R.U32.HI R9, RZ, 0x5, R9 ;  /* 0x00000005ff097819 */ /* 0x000fe40000011609 */
[----:B------:R-:W-:Y:S02]  /*d660*/  SGXT.U32 R14, R14, 0x2 ;  /* 0x000000020e0e781a */ /* 0x000fe40000000000 */
[----:B------:R-:W-:Y:S02]  /*d670*/  SGXT.U32 R9, R9, 0x2 ;  /* 0x000000020909781a */ /* 0x000fe40000000000 */
[----:B------:R-:W-:Y:S02]  /*d680*/  LOP3.LUT R14, R14, 0x18, RZ, 0xfc, !PT ;  /* 0x000000180e0e7812 */ /* 0x000fe400078efcff */
[----:B------:R-:W-:-:S03]  /*d690*/  LOP3.LUT R9, R9, 0x10, RZ, 0xfc, !PT ;  /* 0x0000001009097812 */ /* 0x000fc600078efcff */
[----:B------:R-:W-:Y:S01]  /*d6a0*/  IMAD R14, R14, UR4, RZ ;  /* 0x000000040e0e7c24 */ /* 0x000fe2000f8e02ff */
[----:B------:R-:W-:Y:S01]  /*d6b0*/  LOP3.LUT R3, R6, 0x20, RZ, 0xfc, !PT ;  /* 0x0000002006037812 */ /* 0x000fe200078efcff */
[----:B------:R-:W-:Y:S01]  /*d6c0*/  IMAD R9, R9, UR5, RZ ;  /* 0x0000000509097c24 */ /* 0x000fe2000f8e02ff */
[----:B------:R-:W-:Y:S01]  /*d6d0*/  PRMT R12, RZ, 0x7610, R12 ;  /* 0x00007610ff0c7816 */ /* 0x000fe2000000000c */
[----:B------:R-:W-:Y:S01]  /*d6e0*/  ULDC UR5, c[0x0][0x238] ;  /* 0x00008e0000057ab9 */ /* 0x000fe20000000800 */
[----:B------:R-:W-:Y:S01]  /*d6f0*/  PRMT R11, RZ, 0x7610, R11 ;  /* 0x00007610ff0b7816 */ /* 0x000fe2000000000b */
[----:B------:R-:W-:Y:S01]  /*d700*/  IMAD.WIDE R8, R9, 0x2, R26 ;  /* 0x0000000209087825 */ /* 0x000fe200078e021a */
[----:B------:R-:W-:-:S04]  /*d710*/  ULDC UR4, c[0x0][0x238] ;  /* 0x00008e0000047ab9 */ /* 0x000fc80000000800 */
[----:B------:R1:W2:Y:S02]  /*d720*/  @!P0 LDG.E.U16 R13, desc[UR8][R8.64] ;  /* 0x00000008080d8981 */ /* 0x0002a4000c1e1500 */
[----:B-1----:R-:W-:Y:S01]  /*d730*/  IMAD.WIDE R8, R14, 0x2, R26 ;  /* 0x000000020e087825 */ /* 0x002fe200078e021a */
[--C-:B------:R-:W-:Y:S02]  /*d740*/  SHF.R.U32.HI R14, RZ, 0x5, R15.reuse ;  /* 0x00000005ff0e7819 */ /* 0x100fe4000001160f */
[----:B------:R-:W-:Y:S02]  /*d750*/  SHF.R.U32.HI R15, RZ, 0x5, R15 ;  /* 0x00000005ff0f7819 */ /* 0x000fe4000001160f */
[----:B------:R-:W-:Y:S01]  /*d760*/  ISETP.GE.AND P0, PT, R3, UR6, PT ;  /* 0x0000000603007c0c */ /* 0x000fe2000bf06270 */
[----:B------:R1:W3:Y:S01]  /*d770*/  @!P1 LDG.E.U16 R12, desc[UR8][R8.64] ;  /* 0x00000008080c9981 */ /* 0x0002e2000c1e1500 */
[----:B------:R-:W-:Y:S02]  /*d780*/  SGXT.U32 R15, R15, 0x2 ;  /* 0x000000020f0f781a */ /* 0x000fe40000000000 */
[----:B------:R-:W-:-:S02]  /*d790*/  SGXT.U32 R14, R14, 0x2 ;  /* 0x000000020e0e781a */ /* 0x000fc40000000000 */
[----:B------:R-:W-:Y:S02]  /*d7a0*/  LOP3.LUT R15, R15, 0x20, RZ, 0xfc, !PT ;  /* 0x000000200f0f7812 */ /* 0x000fe400078efcff */
[----:B------:R-:W-:Y:S02]  /*d7b0*/  LOP3.LUT R3, R6, 0x28, RZ, 0xfc, !PT ;  /* 0x0000002806037812 */ /* 0x000fe400078efcff */
[----:B------:R-:W-:Y:S01]  /*d7c0*/  LOP3.LUT R14, R14, 0x28, RZ, 0xfc, !PT ;  /* 0x000000280e0e7812 */ /* 0x000fe200078efcff */
[----:B------:R-:W-:Y:S01]  /*d7d0*/  IMAD R15, R15, UR5, RZ ;  /* 0x000000050f0f7c24 */ /* 0x000fe2000f8e02ff */
[----:B------:R-:W-:Y:S01]  /*d7e0*/  ISETP.GE.AND P1, PT, R3, UR6, PT ;  /* 0x0000000603007c0c */ /* 0x000fe2000bf26270 */
[----:B------:R-:W-:Y:S02]  /*d7f0*/  ULDC UR5, c[0x0][0x238] ;  /* 0x00008e0000057ab9 */ /* 0x000fe40000000800 */
[----:B-1----:R-:W-:Y:S01]  /*d800*/  IMAD.WIDE R8, R15, 0x2, R26 ;  /* 0x000000020f087825 */ /* 0x002fe200078e021a */
[----:B------:R-:W-:-:S03]  /*d810*/  LOP3.LUT R3, R6, 0x38, RZ, 0xfc, !PT ;  /* 0x0000003806037812 */ /* 0x000fc600078efcff */
[----:B------:R-:W-:Y:S01]  /*d820*/  IMAD R14, R14, UR4, RZ ;  /* 0x000000040e0e7c24 */ /* 0x000fe2000f8e02ff */
[----:B------:R1:W4:Y:S01]  /*d830*/  @!P0 LDG.E.U16 R11, desc[UR8][R8.64] ;  /* 0x00000008080b8981 */ /* 0x000322000c1e1500 */
[----:B------:R-:W-:Y:S01]  /*d840*/  PRMT R10, RZ, 0x7610, R10 ;  /* 0x00007610ff0a7816 */ /* 0x000fe2000000000a */
[----:B------:R-:W-:Y:S01]  /*d850*/  ULDC UR4, c[0x0][0x238] ;  /* 0x00008e0000047ab9 */ /* 0x000fe20000000800 */
[C---:B------:R-:W-:Y:S01]  /*d860*/  ISETP.GE.AND P0, PT, R3.reuse, UR6, PT ;  /* 0x0000000603007c0c */ /* 0x040fe2000bf06270 */
[----:B------:R-:W-:Y:S02]  /*d870*/  IMAD R3, R3, UR7, RZ ;  /* 0x0000000703037c24 */ /* 0x000fe4000f8e02ff */
[----:B-1----:R-:W-:-:S05]  /*d880*/  IMAD.WIDE R8, R14, 0x2, R26 ;  /* 0x000000020e087825 */ /* 0x002fca00078e021a */
[----:B------:R1:W4:Y:S01]  /*d890*/  @!P1 LDG.E.U16 R10, desc[UR8][R8.64] ;  /* 0x00000008080a9981 */ /* 0x000322000c1e1500 */
[----:B------:R-:W-:Y:S01]  /*d8a0*/  IMAD.WIDE R14, R3, 0x2, R26 ;  /* 0x00000002030e7825 */ /* 0x000fe200078e021a */
[----:B-1----:R-:W-:-:S06]  /*d8b0*/  PRMT R9, RZ, 0x7610, R9 ;  /* 0x00007610ff097816 */ /* 0x002fcc0000000009 */
[----:B------:R1:W4:Y:S01]  /*d8c0*/  @!P0 LDG.E.U16 R9, desc[UR8][R14.64] ;  /* 0x000000080e098981 */ /* 0x000322000c1e1500 */
[C---:B------:R-:W-:Y:S02]  /*d8d0*/  LOP3.LUT R3, R6.reuse, 0x4, RZ, 0xfc, !PT ;  /* 0x0000000406037812 */ /* 0x040fe400078efcff */
[----:B------:R-:W-:Y:S02]  /*d8e0*/  PRMT R7, RZ, 0x7610, R7 ;  /* 0x00007610ff077816 */ /* 0x000fe40000000007 */
[----:B------:R-:W-:Y:S02]  /*d8f0*/  ISETP.GE.AND P0, PT, R3, UR6, PT ;  /* 0x0000000603007c0c */ /* 0x000fe4000bf06270 */
[----:B------:R-:W-:Y:S01]  /*d900*/  LOP3.LUT R3, R6, 0xc, RZ, 0xfc, !PT ;  /* 0x0000000c06037812 */ /* 0x000fe200078efcff */
[----:B-1----:R-:W1:Y:S03]  /*d910*/  S2R R15, SR_TID.X ;  /* 0x00000000000f7919 */ /* 0x002e660000002100 */
[----:B------:R-:W-:-:S02]  /*d920*/  ISETP.GE.AND P1, PT, R3, UR6, PT ;  /* 0x0000000603007c0c */ /* 0x000fc4000bf26270 */
[----:B------:R-:W-:Y:S02]  /*d930*/  PRMT R4, RZ, 0x7610, R4 ;  /* 0x00007610ff047816 */ /* 0x000fe40000000004 */
[--C-:B-1----:R-:W-:Y:S02]  /*d940*/  SHF.R.U32.HI R8, RZ, 0x5, R15.reuse ;  /* 0x00000005ff087819 */ /* 0x102fe4000001160f */
[----:B------:R-:W-:Y:S02]  /*d950*/  SHF.R.U32.HI R15, RZ, 0x5, R15 ;  /* 0x00000005ff0f7819 */ /* 0x000fe4000001160f */
[----:B------:R-:W-:Y:S02]  /*d960*/  SGXT.U32 R8, R8, 0x2 ;  /* 0x000000020808781a */ /* 0x000fe40000000000 */
[----:B------:R-:W-:Y:S02]  /*d970*/  SGXT.U32 R15, R15, 0x2 ;  /* 0x000000020f0f781a */ /* 0x000fe40000000000 */
[----:B------:R-:W-:-:S02]  /*d980*/  LOP3.LUT R8, R8, 0xc, RZ, 0xfc, !PT ;  /* 0x0000000c08087812 */ /* 0x000fc400078efcff */
[----:B------:R-:W-:-:S03]  /*d990*/  LOP3.LUT R15, R15, 0x4, RZ, 0xfc, !PT ;  /* 0x000000040f0f7812 */ /* 0x000fc600078efcff */
[----:B------:R-:W-:Y:S01]  /*d9a0*/  IMAD R8, R8, UR4, RZ ;  /* 0x0000000408087c24 */ /* 0x000fe2000f8e02ff */
[----:B------:R-:W-:Y:S01]  /*d9b0*/  LOP3.LUT R3, R6, 0x14, RZ, 0xfc, !PT ;  /* 0x0000001406037812 */ /* 0x000fe200078efcff */
[----:B------:R-:W-:Y:S01]  /*d9c0*/  IMAD R15, R15, UR5, RZ ;  /* 0x000000050f0f7c24 */ /* 0x000fe2000f8e02ff */
[----:B------:R-:W-:Y:S01]  /*d9d0*/  ULDC UR5, c[0x0][0x238] ;  /* 0x00008e0000057ab9 */ /* 0x000fe20000000800 */
[----:B------:R-:W-:Y:S02]  /*d9e0*/  ULDC UR4, c[0x0][0x238] ;  /* 0x00008e0000047ab9 */ /* 0x000fe40000000800 */
[----:B------:R-:W-:-:S05]  /*d9f0*/  IMAD.WIDE R14, R15, 0x2, R26 ;  /* 0x000000020f0e7825 */ /* 0x000fca00078e021a */
[----:B------:R1:W4:Y:S02]  /*da00*/  @!P0 LDG.E.U16 R7, desc[UR8][R14.64] ;  /* 0x000000080e078981 */ /* 0x000324000c1e1500 */
[----:B-1----:R-:W-:-:S05]  /*da10*/  IMAD.WIDE R14, R8, 0x2, R26 ;  /* 0x00000002080e7825 */ /* 0x002fca00078e021a */
[----:B------:R1:W4:Y:S01]  /*da20*/  @!P1 LDG.E.U16 R4, desc[UR8][R14.64] ;  /* 0x000000080e049981 */ /* 0x000322000c1e1500 */
[----:B------:R-:W-:Y:S02]  /*da30*/  ISETP.GE.AND P0, PT, R3, UR6, PT ;  /* 0x0000000603007c0c */ /* 0x000fe4000bf06270 */
[----:B------:R-:W-:-:S04]  /*da40*/  LOP3.LUT R3, R6, 0x1c, RZ, 0xfc, !PT ;  /* 0x0000001c06037812 */ /* 0x000fc800078efcff */
[----:B------:R-:W-:Y:S02]  /*da50*/  ISETP.GE.AND P1, PT, R3, UR6, PT ;  /* 0x0000000603007c0c */ /* 0x000fe4000bf26270 */
[----:B------:R-:W-:Y:S01]  /*da60*/  PRMT R3, RZ, 0x7610, R3 ;  /* 0x00007610ff037816 */ /* 0x000fe20000000003 */
[----:B-1----:R-:W1:Y:S01]  /*da70*/  S2R R15, SR_TID.X ;  /* 0x00000000000f7919 */ /* 0x002e620000002100 */
[----:B------:R-:W-:Y:S02]  /*da80*/  PRMT R20, RZ, 0x7610, R20 ;  /* 0x00007610ff147816 */ /* 0x000fe40000000014 */
[--C-:B-1----:R-:W-:Y:S02]  /*da90*/  SHF.R.U32.HI R8, RZ, 0x5, R15.reuse ;  /* 0x00000005ff087819 */ /* 0x102fe4000001160f */
[----:B------:R-:W-:Y:S02]  /*daa0*/  SHF.R.U32.HI R15, RZ, 0x5, R15 ;  /* 0x00000005ff0f7819 */ /* 0x000fe4000001160f */
[----:B------:R-:W-:-:S02]  /*dab0*/  SGXT.U32 R8, R8, 0x2 ;  /* 0x000000020808781a */ /* 0x000fc40000000000 */
[----:B------:R-:W-:Y:S02]  /*dac0*/  SGXT.U32 R15, R15, 0x2 ;  /* 0x000000020f0f781a */ /* 0x000fe40000000000 */
[----:B------:R-:W-:Y:S02]  /*dad0*/  LOP3.LUT R8, R8, 0x1c, RZ, 0xfc, !PT ;  /* 0x0000001c08087812 */ /* 0x000fe400078efcff */
[----:B------:R-:W-:-:S03]  /*dae0*/  LOP3.LUT R15, R15, 0x14, RZ, 0xfc, !PT ;  /* 0x000000140f0f7812 */ /* 0x000fc600078efcff */
[----:B------:R-:W-:Y:S01]  /*daf0*/  IMAD R8, R8, UR4, RZ ;  /* 0x0000000408087c24 */ /* 0x000fe2000f8e02ff */
[----:B------:R-:W-:Y:S01]  /*db00*/  PRMT R22, RZ, 0x7610, R22 ;  /* 0x00007610ff167816 */ /* 0x000fe20000000016 */
[----:B------:R-:W-:Y:S01]  /*db10*/  IMAD R15, R15, UR5, RZ ;  /* 0x000000050f0f7c24 */ /* 0x000fe2000f8e02ff */
[----:B------:R-:W-:Y:S01]  /*db20*/  ULDC UR5, c[0x0][0x238] ;  /* 0x00008e0000057ab9 */ /* 0x000fe20000000800 */
[----:B------:R-:W-:Y:S02]  /*db30*/  ULDC UR4, c[0x0][0x238] ;  /* 0x00008e0000047ab9 */ /* 0x000fe40000000800 */
[----:B------:R-:W-:-:S05]  /*db40*/  IMAD.WIDE R14, R15, 0x2, R26 ;  /* 0x000000020f0e7825 */ /* 0x000fca00078e021a */
[----:B------:R1:W4:Y:S02]  /*db50*/  @!P0 LDG.E.U16 R3, desc[UR8][R14.64] ;  /* 0x000000080e038981 */ /* 0x000324000c1e1500 */
[----:B-1----:R-:W-:-:S05]  /*db60*/  IMAD.WIDE R14, R8, 0x2, R26 ;  /* 0x00000002080e7825 */ /* 0x002fca00078e021a */
[----:B------:R1:W4:Y:S01]  /*db70*/  @!P1 LDG.E.U16 R20, desc[UR8][R14.64] ;  /* 0x000000080e149981 */ /* 0x000322000c1e1500 */
[----:B------:R-:W-:-:S04]  /*db80*/  LOP3.LUT R8, R6, 0x24, RZ, 0xfc, !PT ;  /* 0x0000002406087812 */ /* 0x000fc800078efcff */
[----:B------:R-:W-:Y:S02]  /*db90*/  ISETP.GE.AND P0, PT, R8, UR6, PT ;  /* 0x0000000608007c0c */ /* 0x000fe4000bf06270 */
[----:B------:R-:W-:Y:S01]  /*dba0*/  LOP3.LUT R8, R6, 0x2c, RZ, 0xfc, !PT ;  /* 0x0000002c06087812 */ /* 0x000fe200078efcff */
[----:B-1----:R-:W1:Y:S03]  /*dbb0*/  S2R R15, SR_TID.X ;  /* 0x00000000000f7919 */ /* 0x002e660000002100 */
[----:B------:R-:W-:Y:S02]  /*dbc0*/  ISETP.GE.AND P1, PT, R8, UR6, PT ;  /* 0x0000000608007c0c */ /* 0x000fe4000bf26270 */
[--C-:B-1----:R-:W-:Y:S02]  /*dbd0*/  SHF.R.U32.HI R8, RZ, 0x5, R15.reuse ;  /* 0x00000005ff087819 */ /* 0x102fe4000001160f */
[----:B------:R-:W-:-:S02]  /*dbe0*/  SHF.R.U32.HI R15, RZ, 0x5, R15 ;  /* 0x00000005ff0f7819 */ /* 0x000fc4000001160f */
[----:B------:R-:W-:Y:S02]  /*dbf0*/  SGXT.U32 R8, R8, 0x2 ;  /* 0x000000020808781a */ /* 0x000fe40000000000 */
[----:B------:R-:W-:Y:S02]  /*dc00*/  SGXT.U32 R15, R15, 0x2 ;  /* 0x000000020f0f781a */ /* 0x000fe40000000000 */
[----:B------:R-:W-:Y:S02]  /*dc10*/  LOP3.LUT R8, R8, 0x2c, RZ, 0xfc, !PT ;  /* 0x0000002c08087812 */ /* 0x000fe400078efcff */
[----:B------:R-:W-:-:S03]  /*dc20*/  LOP3.LUT R15, R15, 0x24, RZ, 0xfc, !PT ;  /* 0x000000240f0f7812 */ /* 0x000fc600078efcff */
[----:B------:R-:W-:Y:S02]  /*dc30*/  IMAD R8, R8, UR4, RZ ;  /* 0x0000000408087c24 */ /* 0x000fe4000f8e02ff */
[----:B------:R-:W-:-:S04]  /*dc40*/  IMAD R15, R15, UR5, RZ ;  /* 0x000000050f0f7c24 */ /* 0x000fc8000f8e02ff */
[----:B------:R-:W-:-:S05]  /*dc50*/  IMAD.WIDE R14, R15, 0x2, R26 ;  /* 0x000000020f0e7825 */ /* 0x000fca00078e021a */
[----:B------:R1:W4:Y:S01]  /*dc60*/  @!P0 LDG.E.U16 R22, desc[UR8][R14.64] ;  /* 0x000000080e168981 */ /* 0x000322000c1e1500 */
[----:B------:R-:W-:Y:S01]  /*dc70*/  PRMT R21, RZ, 0x7610, R21 ;  /* 0x00007610ff157816 */ /* 0x000fe20000000015 */
[----:B-1----:R-:W-:Y:S01]  /*dc80*/  IMAD.WIDE R14, R8, 0x2, R26 ;  /* 0x00000002080e7825 */ /* 0x002fe200078e021a */
[----:B------:R-:W-:-:S04]  /*dc90*/  LOP3.LUT R8, R6, 0x34, RZ, 0xfc, !PT ;  /* 0x0000003406087812 */ /* 0x000fc800078efcff */
[C---:B------:R-:W-:Y:S01]  /*dca0*/  ISETP.GE.AND P0, PT, R8.reuse, UR6, PT ;  /* 0x0000000608007c0c */ /* 0x040fe2000bf06270 */
[----:B------:R-:W-:Y:S01]  /*dcb0*/  IMAD R8, R8, UR7, RZ ;  /* 0x0000000708087c24 */ /* 0x000fe2000f8e02ff */
[----:B------:R1:W4:Y:S01]  /*dcc0*/  @!P1 LDG.E.U16 R21, desc[UR8][R14.64] ;  /* 0x000000080e159981 */ /* 0x000322000c1e1500 */
[----:B------:R-:W-:Y:S02]  /*dcd0*/  PRMT R19, RZ, 0x7610, R19 ;  /* 0x00007610ff137816 */ /* 0x000fe40000000013 */
[----:B------:R-:W-:Y:S01]  /*dce0*/  LOP3.LUT R6, R6, 0x3c, RZ, 0xfc, !PT ;  /* 0x0000003c06067812 */ /* 0x000fe200078efcff */
[----:B-1----:R-:W-:-:S07]  /*dcf0*/  IMAD.WIDE R14, R8, 0x2, R26 ;  /* 0x00000002080e7825 */ /* 0x002fce00078e021a */
[----:B------:R1:W4:Y:S01]  /*dd00*/  @!P0 LDG.E.U16 R19, desc[UR8][R14.64] ;  /* 0x000000080e138981 */ /* 0x000322000c1e1500 */
[C---:B------:R-:W-:Y:S01]  /*dd10*/  ISETP.GE.AND P0, PT, R6.reuse, UR6, PT ;  /* 0x0000000606007c0c */ /* 0x040fe2000bf06270 */
[----:B------:R-:W-:Y:S01]  /*dd20*/  IMAD R6, R6, UR7, RZ ;  /* 0x0000000706067c24 */ /* 0x000fe2000f8e02ff */
[----:B------:R-:W-:-:S03]  /*dd30*/  PRMT R24, RZ, 0x7610, R24 ;  /* 0x00007610ff187816 */ /* 0x000fc60000000018 */
[----:B-1----:R-:W-:Y:S02]  /*dd40*/  IMAD.WIDE R14, R6, 0x2, R26 ;  /* 0x00000002060e7825 */ /* 0x002fe400078e021a */
[----:B0-----:R-:W2:Y:S06]  /*dd50*/  LDL.LU.64 R26, [R1+0xfa0] ;  /* 0x000fa000011a7983 */ /* 0x001eac0000300a00 */
[----:B------:R0:W4:Y:S01]  /*dd60*/  @!P0 LDG.E.U16 R24, desc[UR8][R14.64] ;  /* 0x000000080e188981 */ /* 0x000122000c1e1500 */
[----:B------:R-:W-:-:S03]  /*dd70*/  PRMT R28, RZ, 0x7610, R28 ;  /* 0x00007610ff1c7816 */ /* 0x000fc6000000001c */
[----:B------:R-:W3:Y:S01]  /*dd80*/  LDL R6, [R1+0x558] ;  /* 0x0005580001067983 */ /* 0x000ee20000100800 */
[----:B0-----:R-:W0:Y:S02]  /*dd90*/  S2R R15, SR_TID.X ;  /* 0x00000000000f7919 */ /* 0x001e240000002100 */
[----:B0-----:R-:W-:Y:S02]  /*dda0*/  LOP3.LUT R14, R15, 0x3f, RZ, 0xc0, !PT ;  /* 0x0000003f0f0e7812 */ /* 0x001fe400078ec0ff */
[----:B------:R-:W2:Y:S02]  /*ddb0*/  LDL R15, [R1+0x574] ;  /* 0x00057400010f7983 */ /* 0x000ea40000100800 */
[----:B------:R-:W-:Y:S01]  /*ddc0*/  ISETP.GE.AND P0, PT, R14, UR6, PT ;  /* 0x000000060e007c0c */ /* 0x000fe2000bf06270 */
[----:B------:R-:W-:Y:S01]  /*ddd0*/  BAR.SYNC.DEFER_BLOCKING 0x0 ;  /* 0x0000000000007b1d */ /* 0x000fe20000010000 */
[----:B--2--5:R-:W-:-:S05]  /*dde0*/  IADD3 R14, P1, R15, R2, RZ ;  /* 0x000000020f0e7210 */ /* 0x024fca0007f3e0ff */
[----:B------:R-:W2:Y:S02]  /*ddf0*/  LDL R15, [R1+0x54c] ;  /* 0x00054c00010f7983 */ /* 0x000ea40000100800 */
[----:B--2---:R-:W-:-:S05]  /*de00*/  IMAD.X R15, R15, 0x1, R0, P1 ;  /* 0x000000010f0f7824 */ /* 0x004fca00008e0600 */
[----:B------:R-:W2:Y:S04]  /*de10*/  @!P0 LDG.E.U16 R28, desc[UR8][R14.64] ;  /* 0x000000080e1c8981 */ /* 0x000ea8000c1e1500 */
[----:B--2---:R0:W-:Y:S04]  /*de20*/  STL [R1+0x24], R28 ;  /* 0x0000241c01007387 */ /* 0x0041e80000100800 */
[----:B0-----:R-:W2:Y:S04]  /*de30*/  LDL.LU R28, [R1+0xf9c] ;  /* 0x000f9c00011c7983 */ /* 0x001ea80000300800 */
[----:B------:R-:W4:Y:S02]  /*de40*/  LDL R15, [R1+0x59c] ;  /* 0x00059c00010f7983 */ /* 0x000f240000100800 */
[----:B----4-:R-:W-:-:S02]  /*de50*/  IADD3 R14, P1, R15, R2, RZ ;  /* 0x000000020f0e7210 */ /* 0x010fc40007f3e0ff */
[----:B------:R-:W4:Y:S01]  /*de60*/  LDL R15, [R1+0x598] ;  /* 0x00059800010f7983 */ /* 0x000f220000100800 */
[----:B------:R-:W-:Y:S02]  /*de70*/  PRMT R8, RZ, 0x7610, R8 ;  /* 0x00007610ff087816 */ /* 0x000fe40000000008 */
[----:B----4-:R-:W-:-:S05]  /*de80*/  IMAD.X R15, R15, 0x1, R0, P1 ;  /* 0x000000010f0f7824 */ /* 0x010fca00008e0600 */
[----:B------:R0:W4:Y:S04]  /*de90*/  @!P0 LDG.E.U16 R8, desc[UR8][R14.64] ;  /* 0x000000080e088981 */ /* 0x000128000c1e1500 */
[----:B------:R-:W0:Y:S02]  /*dea0*/  LDL R15, [R1+0x578] ;  /* 0x00057800010f7983 */ /* 0x000e240000100800 */
[----:B0-----:R-:W-:Y:S02]  /*deb0*/  IADD3 R14, P1, R15, R2, RZ ;  /* 0x000000020f0e7210 */ /* 0x001fe40007f3e0ff */
[----:B------:R-:W3:Y:S01]  /*dec0*/  LDL R15, [R1+0x1a0] ;  /* 0x0001a000010f7983 */ /* 0x000ee20000100800 */
[----:B------:R-:W-:Y:S02]  /*ded0*/  PRMT R23, RZ, 0x7610, R23 ;  /* 0x00007610ff177816 */ /* 0x000fe40000000017 */
[----:B---3--:R-:W-:-:S05]  /*dee0*/  IMAD.X R15, R15, 0x1, R0, P1 ;  /* 0x000000010f0f7824 */ /* 0x008fca00008e0600 */
[----:B------:R0:W3:Y:S04]  /*def0*/  @!P0 LDG.E.U16 R23, desc[UR8][R14.64] ;  /* 0x000000080e178981 */ /* 0x0000e8000c1e1500 */
[----:B------:R-:W2:Y:S01]  /*df00*/  LDL R15, [R1+0x37c] ;  /* 0x00037c00010f7983 */ /* 0x000ea20000100800 */
[----:B0-----:R-:W-:Y:S02]  /*df10*/  IADD3 R14, P1, R6, R2, RZ ;  /* 0x00000002060e7210 */ /* 0x001fe40007f3e0ff */
[----:B------:R-:W-:-:S03]  /*df20*/  PRMT R25, RZ, 0x7610, R25 ;  /* 0x00007610ff197816 */ /* 0x000fc60000000019 */
[----:B--2---:R-:W-:-:S05]  /*df30*/  IMAD.X R15, R15, 0x1, R0, P1 ;  /* 0x000000010f0f7824 */ /* 0x004fca00008e0600 */
[----:B------:R0:W2:Y:S04]  /*df40*/  @!P0 LDG.E.U16 R25, desc[UR8][R14.64] ;  /* 0x000000080e198981 */ /* 0x0000a8000c1e1500 */
[----:B------:R-:W0:Y:S02]  /*df50*/  LDL R15, [R1+0x538] ;  /* 0x00053800010f7983 */ /* 0x000e240000100800 */
[----:B0-----:R-:W-:Y:S02]  /*df60*/  IADD3 R14, P1, R15, R2, RZ ;  /* 0x000000020f0e7210 */ /* 0x001fe40007f3e0ff */
        /* <DEDUP_REMOVED lines=10> */
[----:B------:R-:W0:Y:S02]  /*e010*/  LDL R15, [R1+0x510] ;  /* 0x00051000010f7983 */ /* 0x000e240000100800 */
[----:B0-----:R-:W-:Y:S02]  /*e020*/  IADD3 R14, P1, R15, R2, RZ ;  /* 0x000000020f0e7210 */ /* 0x001fe40007f3e0ff */
[----:B------:R-:W2:Y:S01]  /*e030*/  LDL R15, [R1+0x31c] ;  /* 0x00031c00010f7983 */ /* 0x000ea20000100800 */
[----:B------:R-:W-:Y:S02]  /*e040*/  PRMT R29, RZ, 0x7610, R29 ;  /* 0x00007610ff1d7816 */ /* 0x000fe4000000001d */
[----:B--2---:R-:W-:-:S05]  /*e050*/  IMAD.X R15, R15, 0x1, R0, P1 ;  /* 0x000000010f0f7824 */ /* 0x004fca00008e0600 */
[----:B------:R-:W2:Y:S01]  /*e060*/  @!P0 LDG.E.U16 R29, desc[UR8][R14.64] ;  /* 0x000000080e1d8981 */ /* 0x000ea2000c1e1500 */
[----:B------:R-:W0:Y:S02]  /*e070*/  S2R R6, SR_TID.X ;  /* 0x0000000000067919 */ /* 0x000e240000002100 */
[----:B0-----:R-:W-:-:S04]  /*e080*/  LOP3.LUT R6, R6, 0x40, RZ, 0xc0, !PT ;  /* 0x0000004006067812 */ /* 0x001fc800078ec0ff */
[----:B------:R-:W-:Y:S01]  /*e090*/  ISETP.NE.U32.AND P2, PT, R6, RZ, PT ;  /* 0x000000ff0600720c */ /* 0x000fe20003f45070 */
[----:B--2---:R0:W-:Y:S04]  /*e0a0*/  STL [R1], R29 ;  /* 0x0000001d01007387 */ /* 0x0041e80000100800 */
[----:B0-----:R-:W2:Y:S04]  /*e0b0*/  LDL.LU R29, [R1+0xf98] ;  /* 0x000f9800011d7983 */ /* 0x001ea80000300800 */
[----:B------:R-:W4:Y:S01]  /*e0c0*/  LDL R15, [R1+0x500] ;  /* 0x00050000010f7983 */ /* 0x000f220000100800 */
[----:B------:R-:W0:Y:S02]  /*e0d0*/  S2R R6, SR_TID.X ;  /* 0x0000000000067919 */ /* 0x000e240000002100 */
[----:B0-----:R-:W-:-:S05]  /*e0e0*/  LOP3.LUT R6, R6, 0x3f, RZ, 0xc0, !PT ;  /* 0x0000003f06067812 */ /* 0x001fca00078ec0ff */
[----:B------:R-:W-:Y:S01]  /*e0f0*/  IMAD.SHL.U32 R14, R6, 0x2, RZ ;  /* 0x00000002060e7824 */ /* 0x000fe200078e00ff */
[----:B------:R-:W-:-:S04]  /*e100*/  SEL R6, RZ, 0x90, !P2 ;  /* 0x00000090ff067807 */ /* 0x000fc80005000000 */
[----:B------:R-:W-:Y:S02]  /*e110*/  LOP3.LUT R6, R6, R14, RZ, 0x3c, !PT ;  /* 0x0000000e06067212 */ /* 0x000fe400078e3cff */
[----:B----4-:R-:W-:Y:S02]  /*e120*/  IADD3 R14, P1, R15, R2, RZ ;  /* 0x000000020f0e7210 */ /* 0x010fe40007f3e0ff */
[----:B------:R-:W4:Y:S01]  /*e130*/  LDL R15, [R1+0x2fc] ;  /* 0x0002fc00010f7983 */ /* 0x000f220000100800 */
[----:B--2---:R-:W-:Y:S02]  /*e140*/  PRMT R29, RZ, 0x7610, R29 ;  /* 0x00007610ff1d7816 */ /* 0x004fe4000000001d */
[----:B----4-:R-:W-:-:S05]  /*e150*/  IMAD.X R15, R15, 0x1, R0, P1 ;  /* 0x000000010f0f7824 */ /* 0x010fca00008e0600 */
[----:B------:R-:W2:Y:S04]  /*e160*/  @!P0 LDG.E.U16 R29, desc[UR8][R14.64] ;  /* 0x000000080e1d8981 */ /* 0x000ea8000c1e1500 */
[----:B--2---:R0:W-:Y:S04]  /*e170*/  STL [R1+0x14], R29 ;  /* 0x0000141d01007387 */ /* 0x0041e80000100800 */
[----:B0-----:R-:W2:Y:S04]  /*e180*/  LDL.LU R29, [R1+0xf94] ;  /* 0x000f9400011d7983 */ /* 0x001ea80000300800 */
[----:B------:R-:W4:Y:S02]  /*e190*/  LDL R15, [R1+0x4f0] ;  /* 0x0004f000010f7983 */ /* 0x000f240000100800 */
[----:B----4-:R-:W-:-:S02]  /*e1a0*/  IADD3 R14, P1, R15, R2, RZ ;  /* 0x000000020f0e7210 */ /* 0x010fc40007f3e0ff */
        /* <DEDUP_REMOVED lines=14> */
[----:B------:R-:W4:Y:S01]  /*e290*/  LDL R15, [R1+0x4d0] ;  /* 0x0004d000010f7983 */ /* 0x000f220000100800 */
[----:B------:R-:W0:Y:S01]  /*e2a0*/  S2UR UR5, SR_CgaCtaId ;  /* 0x00000000000579c3 */ /* 0x000e220000008800 */
[----:B------:R-:W-:Y:S01]  /*e2b0*/  UMOV UR4, 0x400 ;  /* 0x0000040000047882 */ /* 0x000fe20000000000 */
[----:B----4-:R-:W-:-:S02]  /*e2c0*/  IADD3 R14, P1, R15, R2, RZ ;  /* 0x000000020f0e7210 */ /* 0x010fc40007f3e0ff */
[----:B------:R-:W4:Y:S01]  /*e2d0*/  LDL R15, [R1+0x29c] ;  /* 0x00029c00010f7983 */ /* 0x000f220000100800 */
[----:B0-----:R-:W-:Y:S01]  /*e2e0*/  ULEA UR4, UR5, UR4, 0x18 ;  /* 0x0000000405047291 */ /* 0x001fe2000f8ec03f */
[----:B------:R-:W-:-:S08]  /*e2f0*/  PRMT R26, RZ, 0x7610, R26 ;  /* 0x00007610ff1a7816 */ /* 0x000fd0000000001a */
[----:B------:R0:W-:Y:S04]  /*e300*/  STS.U16 [R6+UR4+0x8400], R13 ;  /* 0x0084000d06007988 */ /* 0x0001e80008000404 */
[----:B0-----:R-:W3:Y:S01]  /*e310*/  LDL R13, [R1+0x4c0] ;  /* 0x0004c000010d7983 */ /* 0x001ee20000100800 */
[----:B----4-:R-:W-:-:S05]  /*e320*/  IMAD.X R15, R15, 0x1, R0, P1 ;  /* 0x000000010f0f7824 */ /* 0x010fca00008e0600 */
[----:B------:R-:W4:Y:S04]  /*e330*/  @!P0 LDG.E.U16 R26, desc[UR8][R14.64] ;  /* 0x000000080e1a8981 */ /* 0x000f28000c1e1500 */
[----:B------:R3:W-:Y:S02]  /*e340*/  STS.U16 [R6+UR4+0x8600], R12 ;  /* 0x0086000c06007988 */ /* 0x0007e40008000404 */
[----:B---3--:R-:W-:Y:S02]  /*e350*/  IADD3 R12, P1, R13, R2, RZ ;  /* 0x000000020d0c7210 */ /* 0x008fe40007f3e0ff */
[----:B----4-:R0:W-:Y:S04]  /*e360*/  STL [R1+0x8], R26 ;  /* 0x0000081a01007387 */ /* 0x0101e80000100800 */
[----:B0-----:R-:W3:Y:S04]  /*e370*/  LDL.LU R26, [R1+0xf88] ;  /* 0x000f8800011a7983 */ /* 0x001ee80000300800 */
[----:B------:R-:W4:Y:S01]  /*e380*/  LDL R13, [R1+0x27c] ;  /* 0x00027c00010d7983 */ /* 0x000f220000100800 */
[----:B------:R-:W-:-:S03]  /*e390*/  PRMT R18, RZ, 0x7610, R18 ;  /* 0x00007610ff127816 */ /* 0x000fc60000000012 */
[----:B------:R-:W3:Y:S04]  /*e3a0*/  LDL R15, [R1+0x25c] ;  /* 0x00025c00010f7983 */ /* 0x000ee80000100800 */
[----:B------:R-:W3:Y:S01]  /*e3b0*/  LDL R14, [R1+0x4a0] ;  /* 0x0004a000010e7983 */ /* 0x000ee20000100800 */
[----:B----4-:R-:W-:-:S05]  /*e3c0*/  IMAD.X R13, R13, 0x1, R0, P1 ;  /* 0x000000010d0d7824 */ /* 0x010fca00008e0600 */
[----:B------:R-:W4:Y:S04]  /*e3d0*/  @!P0 LDG.E.U16 R18, desc[UR8][R12.64] ;  /* 0x000000080c128981 */ /* 0x000f28000c1e1500 */
[----:B----4-:R0:W-:Y:S04]  /*e3e0*/  STL [R1+0x4], R18 ;  /* 0x0000041201007387 */ /* 0x0101e80000100800 */
[----:B0-----:R-:W4:Y:S04]  /*e3f0*/  LDL.LU R18, [R1+0xf84] ;  /* 0x000f840001127983 */ /* 0x001f280000300800 */
[----:B------:R-:W3:Y:S01]  /*e400*/  LDL R13, [R1+0x4b0] ;  /* 0x0004b000010d7983 */ /* 0x000ee20000100800 */
[----:B--2---:R-:W-:-:S02]  /*e410*/  PRMT R29, RZ, 0x7610, R29 ;  /* 0x00007610ff1d7816 */ /* 0x004fc4000000001d */
[----:B---3--:R-:W-:-:S05]  /*e420*/  IADD3 R12, P1, R13, R2, RZ ;  /* 0x000000020d0c7210 */ /* 0x008fca0007f3e0ff */
[----:B------:R-:W-:Y:S01]  /*e430*/  IMAD.X R13, R15, 0x1, R0, P1 ;  /* 0x000000010f0d7824 */ /* 0x000fe200008e0600 */
[----:B------:R0:W-:Y:S04]  /*e440*/  STS.U16 [R6+UR4+0x8800], R11 ;  /* 0x0088000b06007988 */ /* 0x0001e80008000404 */
[----:B------:R-:W2:Y:S04]  /*e450*/  @!P0 LDG.E.U16 R29, desc[UR8][R12.64] ;  /* 0x000000080c1d8981 */ /* 0x000ea8000c1e1500 */
[----:B------:R-:W3:Y:S04]  /*e460*/  LDL R15, [R1+0x480] ;  /* 0x00048000010f7983 */ /* 0x000ee80000100800 */
[----:B------:R-:W4:Y:S04]  /*e470*/  LDL R12, [R1+0x214] ;  /* 0x00021400010c7983 */ /* 0x000f280000100800 */
[----:B--2---:R-:W-:Y:S04]  /*e480*/  STL [R1+0xf80], R29 ;  /* 0x000f801d01007387 */ /* 0x004fe80000100800 */
[----:B0-----:R-:W2:Y:S04]  /*e490*/  LDL R11, [R1+0x23c] ;  /* 0x00023c00010b7983 */ /* 0x001ea80000100800 */
[----:B------:R0:W-:Y:S01]  /*e4a0*/  STS.U16 [R6+UR4+0x8a00], R10 ;  /* 0x008a000a06007988 */ /* 0x0001e20008000404 */
[----:B------:R-:W-:-:S02]  /*e4b0*/  PRMT R26, RZ, 0x7610, R26 ;  /* 0x00007610ff1a7816 */ /* 0x000fc4000000001a */
[----:B0-----:R-:W-:Y:S01]  /*e4c0*/  IADD3 R10, P1, R14, R2, RZ ;  /* 0x000000020e0a7210 */ /* 0x001fe20007f3e0ff */
[----:B------:R0:W-:Y:S04]  /*e4d0*/  STS.U16 [R6+UR4+0x8c00], R5 ;  /* 0x008c000506007988 */ /* 0x0001e80008000404 */
[----:B------:R-:W3:Y:S01]  /*e4e0*/  LDL R14, [R1+0x1f4] ;  /* 0x0001f400010e7983 */ /* 0x000ee20000100800 */
[----:B--2---:R-:W-:-:S05]  /*e4f0*/  IMAD.X R11, R11, 0x1, R0, P1 ;  /* 0x000000010b0b7824 */ /* 0x004fca00008e0600 */
[----:B------:R1:W2:Y:S04]  /*e500*/  @!P0 LDG.E.U16 R26, desc[UR8][R10.64] ;  /* 0x000000080a1a8981 */ /* 0x0002a8000c1e1500 */
[----:B------:R-:W1:Y:S01]  /*e510*/  LDL R11, [R1+0x490] ;  /* 0x00049000010b7983 */ /* 0x000e620000100800 */
[----:B0-----:R-:W-:Y:S02]  /*e520*/  PRMT R5, RZ, 0x7610, R5 ;  /* 0x00007610ff057816 */ /* 0x001fe40000000005 */
[----:B-1----:R-:W-:-:S05]  /*e530*/  IADD3 R10, P1, R11, R2, RZ ;  /* 0x000000020b0a7210 */ /* 0x002fca0007f3e0ff */
[----:B----4-:R-:W-:-:S05]  /*e540*/  IMAD.X R11, R12, 0x1, R0, P1 ;  /* 0x000000010c0b7824 */ /* 0x010fca00008e0600 */
[----:B------:R3:W4:Y:S04]  /*e550*/  @!P0 LDG.E.U16 R5, desc[UR8][R10.64] ;  /* 0x000000080a058981 */ /* 0x000728000c1e1500 */
[----:B------:R0:W-:Y:S01]  /*e560*/  STS.U16 [R6+UR4+0x8000], R17 ;  /* 0x0080001106007988 */ /* 0x0001e20008000404 */
[----:B---3--:R-:W-:Y:S02]  /*e570*/  IADD3 R10, P1, R15, R2, RZ ;  /* 0x000000020f0a7210 */ /* 0x008fe40007f3e0ff */
[----:B0-----:R-:W-:-:S03]  /*e580*/  PRMT R17, RZ, 0x7610, R17 ;  /* 0x00007610ff117816 */ /* 0x001fc60000000011 */
[----:B------:R-:W-:Y:S01]  /*e590*/  IMAD.X R11, R14, 0x1, R0, P1 ;  /* 0x000000010e0b7824 */ /* 0x000fe200008e0600 */
[----:B--2---:R-:W-:Y:S04]  /*e5a0*/  STL [R1+0xf7c], R26 ;  /* 0x000f7c1a01007387 */ /* 0x004fe80000100800 */
[----:B------:R0:W2:Y:S04]  /*e5b0*/  @!P0 LDG.E.U16 R17, desc[UR8][R10.64] ;  /* 0x000000080a118981 */ /* 0x0000a8000c1e1500 */
[----:B----4-:R-:W-:Y:S04]  /*e5c0*/  STL [R1+0xf78], R5 ;  /* 0x000f780501007387 */ /* 0x010fe80000100800 */
[----:B------:R-:W0:Y:S01]  /*e5d0*/  LDL R11, [R1+0x470] ;  /* 0x00047000010b7983 */ /* 0x000e220000100800 */
[----:B------:R-:W-:-:S03]  /*e5e0*/  PRMT R18, RZ, 0x7610, R18 ;  /* 0x00007610ff127816 */ /* 0x000fc60000000012 */
[----:B------:R1:W-:Y:S04]  /*e5f0*/  STS.U16 [R6+UR4+0x8e00], R9 ;  /* 0x008e000906007988 */ /* 0x0003e80008000404 */
[----:B------:R-:W3:Y:S04]  /*e600*/  LDL R15, [R1+0x450] ;  /* 0x00045000010f7983 */ /* 0x000ee80000100800 */
[----:B------:R-:W4:Y:S04]  /*e610*/  LDL R14, [R1+0x1b8] ;  /* 0x0001b800010e7983 */ /* 0x000f280000100800 */
[----:B-1----:R-:W2:Y:S01]  /*e620*/  LDL R9, [R1+0x460] ;  /* 0x0004600001097983 */ /* 0x002ea20000100800 */
[----:B0-----:R-:W-:-:S03]  /*e630*/  IADD3 R10, P1, R11, R2, RZ ;  /* 0x000000020b0a7210 */ /* 0x001fc60007f3e0ff */
[----:B------:R-:W3:Y:S01]  /*e640*/  LDL R11, [R1+0x1d4] ;  /* 0x0001d400010b7983 */ /* 0x000ee20000100800 */
[----:B------:R-:W-:Y:S01]  /*e650*/  LOP3.LUT R12, R6, 0x20, RZ, 0x3c, !PT ;  /* 0x00000020060c7812 */ /* 0x000fe200078e3cff */
[----:B---3--:R-:W-:-:S05]  /*e660*/  IMAD.X R11, R11, 0x1, R0, P1 ;  /* 0x000000010b0b7824 */ /* 0x008fca00008e0600 */
[----:B------:R2:W3:Y:S04]  /*e670*/  @!P0 LDG.E.U16 R18, desc[UR8][R10.64] ;  /* 0x000000080a128981 */ /* 0x0004e8000c1e1500 */
[----:B------:R-:W4:Y:S01]  /*e680*/  LDL R11, [R1+0x1b4] ;  /* 0x0001b400010b7983 */ /* 0x000f220000100800 */
[----:B--2---:R-:W-:-:S03]  /*e690*/  IADD3 R10, P1, R9, R2, RZ ;  /* 0x00000002090a7210 */ /* 0x004fc60007f3e0ff */
[----:B------:R-:W-:Y:S04]  /*e6a0*/  STS.U16 [R6+UR4+0x8200], R16 ;  /* 0x0082001006007988 */ /* 0x000fe80008000404 */
[----:B------:R0:W-:Y:S04]  /*e6b0*/  STS.U16 [R12+UR4+0x8300], R4 ;  /* 0x008300040c007988 */ /* 0x0001e80008000404 */
[----:B------:R-:W2:Y:S01]  /*e6c0*/  LDL R9, [R1+0x430] ;  /* 0x0004300001097983 */ /* 0x000ea20000100800 */
[----:B0-----:R-:W-:-:S03]  /*e6d0*/  PRMT R4, RZ, 0x7610, R4 ;  /* 0x00007610ff047816 */ /* 0x001fc60000000004 */
[----:B------:R0:W-:Y:S02]  /*e6e0*/  STS.U16 [R12+UR4+0x8700], R20 ;  /* 0x008700140c007988 */ /* 0x0001e40008000404 */
[----:B0-----:R-:W-:Y:S01]  /*e6f0*/  PRMT R20, RZ, 0x7610, R20 ;  /* 0x00007610ff147816 */ /* 0x001fe20000000014 */
[----:B----4-:R-:W-:-:S05]  /*e700*/  IMAD.X R11, R11, 0x1, R0, P1 ;  /* 0x000000010b0b7824 */ /* 0x010fca00008e0600 */
[----:B------:R0:W4:Y:S02]  /*e710*/  @!P0 LDG.E.U16 R4, desc[UR8][R10.64] ;  /* 0x000000080a048981 */ /* 0x000124000c1e1500 */
[----:B0-----:R-:W-:Y:S02]  /*e720*/  IADD3 R10, P1, R15, R2, RZ ;  /* 0x000000020f0a7210 */ /* 0x001fe40007f3e0ff */
[----:B------:R0:W-:Y:S03]  /*e730*/  STS.U16 [R12+UR4+0x8900], R22 ;  /* 0x008900160c007988 */ /* 0x0001e60008000404 */
[----:B------:R-:W-:Y:S01]  /*e740*/  IMAD.X R11, R14, 0x1, R0, P1 ;  /* 0x000000010e0b7824 */ /* 0x000fe200008e0600 */
[----:B------:R-:W3:Y:S04]  /*e750*/  LDL R15, [R1+0x420] ;  /* 0x00042000010f7983 */ /* 0x000ee80000100800 */
[----:B------:R1:W4:Y:S01]  /*e760*/  @!P0 LDG.E.U16 R20, desc[UR8][R10.64] ;  /* 0x000000080a148981 */ /* 0x000322000c1e1500 */
[----:B0-----:R-:W-:-:S03]  /*e770*/  PRMT R22, RZ, 0x7610, R22 ;  /* 0x00007610ff167816 */ /* 0x001fc60000000016 */
[----:B------:R-:W4:Y:S04]  /*e780*/  LDL R14, [R1+0x218] ;  /* 0x00021800010e7983 */ /* 0x000f280000100800 */
[----:B------:R-:W1:Y:S02]  /*e790*/  LDL R11, [R1+0x440] ;  /* 0x00044000010b7983 */ /* 0x000e640000100800 */
[----:B-1----:R-:W-:Y:S02]  /*e7a0*/  IADD3 R10, P1, R11, R2, RZ ;  /* 0x000000020b0a7210 */ /* 0x002fe40007f3e0ff */
[----:B------:R-:W2:Y:S03]  /*e7b0*/  LDL R11, [R1+0x1d8] ;  /* 0x0001d800010b7983 */ /* 0x000ea60000100800 */
[----:B--2---:R-:W-:-:S05]  /*e7c0*/  IMAD.X R11, R11, 0x1, R0, P1 ;  /* 0x000000010b0b7824 */ /* 0x004fca00008e0600 */
[----:B------:R0:W2:Y:S04]  /*e7d0*/  @!P0 LDG.E.U16 R22, desc[UR8][R10.64] ;  /* 0x000000080a168981 */ /* 0x0000a8000c1e1500 */
[----:B------:R-:W3:Y:S01]  /*e7e0*/  LDL R11, [R1+0x1f8] ;  /* 0x0001f800010b7983 */ /* 0x000ee20000100800 */
[----:B0-----:R-:W-:-:S03]  /*e7f0*/  IADD3 R10, P1, R9, R2, RZ ;  /* 0x00000002090a7210 */ /* 0x001fc60007f3e0ff */
[----:B------:R0:W-:Y:S04]  /*e800*/  STS.U16 [R12+UR4+0x8b00], R21 ;  /* 0x008b00150c007988 */ /* 0x0001e80008000404 */
[----:B------:R1:W-:Y:S04]  /*e810*/  STS.U16 [R12+UR4+0x8500], R3 ;  /* 0x008500030c007988 */ /* 0x0003e80008000404 */
[----:B------:R-:W2:Y:S01]  /*e820*/  LDL R9, [R1+0x400] ;  /* 0x0004000001097983 */ /* 0x000ea20000100800 */
[----:B0-----:R-:W-:Y:S02]  /*e830*/  PRMT R21, RZ, 0x7610, R21 ;  /* 0x00007610ff157816 */ /* 0x001fe40000000015 */
[----:B-1----:R-:W-:Y:S01]  /*e840*/  PRMT R3, RZ, 0x7610, R3 ;  /* 0x00007610ff037816 */ /* 0x002fe20000000003 */
[----:B---3--:R-:W-:-:S05]  /*e850*/  IMAD.X R11, R11, 0x1, R0, P1 ;  /* 0x000000010b0b7824 */ /* 0x008fca00008e0600 */
[----:B------:R0:W3:Y:S02]  /*e860*/  @!P0 LDG.E.U16 R21, desc[UR8][R10.64] ;  /* 0x000000080a158981 */ /* 0x0000e4000c1e1500 */
[----:B0-----:R-:W-:Y:S02]  /*e870*/  IADD3 R10, P1, R15, R2, RZ ;  /* 0x000000020f0a7210 */ /* 0x001fe40007f3e0ff */
[----:B------:R0:W-:Y:S03]  /*e880*/  STS.U16 [R12+UR4+0x8100], R7 ;  /* 0x008100070c007988 */ /* 0x0001e60008000404 */
[----:B----4-:R-:W-:Y:S01]  /*e890*/  IMAD.X R11, R14, 0x1, R0, P1 ;  /* 0x000000010e0b7824 */ /* 0x010fe200008e0600 */
[----:B------:R-:W-:Y:S04]  /*e8a0*/  STS.U16 [R12+UR4+0x8d00], R19 ;  /* 0x008d00130c007988 */ /* 0x000fe80008000404 */
[----:B------:R1:W4:Y:S04]  /*e8b0*/  @!P0 LDG.E.U16 R3, desc[UR8][R10.64] ;  /* 0x000000080a038981 */ /* 0x000328000c1e1500 */
[----:B------:R-:W-:Y:S01]  /*e8c0*/  STS.U16 [R12+UR4+0x8f00], R24 ;  /* 0x008f00180c007988 */ /* 0x000fe20008000404 */
[----:B0-----:R-:W-:-:S03]  /*e8d0*/  PRMT R7, RZ, 0x7610, R7 ;  /* 0x00007610ff077816 */ /* 0x001fc60000000007 */
[----:B------:R-:W3:Y:S04]  /*e8e0*/  LDL R15, [R1+0x280] ;  /* 0x00028000010f7983 */ /* 0x000ee80000100800 */
[----:B------:R-:W1:Y:S04]  /*e8f0*/  LDL R11, [R1+0x410] ;  /* 0x00041000010b7983 */ /* 0x000e680000100800 */
[----:B------:R-:W4:Y:S01]  /*e900*/  LDL R14, [R1+0x3e0] ;  /* 0x0003e000010e7983 */ /* 0x000f220000100800 */
[----:B-1----:R-:W-:-:S03]  /*e910*/  IADD3 R10, P1, R11, R2, RZ ;  /* 0x000000020b0a7210 */ /* 0x002fc60007f3e0ff */
[----:B------:R-:W2:Y:S04]  /*e920*/  LDL R11, [R1+0x240] ;  /* 0x00024000010b7983 */ /* 0x000ea80000100800 */
[----:B------:R0:W-:Y:S01]  /*e930*/  STS.U16 [R6+UR4], R8 ;  /* 0x0000000806007988 */ /* 0x0001e20008000404 */
[--C-:B--2---:R-:W-:Y:S01]  /*e940*/  IMAD.X R11, R11, 0x1, R0.reuse, P1 ;  /* 0x000000010b0b7824 */ /* 0x104fe200008e0600 */
[----:B0-----:R-:W-:Y:S02]  /*e950*/  IADD3 R8, P1, R9, R2, RZ ;  /* 0x0000000209087210 */ /* 0x001fe40007f3e0ff */
[----:B------:R-:W2:Y:S04]  /*e960*/  LDL R9, [R1+0x260] ;  /* 0x0002600001097983 */ /* 0x000ea80000100800 */
[----:B------:R0:W4:Y:S02]  /*e970*/  @!P0 LDG.E.U16 R7, desc[UR8][R10.64] ;  /* 0x000000080a078981 */ /* 0x000124000c1e1500 */
[----:B0-----:R-:W-:Y:S01]  /*e980*/  PRMT R11, RZ, 0x7610, R11 ;  /* 0x00007610ff0b7816 */ /* 0x001fe2000000000b */
[----:B--2---:R-:W-:-:S05]  /*e990*/  IMAD.X R9, R9, 0x1, R0, P1 ;  /* 0x0000000109097824 */ /* 0x004fca00008e0600 */
[----:B------:R0:W2:Y:S04]  /*e9a0*/  @!P0 LDG.E.U16 R11, desc[UR8][R8.64] ;  /* 0x00000008080b8981 */ /* 0x0000a8000c1e1500 */
[----:B------:R-:W0:Y:S01]  /*e9b0*/  LDL R9, [R1+0x3f0] ;  /* 0x0003f00001097983 */ /* 0x000e220000100800 */
[----:B------:R-:W-:Y:S02]  /*e9c0*/  PRMT R10, RZ, 0x7610, R10 ;  /* 0x00007610ff0a7816 */ /* 0x000fe4000000000a */
[----:B0-----:R-:W-:-:S05]  /*e9d0*/  IADD3 R8, P1, R9, R2, RZ ;  /* 0x0000000209087210 */ /* 0x001fca0007f3e0ff */
[----:B---3--:R-:W-:Y:S02]  /*e9e0*/  IMAD.X R9, R15, 0x1, R0, P1 ;  /* 0x000000010f097824 */ /* 0x008fe400008e0600 */
[----:B------:R-:W3:Y:S01]  /*e9f0*/  LDL R15, [R1+0x2a0] ;  /* 0x0002a000010f7983 */ /* 0x000ee20000100800 */
[----:B----4-:R-:W-:-:S03]  /*ea00*/  IADD3 R14, P1, R14, R2, RZ ;  /* 0x000000020e0e7210 */ /* 0x010fc60007f3e0ff */
[----:B------:R0:W4:Y:S02]  /*ea10*/  @!P0 LDG.E.U16 R10, desc[UR8][R8.64] ;  /* 0x00000008080a8981 */ /* 0x000124000c1e1500 */
[----:B0-----:R-:W-:Y:S01]  /*ea20*/  PRMT R9, RZ, 0x7610, R9 ;  /* 0x00007610ff097816 */ /* 0x001fe20000000009 */
[----:B---3--:R-:W-:-:S05]  /*ea30*/  IMAD.X R15, R15, 0x1, R0, P1 ;  /* 0x000000010f0f7824 */ /* 0x008fca00008e0600 */
[----:B------:R0:W3:Y:S04]  /*ea40*/  @!P0 LDG.E.U16 R9, desc[UR8][R14.64] ;  /* 0x000000080e098981 */ /* 0x0000e8000c1e1500 */
[----:B------:R-:W0:Y:S02]  /*ea50*/  LDL R15, [R1+0x3d0] ;  /* 0x0003d000010f7983 */ /* 0x000e240000100800 */
[----:B0-----:R-:W-:Y:S02]  /*ea60*/  IADD3 R14, P1, R15, R2, RZ ;  /* 0x000000020f0e7210 */ /* 0x001fe40007f3e0ff */
[----:B------:R-:W2:Y:S01]  /*ea70*/  LDL R15, [R1+0x2c0] ;  /* 0x0002c000010f7983 */ /* 0x000ea20000100800 */
[----:B------:R-:W-:Y:S02]  /*ea80*/  PRMT R19, RZ, 0x7610, R19 ;  /* 0x00007610ff137816 */ /* 0x000fe40000000013 */
        /* <DEDUP_REMOVED lines=8> */
[----:B------:R-:W3:Y:S04]  /*eb10*/  LDL.LU R14, [R1] ;  /* 0x00000000010e7983 */ /* 0x000ee80000300800 */
[----:B------:R-:W0:Y:S04]  /*eb20*/  LDL R15, [R1+0x3b0] ;  /* 0x0003b000010f7983 */ /* 0x000e280000100800 */
[----:B---3--:R0:W-:Y:S02]  /*eb30*/  STS.U16 [R6+UR4+0x1400], R14 ;  /* 0x0014000e06007988 */ /* 0x0081e40008000404 */
[----:B0-----:R-:W-:-:S02]  /*eb40*/  IADD3 R14, P1, R15, R2, RZ ;  /* 0x000000020f0e7210 */ /* 0x001fc40007f3e0ff */
[----:B------:R-:W3:Y:S01]  /*eb50*/  LDL R15, [R1+0x300] ;  /* 0x00030000010f7983 */ /* 0x000ee20000100800 */
[----:B------:R-:W-:Y:S02]  /*eb60*/  PRMT R13, RZ, 0x7610, R13 ;  /* 0x00007610ff0d7816 */ /* 0x000fe4000000000d */
[----:B---3--:R-:W-:-:S05]  /*eb70*/  IMAD.X R15, R15, 0x1, R0, P1 ;  /* 0x000000010f0f7824 */ /* 0x008fca00008e0600 */
[----:B------:R0:W3:Y:S04]  /*eb80*/  @!P0 LDG.E.U16 R13, desc[UR8][R14.64] ;  /* 0x000000080e0d8981 */ /* 0x0000e8000c1e1500 */
[----:B------:R-:W2:Y:S04]  /*eb90*/  LDL.LU R14, [R1+0x14] ;  /* 0x00001400010e7983 */ /* 0x000ea80000300800 */
[----:B------:R-:W0:Y:S04]  /*eba0*/  LDL R15, [R1+0x3a0] ;  /* 0x0003a000010f7983 */ /* 0x000e280000100800 */
[----:B--2---:R0:W-:Y:S02]  /*ebb0*/  STS.U16 [R6+UR4+0x1800], R14 ;  /* 0x0018000e06007988 */ /* 0x0041e40008000404 */
[----:B0-----:R-:W-:-:S02]  /*ebc0*/  IADD3 R14, P1, R15, R2, RZ ;  /* 0x000000020f0e7210 */ /* 0x001fc40007f3e0ff */
[----:B------:R-:W2:Y:S01]  /*ebd0*/  LDL R15, [R1+0x320] ;  /* 0x00032000010f7983 */ /* 0x000ea20000100800 */
[----:B------:R-:W-:Y:S02]  /*ebe0*/  PRMT R16, RZ, 0x7610, R16 ;  /* 0x00007610ff107816 */ /* 0x000fe40000000010 */
[----:B--2---:R-:W-:-:S05]  /*ebf0*/  IMAD.X R15, R15, 0x1, R0, P1 ;  /* 0x000000010f0f7824 */ /* 0x004fca00008e0600 */
[----:B------:R0:W2:Y:S04]  /*ec00*/  @!P0 LDG.E.U16 R16, desc[UR8][R14.64] ;  /* 0x000000080e108981 */ /* 0x0000a8000c1e1500 */
[----:B------:R-:W4:Y:S04]  /*ec10*/  LDL.LU R14, [R1+0x10] ;  /* 0x00001000010e7983 */ /* 0x000f280000300800 */
[----:B------:R-:W0:Y:S04]  /*ec20*/  LDL R15, [R1+0x390] ;  /* 0x00039000010f7983 */ /* 0x000e280000100800 */
[----:B----4-:R0:W-:Y:S02]  /*ec30*/  STS.U16 [R6+UR4+0x1c00], R14 ;  /* 0x001c000e06007988 */ /* 0x0101e40008000404 */
[----:B0-----:R-:W-:-:S02]  /*ec40*/  IADD3 R14, P1, R15, R2, RZ ;  /* 0x000000020f0e7210 */ /* 0x001fc40007f3e0ff */
[----:B------:R-:W4:Y:S04]  /*ec50*/  LDL R15, [R1+0x340] ;  /* 0x00034000010f7983 */ /* 0x000f280000100800 */
[----:B------:R0:W-:Y:S02]  /*ec60*/  STS.U16 [R6+UR4+0x400], R23 ;  /* 0x0004001706007988 */ /* 0x0001e40008000404 */
[----:B0-----:R-:W-:Y:S01]  /*ec70*/  PRMT R23, RZ, 0x7610, R23 ;  /* 0x00007610ff177816 */ /* 0x001fe20000000017 */
[----:B----4-:R-:W-:-:S05]  /*ec80*/  IMAD.X R15, R15, 0x1, R0, P1 ;  /* 0x000000010f0f7824 */ /* 0x010fca00008e0600 */
[----:B------:R0:W4:Y:S04]  /*ec90*/  @!P0 LDG.E.U16 R23, desc[UR8][R14.64] ;  /* 0x000000080e178981 */ /* 0x000128000c1e1500 */
[----:B------:R-:W3:Y:S04]  /*eca0*/  LDL.LU R14, [R1+0xc] ;  /* 0x00000c00010e7983 */ /* 0x000ee80000300800 */
        /* <DEDUP_REMOVED lines=11> */
[----:B------:R-:W2:Y:S04]  /*ed60*/  LDL R15, [R1+0x380] ;  /* 0x00038000010f7983 */ /* 0x000ea80000100800 */
[----:B------:R0:W-:Y:S02]  /*ed70*/  STS.U16 [R6+UR4+0xc00], R27 ;  /* 0x000c001b06007988 */ /* 0x0001e40008000404 */
[----:B0-----:R-:W-:Y:S01]  /*ed80*/  PRMT R27, RZ, 0x7610, R27 ;  /* 0x00007610ff1b7816 */ /* 0x001fe2000000001b */
[----:B--2---:R-:W-:-:S05]  /*ed90*/  IMAD.X R15, R15, 0x1, R0, P1 ;  /* 0x000000010f0f7824 */ /* 0x004fca00008e0600 */
[----:B------:R0:W2:Y:S04]  /*eda0*/  @!P0 LDG.E.U16 R27, desc[UR8][R14.64] ;  /* 0x000000080e1b8981 */ /* 0x0000a8000c1e1500 */
[----:B------:R-:W4:Y:S04]  /*edb0*/  LDL.LU R14, [R1+0x4] ;  /* 0x00000400010e7983 */ /* 0x000f280000300800 */
[----:B------:R-:W0:Y:S04]  /*edc0*/  LDL R15, [R1+0x590] ;  /* 0x00059000010f7983 */ /* 0x000e280000100800 */
[----:B----4-:R0:W-:Y:S02]  /*edd0*/  STS.U16 [R6+UR4+0x2800], R14 ;  /* 0x0028000e06007988 */ /* 0x0101e40008000404 */
[----:B0-----:R-:W-:-:S02]  /*ede0*/  IADD3 R14, P1, R15, R2, RZ ;  /* 0x000000020f0e7210 */ /* 0x001fc40007f3e0ff */
[----:B------:R-:W4:Y:S01]  /*edf0*/  LDL R15, [R1+0x1a4] ;  /* 0x0001a400010f7983 */ /* 0x000f220000100800 */
[----:B------:R-:W-:Y:S02]  /*ee00*/  PRMT R29, RZ, 0x7610, R29 ;  /* 0x00007610ff1d7816 */ /* 0x000fe4000000001d */
[----:B----4-:R-:W-:-:S05]  /*ee10*/  IMAD.X R15, R15, 0x1, R0, P1 ;  /* 0x000000010f0f7824 */ /* 0x010fca00008e0600 */
[----:B------:R-:W4:Y:S04]  /*ee20*/  @!P0 LDG.E.U16 R29, desc[UR8][R14.64] ;  /* 0x000000080e1d8981 */ /* 0x000f28000c1e1500 */
[----:B----4-:R0:W-:Y:S04]  /*ee30*/  STL [R1+0xc], R29 ;  /* 0x00000c1d01007387 */ /* 0x0101e80000100800 */
[----:B0-----:R-:W4:Y:S04]  /*ee40*/  LDL.LU R29, [R1+0xf80] ;  /* 0x000f8000011d7983 */ /* 0x001f280000300800 */
[----:B------:R-:W3:Y:S02]  /*ee50*/  LDL R15, [R1+0x570] ;  /* 0x00057000010f7983 */ /* 0x000ee40000100800 */
[----:B---3--:R-:W-:-:S02]  /*ee60*/  IADD3 R14, P1, R15, R2, RZ ;  /* 0x000000020f0e7210 */ /* 0x008fc40007f3e0ff */
[----:B------:R-:W3:Y:S01]  /*ee70*/  LDL R15, [R1+0x19c] ;  /* 0x00019c00010f7983 */ /* 0x000ee20000100800 */
[----:B------:R-:W-:Y:S02]  /*ee80*/  PRMT R26, RZ, 0x7610, R26 ;  /* 0x00007610ff1a7816 */ /* 0x000fe4000000001a */
[----:B---3--:R-:W-:-:S05]  /*ee90*/  IMAD.X R15, R15, 0x1, R0, P1 ;  /* 0x000000010f0f7824 */ /* 0x008fca00008e0600 */
[----:B------:R-:W3:Y:S04]  /*eea0*/  @!P0 LDG.E.U16 R26, desc[UR8][R14.64] ;  /* 0x000000080e1a8981 */ /* 0x000ee8000c1e1500 */
[----:B---3--:R0:W-:Y:S04]  /*eeb0*/  STL [R1+0x8], R26 ;  /* 0x0000081a01007387 */ /* 0x0081e80000100800 */
[----:B0-----:R-:W3:Y:S04]  /*eec0*/  LDL.LU R26, [R1+0xf7c] ;  /* 0x000f7c00011a7983 */ /* 0x001ee80000300800 */
[----:B------:R-:W2:Y:S02]  /*eed0*/  LDL R15, [R1+0x550] ;  /* 0x00055000010f7983 */ /* 0x000ea40000100800 */
[----:B--2---:R-:W-:-:S02]  /*eee0*/  IADD3 R14, P1, R15, R2, RZ ;  /* 0x000000020f0e7210 */ /* 0x004fc40007f3e0ff */
[----:B------:R-:W2:Y:S01]  /*eef0*/  LDL R15, [R1+0x374] ;  /* 0x00037400010f7983 */ /* 0x000ea20000100800 */
[----:B------:R-:W-:Y:S02]  /*ef00*/  PRMT R5, RZ, 0x7610, R5 ;  /* 0x00007610ff057816 */ /* 0x000fe40000000005 */
[----:B--2---:R-:W-:-:S05]  /*ef10*/  IMAD.X R15, R15, 0x1, R0, P1 ;  /* 0x000000010f0f7824 */ /* 0x004fca00008e0600 */
[----:B------:R-:W2:Y:S04]  /*ef20*/  @!P0 LDG.E.U16 R5, desc[UR8][R14.64] ;  /* 0x000000080e058981 */ /* 0x000ea8000c1e1500 */
[----:B--2---:R0:W-:Y:S04]  /*ef30*/  STL [R1+0x4], R5 ;  /* 0x0000040501007387 */ /* 0x0041e80000100800 */
[----:B0-----:R-:W2:Y:S04]  /*ef40*/  LDL.LU R5, [R1+0xf78] ;  /* 0x000f780001057983 */ /* 0x001ea80000300800 */
[----:B------:R-:W4:Y:S02]  /*ef50*/  LDL R15, [R1+0x530] ;  /* 0x00053000010f7983 */ /* 0x000f240000100800 */
[----:B----4-:R-:W-:-:S02]  /*ef60*/  IADD3 R14, P1, R15, R2, RZ ;  /* 0x000000020f0e7210 */ /* 0x010fc40007f3e0ff */
[----:B------:R-:W4:Y:S04]  /*ef70*/  LDL R15, [R1+0x354] ;  /* 0x00035400010f7983 */ /* 0x000f280000100800 */
[----:B--2---:R0:W-:Y:S02]  /*ef80*/  STS.U16 [R6+UR4+0x3400], R5 ;  /* 0x0034000506007988 */ /* 0x0041e40008000404 */
[----:B0-----:R-:W-:Y:S01]  /*ef90*/  PRMT R5, RZ, 0x7610, R5 ;  /* 0x00007610ff057816 */ /* 0x001fe20000000005 */
[----:B----4-:R-:W-:-:S05]  /*efa0*/  IMAD.X R15, R15, 0x1, R0, P1 ;  /* 0x000000010f0f7824 */ /* 0x010fca00008e0600 */
[----:B------:R-:W2:Y:S04]  /*efb0*/  @!P0 LDG.E.U16 R5, desc[UR8][R14.64] ;  /* 0x000000080e058981 */ /* 0x000ea8000c1e1500 */
[----:B------:R-:W4:Y:S04]  /*efc0*/  LDL R15, [R1+0x51c] ;  /* 0x00051c00010f7983 */ /* 0x000f280000100800 */
[----:B--2---:R0:W-:Y:S01]  /*efd0*/  STL [R1], R5 ;  /* 0x0000000501007387 */ /* 0x0041e20000100800 */
[----:B----4-:R-:W-:-:S03]  /*efe0*/  IADD3 R14, P1, R15, R2, RZ ;  /* 0x000000020f0e7210 */ /* 0x010fc60007f3e0ff */
[----:B------:R1:W-:Y:S04]  /*eff0*/  STS.U16 [R6+UR4+0x2c00], R29 ;  /* 0x002c001d06007988 */ /* 0x0003e80008000404 */
[----:B------:R-:W2:Y:S04]  /*f000*/  LDL R15, [R1+0x334] ;  /* 0x00033400010f7983 */ /* 0x000ea80000100800 */
[----:B0-----:R-:W4:Y:S01]  /*f010*/  LDL R5, [R1+0x4fc] ;  /* 0x0004fc0001057983 */ /* 0x001f220000100800 */
[----:B-1----:R-:W-:Y:S01]  /*f020*/  PRMT R29, RZ, 0x7610, R29 ;  /* 0x00007610ff1d7816 */ /* 0x002fe2000000001d */
[----:B--2---:R-:W-:-:S05]  /*f030*/  IMAD.X R15, R15, 0x1, R0, P1 ;  /* 0x000000010f0f7824 */ /* 0x004fca00008e0600 */
[----:B------:R-:W2:Y:S04]  /*f040*/  @!P0 LDG.E.U16 R29, desc[UR8][R14.64] ;  /* 0x000000080e1d8981 */ /* 0x000ea8000c1e1500 */
[----:B------:R-:W3:Y:S04]  /*f050*/  LDL R15, [R1+0x50c] ;  /* 0x00050c00010f7983 */ /* 0x000ee80000100800 */
[----:B--2---:R-:W-:Y:S04]  /*f060*/  STL [R1+0xf6c], R29 ;  /* 0x000f6c1d01007387 */ /* 0x004fe80000100800 */
[----:B------:R-:W-:Y:S04]  /*f070*/  STL [R1+0xf70], R29 ;  /* 0x000f701d01007387 */ /* 0x000fe80000100800 */
[----:B------:R-:W-:Y:S01]  /*f080*/  STL [R1+0xf74], R29 ;  /* 0x000f741d01007387 */ /* 0x000fe20000100800 */
[----:B---3--:R-:W-:-:S03]  /*f090*/  IADD3 R14, P1, R15, R2, RZ ;  /* 0x000000020f0e7210 */ /* 0x008fc60007f3e0ff */
[----:B------:R-:W2:Y:S04]  /*f0a0*/  LDL R15, [R1+0x314] ;  /* 0x00031400010f7983 */ /* 0x000ea80000100800 */
[----:B------:R4:W-:Y:S01]  /*f0b0*/  STS.U16 [R6+UR4+0x4000], R4 ;  /* 0x0040000406007988 */ /* 0x0009e20008000404 */
[----:B--2---:R-:W-:Y:S01]  /*f0c0*/  IMAD.X R15, R15, 0x1, R0, P1 ;  /* 0x000000010f0f7824 */ /* 0x004fe200008e0600 */
[----:B----4-:R-:W-:Y:S02]  /*f0d0*/  IADD3 R4, P1, R5, R2, RZ ;  /* 0x0000000205047210 */ /* 0x010fe40007f3e0ff */
[----:B------:R-:W2:Y:S04]  /*f0e0*/  LDL R5, [R1+0x2f4] ;  /* 0x0002f40001057983 */ /* 0x000ea80000100800 */
[----:B------:R0:W-:Y:S02]  /*f0f0*/  STS.U16 [R6+UR4+0x3000], R26 ;  /* 0x0030001a06007988 */ /* 0x0001e40008000404 */
[----:B0-----:R-:W-:Y:S01]  /*f100*/  PRMT R26, RZ, 0x7610, R26 ;  /* 0x00007610ff1a7816 */ /* 0x001fe2000000001a */
[----:B--2---:R-:W-:-:S05]  /*f110*/  IMAD.X R5, R5, 0x1, R0, P1 ;  /* 0x0000000105057824 */ /* 0x004fca00008e0600 */
[----:B------:R-:W2:Y:S04]  /*f120*/  @!P0 LDG.E.U16 R26, desc[UR8][R4.64] ;  /* 0x00000008041a8981 */ /* 0x000ea8000c1e1500 */
[----:B------:R-:W3:Y:S04]  /*f130*/  LDL R5, [R1+0x4ec] ;  /* 0x0004ec0001057983 */ /* 0x000ee80000100800 */
[----:B------:R0:W-:Y:S02]  /*f140*/  STS.U16 [R6+UR4+0x1000], R28 ;  /* 0x0010001c06007988 */ /* 0x0001e40008000404 */
[----:B0-----:R-:W-:-:S06]  /*f150*/  PRMT R28, RZ, 0x7610, R28 ;  /* 0x00007610ff1c7816 */ /* 0x001fcc000000001c */
[----:B------:R-:W4:Y:S04]  /*f160*/  @!P0 LDG.E.U16 R28, desc[UR8][R14.64] ;  /* 0x000000080e1c8981 */ /* 0x000f28000c1e1500 */
[----:B------:R-:W4:Y:S04]  /*f170*/  LDL R14, [R1+0x4dc] ;  /* 0x0004dc00010e7983 */ /* 0x000f280000100800 */
[----:B------:R-:W4:Y:S04]  /*f180*/  LDL R15, [R1+0x2b4] ;  /* 0x0002b400010f7983 */ /* 0x000f280000100800 */
[----:B--2---:R-:W-:Y:S01]  /*f190*/  STL [R1+0xf68], R26 ;  /* 0x000f681a01007387 */ /* 0x004fe20000100800 */
[----:B---3--:R-:W-:-:S03]  /*f1a0*/  IADD3 R4, P1, R5, R2, RZ ;  /* 0x0000000205047210 */ /* 0x008fc60007f3e0ff */
[----:B------:R-:W2:Y:S04]  /*f1b0*/  LDL R5, [R1+0x2d4] ;  /* 0x0002d40001057983 */ /* 0x000ea80000100800 */
[----:B------:R0:W-:Y:S02]  /*f1c0*/  STS.U16 [R6+UR4+0x800], R25 ;  /* 0x0008001906007988 */ /* 0x0001e40008000404 */
[----:B0-----:R-:W-:Y:S01]  /*f1d0*/  PRMT R25, RZ, 0x7610, R25 ;  /* 0x00007610ff197816 */ /* 0x001fe20000000019 */
[----:B--2---:R-:W-:-:S05]  /*f1e0*/  IMAD.X R5, R5, 0x1, R0, P1 ;  /* 0x0000000105057824 */ /* 0x004fca00008e0600 */
[----:B------:R4:W2:Y:S04]  /*f1f0*/  @!P0 LDG.E.U16 R25, desc[UR8][R4.64] ;  /* 0x0000000804198981 */ /* 0x0008a8000c1e1500 */
[----:B------:R0:W-:Y:S01]  /*f200*/  STS.U16 [R6+UR4+0x4800], R22 ;  /* 0x0048001606007988 */ /* 0x0001e20008000404 */
[----:B----4-:R-:W-:Y:S02]  /*f210*/  IADD3 R4, P1, R14, R2, RZ ;  /* 0x000000020e047210 */ /* 0x010fe40007f3e0ff */
[----:B0-----:R-:W-:-:S03]  /*f220*/  PRMT R22, RZ, 0x7610, R22 ;  /* 0x00007610ff167816 */ /* 0x001fc60000000016 */
[----:B------:R-:W-:-:S05]  /*f230*/  IMAD.X R5, R15, 0x1, R0, P1 ;  /* 0x000000010f057824 */ /* 0x000fca00008e0600 */
[----:B------:R-:W3:Y:S04]  /*f240*/  @!P0 LDG.E.U16 R22, desc[UR8][R4.64] ;  /* 0x0000000804168981 */ /* 0x000ee8000c1e1500 */
[----:B--2---:R-:W-:Y:S04]  /*f250*/  STL [R1+0xf64], R25 ;  /* 0x000f641901007387 */ /* 0x004fe80000100800 */
[----:B------:R-:W2:Y:S04]  /*f260*/  LDL R5, [R1+0x4cc] ;  /* 0x0004cc0001057983 */ /* 0x000ea80000100800 */
[----:B------:R-:W4:Y:S04]  /*f270*/  LDL R15, [R1+0x4ac] ;  /* 0x0004ac00010f7983 */ /* 0x000f280000100800 */
[----:B------:R-:W4:Y:S04]  /*f280*/  LDL R14, [R1+0x254] ;  /* 0x00025400010e7983 */ /* 0x000f280000100800 */
[----:B---3--:R-:W-:Y:S01]  /*f290*/  STL [R1+0xf60], R22 ;  /* 0x000f601601007387 */ /* 0x008fe20000100800 */
[----:B--2---:R-:W-:-:S03]  /*f2a0*/  IADD3 R4, P1, R5, R2, RZ ;  /* 0x0000000205047210 */ /* 0x004fc60007f3e0ff */
[----:B------:R-:W2:Y:S04]  /*f2b0*/  LDL R5, [R1+0x294] ;  /* 0x0002940001057983 */ /* 0x000ea80000100800 */
[----:B------:R0:W-:Y:S02]  /*f2c0*/  STS.U16 [R6+UR4+0x4c00], R21 ;  /* 0x004c001506007988 */ /* 0x0001e40008000404 */
[----:B0-----:R-:W-:Y:S01]  /*f2d0*/  PRMT R21, RZ, 0x7610, R21 ;  /* 0x00007610ff157816 */ /* 0x001fe20000000015 */
[----:B--2---:R-:W-:-:S05]  /*f2e0*/  IMAD.X R5, R5, 0x1, R0, P1 ;  /* 0x0000000105057824 */ /* 0x004fca00008e0600 */
[----:B------:R-:W2:Y:S04]  /*f2f0*/  @!P0 LDG.E.U16 R21, desc[UR8][R4.64] ;  /* 0x0000000804158981 */ /* 0x000ea8000c1e1500 */
[----:B------:R-:W3:Y:S04]  /*f300*/  LDL R5, [R1+0x4bc] ;  /* 0x0004bc0001057983 */ /* 0x000ee80000100800 */
[----:B--2---:R-:W-:Y:S01]  /*f310*/  STL [R1+0xf5c], R21 ;  /* 0x000f5c1501007387 */ /* 0x004fe20000100800 */
[----:B---3--:R-:W-:-:S03]  /*f320*/  IADD3 R4, P1, R5, R2, RZ ;  /* 0x0000000205047210 */ /* 0x008fc60007f3e0ff */
[----:B------:R-:W2:Y:S04]  /*f330*/  LDL R5, [R1+0x274] ;  /* 0x0002740001057983 */ /* 0x000ea80000100800 */
[----:B------:R0:W-:Y:S02]  /*f340*/  STS.U16 [R6+UR4+0x3800], R17 ;  /* 0x0038001106007988 */ /* 0x0001e40008000404 */
[----:B0-----:R-:W-:Y:S02]  /*f350*/  PRMT R17, RZ, 0x7610, R17 ;  /* 0x00007610ff117816 */ /* 0x001fe40000000011 */
[----:B------:R0:W-:Y:S02]  /*f360*/  STS.U16 [R6+UR4+0x3c00], R18 ;  /* 0x003c001206007988 */ /* 0x0001e40008000404 */
[----:B0-----:R-:W-:Y:S01]  /*f370*/  PRMT R18, RZ, 0x7610, R18 ;  /* 0x00007610ff127816 */ /* 0x001fe20000000012 */
[----:B--2---:R-:W-:-:S05]  /*f380*/  IMAD.X R5, R5, 0x1, R0, P1 ;  /* 0x0000000105057824 */ /* 0x004fca00008e0600 */
[----:B------:R4:W2:Y:S02]  /*f390*/  @!P0 LDG.E.U16 R17, desc[UR8][R4.64] ;  /* 0x0000000804118981 */ /* 0x0008a4000c1e1500 */
[----:B----4-:R-:W-:Y:S02]  /*f3a0*/  IADD3 R4, P1, R15, R2, RZ ;  /* 0x000000020f047210 */ /* 0x010fe40007f3e0ff */
[----:B------:R0:W-:Y:S03]  /*f3b0*/  STS.U16 [R6+UR4+0x4400], R20 ;  /* 0x0044001406007988 */ /* 0x0001e60008000404 */
[----:B------:R-:W-:Y:S01]  /*f3c0*/  IMAD.X R5, R14, 0x1, R0, P1 ;  /* 0x000000010e057824 */ /* 0x000fe200008e0600 */
[----:B------:R1:W-:Y:S04]  /*f3d0*/  STS.U16 [R6+UR4+0x5800], R11 ;  /* 0x0058000b06007988 */ /* 0x0003e80008000404 */
[----:B------:R3:W4:Y:S01]  /*f3e0*/  @!P0 LDG.E.U16 R18, desc[UR8][R4.64] ;  /* 0x0000000804128981 */ /* 0x000722000c1e1500 */
[----:B0-----:R-:W-:-:S03]  /*f3f0*/  PRMT R20, RZ, 0x7610, R20 ;  /* 0x00007610ff147816 */ /* 0x001fc60000000014 */
[----:B------:R-:W2:Y:S04]  /*f400*/  LDL R15, [R1+0x47c] ;  /* 0x00047c00010f7983 */ /* 0x000ea80000100800 */
[----:B-1----:R-:W4:Y:S04]  /*f410*/  LDL R11, [R1+0x20c] ;  /* 0x00020c00010b7983 */ /* 0x002f280000100800 */
[----:B------:R-:W3:Y:S04]  /*f420*/  LDL R5, [R1+0x49c] ;  /* 0x00049c0001057983 */ /* 0x000ee80000100800 */
[----:B------:R-:W2:Y:S01]  /*f430*/  LDL R14, [R1+0x1ec] ;  /* 0x0001ec00010e7983 */ /* 0x000ea20000100800 */
[----:B---3--:R-:W-:-:S03]  /*f440*/  IADD3 R4, P1, R5, R2, RZ ;  /* 0x0000000205047210 */ /* 0x008fc60007f3e0ff */
[----:B------:R-:W3:Y:S02]  /*f450*/  LDL R5, [R1+0x22c] ;  /* 0x00022c0001057983 */ /* 0x000ee40000100800 */
[----:B---3--:R-:W-:-:S05]  /*f460*/  IMAD.X R5, R5, 0x1, R0, P1 ;  /* 0x0000000105057824 */ /* 0x008fca00008e0600 */
[----:B------:R0:W3:Y:S04]  /*f470*/  @!P0 LDG.E.U16 R20, desc[UR8][R4.64] ;  /* 0x0000000804148981 */ /* 0x0000e8000c1e1500 */
[----:B------:R-:W0:Y:S04]  /*f480*/  LDL R5, [R1+0x48c] ;  /* 0x00048c0001057983 */ /* 0x000e280000100800 */
[----:B------:R1:W-:Y:S04]  /*f490*/  STS.U16 [R6+UR4+0x5000], R3 ;  /* 0x0050000306007988 */ /* 0x0003e80008000404 */
[----:B------:R2:W-:Y:S01]  /*f4a0*/  STS.U16 [R6+UR4+0x5c00], R10 ;  /* 0x005c000a06007988 */ /* 0x0005e20008000404 */
[----:B-1----:R-:W-:-:S02]  /*f4b0*/  PRMT R3, RZ, 0x7610, R3 ;  /* 0x00007610ff037816 */ /* 0x002fc40000000003 */
[----:B0-----:R-:W-:-:S05]  /*f4c0*/  IADD3 R4, P1, R5, R2, RZ ;  /* 0x0000000205047210 */ /* 0x001fca0007f3e0ff */
[--C-:B----4-:R-:W-:Y:S01]  /*f4d0*/  IMAD.X R5, R11, 0x1, R0.reuse, P1 ;  /* 0x000000010b057824 */ /* 0x110fe200008e0600 */
[----:B--2---:R-:W-:Y:S01]  /*f4e0*/  IADD3 R10, P1, R15, R2, RZ ;  /* 0x000000020f0a7210 */ /* 0x004fe20007f3e0ff */
[----:B------:R0:W-:Y:S04]  /*f4f0*/  STS.U16 [R6+UR4+0x6000], R9 ;  /* 0x0060000906007988 */ /* 0x0001e80008000404 */
[----:B------:R1:W2:Y:S01]  /*f500*/  @!P0 LDG.E.U16 R3, desc[UR8][R4.64] ;  /* 0x0000000804038981 */ /* 0x0002a2000c1e1500 */
[----:B------:R-:W-:-:S03]  /*f510*/  IMAD.X R11, R14, 0x1, R0, P1 ;  /* 0x000000010e0b7824 */ /* 0x000fc600008e0600 */
[----:B------:R-:W4:Y:S04]  /*f520*/  LDL R15, [R1+0x1c0] ;  /* 0x0001c000010f7983 */ /* 0x000f280000100800 */
[----:B0-----:R-:W3:Y:S01]  /*f530*/  LDL R9, [R1+0x45c] ;  /* 0x00045c0001097983 */ /* 0x001ee20000100800 */
[----:B-1----:R-:W-:Y:S02]  /*f540*/  PRMT R5, RZ, 0x7610, R5 ;  /* 0x00007610ff057816 */ /* 0x002fe40000000005 */
[----:B------:R-:W-:Y:S01]  /*f550*/  PRMT R4, RZ, 0x7610, R4 ;  /* 0x00007610ff047816 */ /* 0x000fe20000000004 */
[----:B------:R3:W-:Y:S04]  /*f560*/  STS.U16 [R6+UR4+0x6800], R8 ;  /* 0x0068000806007988 */ /* 0x0007e80008000404 */
[----:B------:R0:W2:Y:S04]  /*f570*/  @!P0 LDG.E.U16 R5, desc[UR8][R10.64] ;  /* 0x000000080a058981 */ /* 0x0000a8000c1e1500 */
[----:B------:R-:W2:Y:S04]  /*f580*/  LDL R14, [R1+0x43c] ;  /* 0x00043c00010e7983 */ /* 0x000ea80000100800 */
[----:B------:R-:W0:Y:S02]  /*f590*/  LDL R11, [R1+0x46c] ;  /* 0x00046c00010b7983 */ /* 0x000e240000100800 */
[----:B0-----:R-:W-:-:S02]  /*f5a0*/  IADD3 R10, P1, R11, R2, RZ ;  /* 0x000000020b0a7210 */ /* 0x001fc40007f3e0ff */
[----:B------:R-:W4:Y:S03]  /*f5b0*/  LDL R11, [R1+0x1cc] ;  /* 0x0001cc00010b7983 */ /* 0x000f260000100800 */
[----:B----4-:R-:W-:-:S05]  /*f5c0*/  IMAD.X R11, R11, 0x1, R0, P1 ;  /* 0x000000010b0b7824 */ /* 0x010fca00008e0600 */
[----:B------:R0:W4:Y:S04]  /*f5d0*/  @!P0 LDG.E.U16 R4, desc[UR8][R10.64] ;  /* 0x000000080a048981 */ /* 0x000128000c1e1500 */
[----:B------:R-:W2:Y:S04]  /*f5e0*/  LDL R10, [R1+0x1ac] ;  /* 0x0001ac00010a7983 */ /* 0x000ea80000100800 */
[----:B------:R-:W0:Y:S01]  /*f5f0*/  LDL R11, [R1+0x44c] ;  /* 0x00044c00010b7983 */ /* 0x000e220000100800 */
[----:B---3--:R-:W-:-:S03]  /*f600*/  IADD3 R8, P1, R9, R2, RZ ;  /* 0x0000000209087210 */ /* 0x008fc60007f3e0ff */
[----:B------:R1:W-:Y:S02]  /*f610*/  STS.U16 [R6+UR4+0x5400], R7 ;  /* 0x0054000706007988 */ /* 0x0003e40008000404 */
[----:B--2---:R-:W-:Y:S01]  /*f620*/  IMAD.X R9, R10, 0x1, R0, P1 ;  /* 0x000000010a097824 */ /* 0x004fe200008e0600 */
[----:B0-----:R-:W-:-:S05]  /*f630*/  IADD3 R10, P1, R11, R2, RZ ;  /* 0x000000020b0a7210 */ /* 0x001fca0007f3e0ff */
[----:B------:R-:W-:Y:S02]  /*f640*/  IMAD.X R11, R15, 0x1, R0, P1 ;  /* 0x000000010f0b7824 */ /* 0x000fe400008e0600 */
[----:B------:R-:W2:Y:S01]  /*f650*/  LDL R15, [R1+0x1e0] ;  /* 0x0001e000010f7983 */ /* 0x000ea20000100800 */
[----:B-1----:R-:W-:Y:S02]  /*f660*/  PRMT R7, RZ, 0x7610, R7 ;  /* 0x00007610ff077816 */ /* 0x002fe40000000007 */
[----:B------:R-:W-:-:S04]  /*f670*/  IADD3 R14, P1, R14, R2, RZ ;  /* 0x000000020e0e7210 */ /* 0x000fc80007f3e0ff */
[----:B------:R0:W3:Y:S02]  /*f680*/  @!P0 LDG.E.U16 R7, desc[UR8][R8.64] ;  /* 0x0000000808078981 */ /* 0x0000e4000c1e1500 */
[----:B0-----:R-:W-:-:S06]  /*f690*/  PRMT R8, RZ, 0x7610, R8 ;  /* 0x00007610ff087816 */ /* 0x001fcc0000000008 */
[----:B------:R0:W3:Y:S02]  /*f6a0*/  @!P0 LDG.E.U16 R8, desc[UR8][R10.64] ;  /* 0x000000080a088981 */ /* 0x0000e4000c1e1500 */
[----:B0-----:R-:W-:Y:S01]  /*f6b0*/  PRMT R11, RZ, 0x7610, R11 ;  /* 0x00007610ff0b7816 */ /* 0x001fe2000000000b */
        /* <DEDUP_REMOVED lines=16> */
[----:B------:R-:W2:Y:S04]  /*f7c0*/  LDL R15, [R1+0x248] ;  /* 0x00024800010f7983 */ /* 0x000ea80000100800 */
[----:B------:R-:W-:Y:S04]  /*f7d0*/  STS.U16 [R6+UR4+0x6400], R19 ;  /* 0x0064001306007988 */ /* 0x000fe80008000404 */
[----:B------:R-:W-:Y:S04]  /*f7e0*/  STS.U16 [R6+UR4+0x6c00], R13 ;  /* 0x006c000d06007988 */ /* 0x000fe80008000404 */
[----:B------:R-:W-:Y:S04]  /*f7f0*/  STS.U16 [R6+UR4+0x7000], R16 ;  /* 0x0070001006007988 */ /* 0x000fe80008000404 */
[----:B------:R-:W-:Y:S04]  /*f800*/  STS.U16 [R6+UR4+0x7400], R23 ;  /* 0x0074001706007988 */ /* 0x000fe80008000404 */
[----:B------:R-:W-:Y:S04]  /*f810*/  STS.U16 [R6+UR4+0x7800], R24 ;  /* 0x0078001806007988 */ /* 0x000fe80008000404 */
[----:B------:R0:W-:Y:S02]  /*f820*/  STS.U16 [R6+UR4+0x7c00], R27 ;  /* 0x007c001b06007988 */ /* 0x0001e40008000404 */
        /* <DEDUP_REMOVED lines=16> */
[----:B------:R-:W3:Y:S04]  /*f930*/  @!P0 LDG.E.U16 R29, desc[UR8][R14.64] ;  /* 0x000000080e1d8981 */ /* 0x000ee8000c1e1500 */
[----:B---3--:R0:W-:Y:S04]  /*f940*/  STL [R1+0x18], R29 ;  /* 0x0000181d01007387 */ /* 0x0081e80000100800 */
[----:B0-----:R-:W3:Y:S04]  /*f950*/  LDL.LU R29, [R1+0xf74] ;  /* 0x000f7400011d7983 */ /* 0x001ee80000300800 */
[----:B------:R-:W2:Y:S04]  /*f960*/  LDL.LU R14, [R1+0x8] ;  /* 0x00000800010e7983 */ /* 0x000ea80000300800 */
[----:B------:R-:W4:Y:S04]  /*f970*/  LDL R15, [R1+0x3dc] ;  /* 0x0003dc00010f7983 */ /* 0x000f280000100800 */
[----:B--2---:R4:W-:Y:S02]  /*f980*/  STS.U16 [R12+UR4+0x500], R14 ;  /* 0x0005000e0c007988 */ /* 0x0049e40008000404 */
[----:B----4-:R-:W-:-:S02]  /*f990*/  IADD3 R14, P1, R15, R2, RZ ;  /* 0x000000020f0e7210 */ /* 0x010fc40007f3e0ff */
        /* <DEDUP_REMOVED lines=8> */
[----:B------:R-:W4:Y:S01]  /*fa20*/  LDL R15, [R1+0x2c8] ;  /* 0x0002c800010f7983 */ /* 0x000f220000100800 */
[----:B---3--:R-:W-:Y:S02]  /*fa30*/  PRMT R29, RZ, 0x7610, R29 ;  /* 0x00007610ff1d7816 */ /* 0x008fe4000000001d */
[----:B----4-:R-:W-:-:S05]  /*fa40*/  IMAD.X R15, R15, 0x1, R0, P1 ;  /* 0x000000010f0f7824 */ /* 0x010fca00008e0600 */
[----:B------:R-:W3:Y:S04]  /*fa50*/  @!P0 LDG.E.U16 R29, desc[UR8][R14.64] ;  /* 0x000000080e1d8981 */ /* 0x000ee8000c1e1500 */
[----:B---3--:R0:W-:Y:S04]  /*fa60*/  STL [R1+0x14], R29 ;  /* 0x0000141d01007387 */ /* 0x0081e80000100800 */
[----:B0-----:R-:W3:Y:S04]  /*fa70*/  LDL.LU R29, [R1+0xf70] ;  /* 0x000f7000011d7983 */ /* 0x001ee80000300800 */
[----:B------:R-:W4:Y:S04]  /*fa80*/  LDL.LU R14, [R1] ;  /* 0x00000000010e7983 */ /* 0x000f280000300800 */
[----:B------:R-:W2:Y:S04]  /*fa90*/  LDL R15, [R1+0x3bc] ;  /* 0x0003bc00010f7983 */ /* 0x000ea80000100800 */
[----:B----4-:R2:W-:Y:S02]  /*faa0*/  STS.U16 [R12+UR4+0xd00], R14 ;  /* 0x000d000e0c007988 */ /* 0x0105e40008000404 */
[----:B--2---:R-:W-:-:S02]  /*fab0*/  IADD3 R14, P1, R15, R2, RZ ;  /* 0x000000020f0e7210 */ /* 0x004fc40007f3e0ff */
[----:B------:R-:W2:Y:S01]  /*fac0*/  LDL R15, [R1+0x2e8] ;  /* 0x0002e800010f7983 */ /* 0x000ea20000100800 */
[----:B---3--:R-:W-:Y:S02]  /*fad0*/  PRMT R29, RZ, 0x7610, R29 ;  /* 0x00007610ff1d7816 */ /* 0x008fe4000000001d */
[----:B--2---:R-:W-:-:S05]  /*fae0*/  IMAD.X R15, R15, 0x1, R0, P1 ;  /* 0x000000010f0f7824 */ /* 0x004fca00008e0600 */
[----:B------:R-:W2:Y:S04]  /*faf0*/  @!P0 LDG.E.U16 R29, desc[UR8][R14.64] ;  /* 0x000000080e1d8981 */ /* 0x000ea8000c1e1500 */
[----:B--2---:R0:W-:Y:S04]  /*fb00*/  STL [R1+0x10], R29 ;  /* 0x0000101d01007387 */ /* 0x0041e80000100800 */
[----:B0-----:R-:W2:Y:S04]  /*fb10*/  LDL.LU R29, [R1+0xf6c] ;  /* 0x000f6c00011d7983 */ /* 0x001ea80000300800 */
[----:B------:R-:W3:Y:S02]  /*fb20*/  LDL R15, [R1+0x3ac] ;  /* 0x0003ac00010f7983 */ /* 0x000ee40000100800 */
[----:B---3--:R-:W-:-:S02]  /*fb30*/  IADD3 R14, P1, R15, R2, RZ ;  /* 0x000000020f0e7210 */ /* 0x008fc40007f3e0ff */
[----:B------:R-:W3:Y:S01]  /*fb40*/  LDL R15, [R1+0x308] ;  /* 0x00030800010f7983 */ /* 0x000ee20000100800 */
[----:B------:R-:W-:Y:S02]  /*fb50*/  PRMT R24, RZ, 0x7610, R24 ;  /* 0x00007610ff187816 */ /* 0x000fe40000000018 */
[----:B---3--:R-:W-:-:S05]  /*fb60*/  IMAD.X R15, R15, 0x1, R0, P1 ;  /* 0x000000010f0f7824 */ /* 0x008fca00008e0600 */
[----:B------:R0:W3:Y:S04]  /*fb70*/  @!P0 LDG.E.U16 R24, desc[UR8][R14.64] ;  /* 0x000000080e188981 */ /* 0x0000e8000c1e1500 */
[----:B------:R-:W0:Y:S02]  /*fb80*/  LDL R15, [R1+0x39c] ;  /* 0x00039c00010f7983 */ /* 0x000e240000100800 */
[----:B0-----:R-:W-:Y:S02]  /*fb90*/  IADD3 R14, P1, R15, R2, RZ ;  /* 0x000000020f0e7210 */ /* 0x001fe40007f3e0ff */
[----:B------:R-:W4:Y:S01]  /*fba0*/  LDL R15, [R1+0x328] ;  /* 0x00032800010f7983 */ /* 0x000f220000100800 */
[----:B------:R-:W-:Y:S02]  /*fbb0*/  PRMT R26, RZ, 0x7610, R26 ;  /* 0x00007610ff1a7816 */ /* 0x000fe4000000001a */
[----:B----4-:R-:W-:-:S05]  /*fbc0*/  IMAD.X R15, R15, 0x1, R0, P1 ;  /* 0x000000010f0f7824 */ /* 0x010fca00008e0600 */
[----:B------:R-:W4:Y:S04]  /*fbd0*/  @!P0 LDG.E.U16 R26, desc[UR8][R14.64] ;  /* 0x000000080e1a8981 */ /* 0x000f28000c1e1500 */
[----:B----4-:R0:W-:Y:S04]  /*fbe0*/  STL [R1+0xc], R26 ;  /* 0x00000c1a01007387 */ /* 0x0101e80000100800 */
[----:B0-----:R-:W4:Y:S04]  /*fbf0*/  LDL.LU R26, [R1+0xf68] ;  /* 0x000f6800011a7983 */ /* 0x001f280000300800 */
        /* <DEDUP_REMOVED lines=16> */
[----:B------:R-:W4:Y:S02]  /*fd00*/  LDL R15, [R1+0x584] ;  /* 0x00058400010f7983 */ /* 0x000f240000100800 */
[----:B----4-:R-:W-:-:S02]  /*fd10*/  IADD3 R14, P1, R15, R2, RZ ;  /* 0x000000020f0e7210 */ /* 0x010fc40007f3e0ff */
[----:B------:R-:W4:Y:S01]  /*fd20*/  LDL R15, [R1+0x52c] ;  /* 0x00052c00010f7983 */ /* 0x000f220000100800 */
[----:B------:R-:W-:Y:S02]  /*fd30*/  PRMT R21, RZ, 0x7610, R21 ;  /* 0x00007610ff157816 */ /* 0x000fe40000000015 */
[----:B----4-:R-:W-:-:S05]  /*fd40*/  IMAD.X R15, R15, 0x1, R0, P1 ;  /* 0x000000010f0f7824 */ /* 0x010fca00008e0600 */
[----:B------:R-:W4:Y:S04]  /*fd50*/  @!P0 LDG.E.U16 R21, desc[UR8][R14.64] ;  /* 0x000000080e158981 */ /* 0x000f28000c1e1500 */
[----:B----4-:R0:W-:Y:S04]  /*fd60*/  STL [R1], R21 ;  /* 0x0000001501007387 */ /* 0x0101e80000100800 */
[----:B0-----:R-:W4:Y:S04]  /*fd70*/  LDL.LU R21, [R1+0xf5c] ;  /* 0x000f5c0001157983 */ /* 0x001f280000300800 */
[----:B------:R-:W2:Y:S02]  /*fd80*/  LDL R15, [R1+0x568] ;  /* 0x00056800010f7983 */ /* 0x000ea40000100800 */
[----:B--2---:R-:W-:-:S02]  /*fd90*/  IADD3 R14, P1, R15, R2, RZ ;  /* 0x000000020f0e7210 */ /* 0x004fc40007f3e0ff */
[----:B------:R-:W2:Y:S01]  /*fda0*/  LDL R15, [R1+0x198] ;  /* 0x00019800010f7983 */ /* 0x000ea20000100800 */
[----:B------:R-:W-:-:S03]  /*fdb0*/  PRMT R16, RZ, 0x7610, R16 ;  /* 0x00007610ff107816 */ /* 0x000fc60000000010 */
[----:B------:R0:W-:Y:S04]  /*fdc0*/  STS.U16 [R12+UR4+0x2900], R17 ;  /* 0x002900110c007988 */ /* 0x0001e80008000404 */
[----:B0-----:R-:W3:Y:S01]  /*fdd0*/  LDL R17, [R1+0x38c] ;  /* 0x00038c0001117983 */ /* 0x001ee20000100800 */
[----:B--2---:R-:W-:-:S05]  /*fde0*/  IMAD.X R15, R15, 0x1, R0, P1 ;  /* 0x000000010f0f7824 */ /* 0x004fca00008e0600 */
[----:B------:R0:W2:Y:S04]  /*fdf0*/  @!P0 LDG.E.U16 R16, desc[UR8][R14.64] ;  /* 0x000000080e108981 */ /* 0x0000a8000c1e1500 */
[----:B------:R-:W0:Y:S04]  /*fe00*/  LDL R15, [R1+0x588] ;  /* 0x00058800010f7983 */ /* 0x000e280000100800 */
[----:B------:R1:W-:Y:S02]  /*fe10*/  STS.U16 [R12+UR4+0x1100], R29 ;  /* 0x0011001d0c007988 */ /* 0x0003e40008000404 */
[----:B-1----:R-:W-:-:S02]  /*fe20*/  PRMT R29, RZ, 0x7610, R29 ;  /* 0x00007610ff1d7816 */ /* 0x002fc4000000001d */
[----:B0-----:R-:W-:-:S05]  /*fe30*/  IADD3 R14, P1, R15, R2, RZ ;  /* 0x000000020f0e7210 */ /* 0x001fca0007f3e0ff */
[----:B---3--:R-:W-:Y:S01]  /*fe40*/  IMAD.X R15, R17, 0x1, R0, P1 ;  /* 0x00000001110f7824 */ /* 0x008fe200008e0600 */
[----:B----4-:R0:W-:Y:S04]  /*fe50*/  STS.U16 [R12+UR4+0x2500], R21 ;  /* 0x002500150c007988 */ /* 0x0101e80008000404 */
[----:B------:R1:W3:Y:S04]  /*fe60*/  @!P0 LDG.E.U16 R29, desc[UR8][R14.64] ;  /* 0x000000080e1d8981 */ /* 0x0002e8000c1e1500 */
[----:B------:R-:W4:Y:S04]  /*fe70*/  LDL R17, [R1+0x32c] ;  /* 0x00032c0001117983 */ /* 0x000f280000100800 */
[----:B------:R-:W2:Y:S01]  /*fe80*/  LDL R15, [R1+0x548] ;  /* 0x00054800010f7983 */ /* 0x000ea20000100800 */
[----:B-1----:R-:W1:Y:S02]  /*fe90*/  S2R R14, SR_TID.X ;  /* 0x00000000000e7919 */ /* 0x002e640000002100 */
[----:B-1----:R-:W-:-:S04]  /*fea0*/  LOP3.LUT R14, R14, 0x40, RZ, 0xc0, !PT ;  /* 0x000000400e0e7812 */ /* 0x002fc800078ec0ff */
[----:B------:R-:W-:Y:S02]  /*feb0*/  ISETP.NE.U32.AND P1, PT, R14, RZ, PT ;  /* 0x000000ff0e00720c */ /* 0x000fe40003f25070 */
[----:B--2---:R-:W-:Y:S02]  /*fec0*/  IADD3 R14, P2, R15, R2, RZ ;  /* 0x000000020f0e7210 */ /* 0x004fe40007f5e0ff */
[----:B------:R-:W2:Y:S01]  /*fed0*/  LDL R15, [R1+0x36c] ;  /* 0x00036c00010f7983 */ /* 0x000ea20000100800 */
[----:B0-----:R-:W-:Y:S02]  /*fee0*/  PRMT R21, RZ, 0x7610, R21 ;  /* 0x00007610ff157816 */ /* 0x001fe40000000015 */
[----:B--2---:R-:W-:-:S05]  /*fef0*/  IMAD.X R15, R15, 0x1, R0, P2 ;  /* 0x000000010f0f7824 */ /* 0x004fca00010e0600 */
[----:B------:R0:W2:Y:S04]  /*ff00*/  @!P0 LDG.E.U16 R21, desc[UR8][R14.64] ;  /* 0x000000080e158981 */ /* 0x0000a8000c1e1500 */
[----:B------:R-:W0:Y:S04]  /*ff10*/  LDL R15, [R1+0x528] ;  /* 0x00052800010f7983 */ /* 0x000e280000100800 */
[----:B------:R-:W-:Y:S01]  /*ff20*/  STL [R1+0xf50], R20 ;  /* 0x000f501401007387 */ /* 0x000fe20000100800 */
[----:B0-----:R-:W-:-:S03]  /*ff30*/  IADD3 R14, P2, R15, R2, RZ ;  /* 0x000000020f0e7210 */ /* 0x001fc60007f5e0ff */
[----:B------:R-:W3:Y:S04]  /*ff40*/  LDL R15, [R1+0x34c] ;  /* 0x00034c00010f7983 */ /* 0x000ee80000100800 */
[----:B------:R0:W-:Y:S01]  /*ff50*/  STS.U16 [R12+UR4+0x3100], R20 ;  /* 0x003100140c007988 */ /* 0x0001e20008000404 */
[----:B------:R-:W-:-:S03]  /*ff60*/  PRMT R19, RZ, 0x7610, R19 ;  /* 0x00007610ff137816 */ /* 0x000fc60000000013 */
[----:B0-----:R-:W4:Y:S01]  /*ff70*/  LDL R20, [R1+0x518] ;  /* 0x0005180001147983 */ /* 0x001f220000100800 */
[----:B---3--:R-:W-:-:S05]  /*ff80*/  IMAD.X R15, R15, 0x1, R0, P2 ;  /* 0x000000010f0f7824 */ /* 0x008fca00010e0600 */
[----:B------:R4:W3:Y:S04]  /*ff90*/  @!P0 LDG.E.U16 R19, desc[UR8][R14.64] ;  /* 0x000000080e138981 */ /* 0x0008e8000c1e1500 */
[----:B------:R0:W-:Y:S01]  /*ffa0*/  STS.U16 [R12+UR4+0x3500], R3 ;  /* 0x003500030c007988 */ /* 0x0001e20008000404 */
[----:B----4-:R-:W-:Y:S02]  /*ffb0*/  IADD3 R14, P2, R20, R2, RZ ;  /* 0x00000002140e7210 */ /* 0x010fe40007f5e0ff */
[----:B0-----:R-:W-:-:S03]  /*ffc0*/  PRMT R3, RZ, 0x7610, R3 ;  /* 0x00007610ff037816 */ /* 0x001fc60000000003 */
[----:B------:R-:W-:-:S05]  /*ffd0*/  IMAD.X R15, R17, 0x1, R0, P2 ;  /* 0x00000001110f7824 */ /* 0x000fca00010e0600 */
[----:B------:R-:W4:Y:S04]  /*ffe0*/  @!P0 LDG.E.U16 R3, desc[UR8][R14.64] ;  /* 0x000000080e038981 */ /* 0x000f28000c1e1500 */
[----:B---3--:R-:W-:Y:S04]  /*fff0*/  STL [R1+0xf58], R19 ;  /* 0x000f581301007387 */ /* 0x008fe80000100800 */
[----:B------:R-:W3:Y:S04]  /*10000*/  LDL R15, [R1+0x508] ;  /* 0x00050800010f7983 */ /* 0x000ee80000100800 */
[----:B------:R-:W2:Y:S04]  /*10010*/  LDL R20, [R1+0x4e8] ;  /* 0x0004e80001147983 */ /* 0x000ea80000100800 */
[----:B------:R-:W2:Y:S04]  /*10020*/  LDL R17, [R1+0x4d8] ;  /* 0x0004d80001117983 */ /* 0x000ea80000100800 */
[----:B----4-:R-:W-:Y:S01]  /*10030*/  STL [R1+0xf54], R3 ;  /* 0x000f540301007387 */ /* 0x010fe20000100800 */
[----:B---3--:R-:W-:-:S03]  /*10040*/  IADD3 R14, P2, R15, R2, RZ ;  /* 0x000000020f0e7210 */ /* 0x008fc60007f5e0ff */
[----:B------:R-:W3:Y:S04]  /*10050*/  LDL R15, [R1+0x30c] ;  /* 0x00030c00010f7983 */ /* 0x000ee80000100800 */
[----:B------:R0:W-:Y:S02]  /*10060*/  STS.U16 [R12+UR4+0x3900], R5 ;  /* 0x003900050c007988 */ /* 0x0001e40008000404 */
[----:B0-----:R-:W-:Y:S01]  /*10070*/  PRMT R5, RZ, 0x7610, R5 ;  /* 0x00007610ff057816 */ /* 0x001fe20000000005 */
[----:B---3--:R-:W-:-:S05]  /*10080*/  IMAD.X R15, R15, 0x1, R0, P2 ;  /* 0x000000010f0f7824 */ /* 0x008fca00010e0600 */
[----:B------:R0:W3:Y:S04]  /*10090*/  @!P0 LDG.E.U16 R5, desc[UR8][R14.64] ;  /* 0x000000080e058981 */ /* 0x0000e8000c1e1500 */
[----:B------:R-:W0:Y:S02]  /*100a0*/  LDL R15, [R1+0x4f8] ;  /* 0x0004f800010f7983 */ /* 0x000e240000100800 */
[----:B0-----:R-:W-:Y:S02]  /*100b0*/  IADD3 R14, P2, R15, R2, RZ ;  /* 0x000000020f0e7210 */ /* 0x001fe40007f5e0ff */
[----:B------:R-:W4:Y:S04]  /*100c0*/  LDL R15, [R1+0x2ec] ;  /* 0x0002ec00010f7983 */ /* 0x000f280000100800 */
[----:B------:R0:W-:Y:S02]  /*100d0*/  STS.U16 [R12+UR4+0x3d00], R4 ;  /* 0x003d00040c007988 */ /* 0x0001e40008000404 */
[----:B0-----:R-:W-:Y:S01]  /*100e0*/  PRMT R4, RZ, 0x7610, R4 ;  /* 0x00007610ff047816 */ /* 0x001fe20000000004 */
[----:B----4-:R-:W-:-:S05]  /*100f0*/  IMAD.X R15, R15, 0x1, R0, P2 ;  /* 0x000000010f0f7824 */ /* 0x010fca00010e0600 */
[----:B------:R2:W4:Y:S04]  /*10100*/  @!P0 LDG.E.U16 R4, desc[UR8][R14.64] ;  /* 0x000000080e048981 */ /* 0x000528000c1e1500 */
[----:B------:R-:W3:Y:S01]  /*10110*/  LDL R15, [R1+0x2cc] ;  /* 0x0002cc00010f7983 */ /* 0x000ee20000100800 */
[----:B--2---:R-:W-:-:S03]  /*10120*/  IADD3 R14, P2, R20, R2, RZ ;  /* 0x00000002140e7210 */ /* 0x004fc60007f5e0ff */
[----:B------:R0:W-:Y:S04]  /*10130*/  STS.U16 [R12+UR4+0x4100], R7 ;  /* 0x004100070c007988 */ /* 0x0001e80008000404 */
[----:B------:R1:W-:Y:S04]  /*10140*/  STS.U16 [R12+UR4+0x4500], R8 ;  /* 0x004500080c007988 */ /* 0x0003e80008000404 */
[----:B------:R2:W-:Y:S01]  /*10150*/  STS.U16 [R12+UR4+0x4900], R11 ;  /* 0x0049000b0c007988 */ /* 0x0005e20008000404 */
[----:B0-----:R-:W-:-:S03]  /*10160*/  PRMT R7, RZ, 0x7610, R7 ;  /* 0x00007610ff077816 */ /* 0x001fc60000000007 */
[----:B------:R-:W4:Y:S01]  /*10170*/  LDL R20, [R1+0x26c] ;  /* 0x00026c0001147983 */ /* 0x000f220000100800 */
[----:B---3--:R-:W-:-:S05]  /*10180*/  IMAD.X R15, R15, 0x1, R0, P2 ;  /* 0x000000010f0f7824 */ /* 0x008fca00010e0600 */
[----:B------:R0:W3:Y:S04]  /*10190*/  @!P0 LDG.E.U16 R7, desc[UR8][R14.64] ;  /* 0x000000080e078981 */ /* 0x0000e8000c1e1500 */
[----:B------:R-:W4:Y:S01]  /*101a0*/  LDL R15, [R1+0x2ac] ;  /* 0x0002ac00010f7983 */ /* 0x000f220000100800 */
[----:B0-----:R-:W-:Y:S02]  /*101b0*/  IADD3 R14, P2, R17, R2, RZ ;  /* 0x00000002110e7210 */ /* 0x001fe40007f5e0ff */
[----:B-1----:R-:W-:Y:S01]  /*101c0*/  PRMT R8, RZ, 0x7610, R8 ;  /* 0x00007610ff087816 */ /* 0x002fe20000000008 */
[----:B------:R0:W-:Y:S01]  /*101d0*/  STS.U16 [R12+UR4+0x4d00], R10 ;  /* 0x004d000a0c007988 */ /* 0x0001e20008000404 */
[----:B--2---:R-:W-:-:S03]  /*101e0*/  PRMT R11, RZ, 0x7610, R11 ;  /* 0x00007610ff0b7816 */ /* 0x004fc6000000000b */
[----:B------:R-:W2:Y:S01]  /*101f0*/  LDL R17, [R1+0x24c] ;  /* 0x00024c0001117983 */ /* 0x000ea20000100800 */
[----:B----4-:R-:W-:-:S05]  /*10200*/  IMAD.X R15, R15, 0x1, R0, P2 ;  /* 0x000000010f0f7824 */ /* 0x010fca00010e0600 */
[----:B------:R1:W4:Y:S04]  /*10210*/  @!P0 LDG.E.U16 R8, desc[UR8][R14.64] ;  /* 0x000000080e088981 */ /* 0x000328000c1e1500 */
[----:B------:R-:W1:Y:S02]  /*10220*/  LDL R15, [R1+0x4c8] ;  /* 0x0004c800010f7983 */ /* 0x000e640000100800 */
[----:B-1----:R-:W-:Y:S02]  /*10230*/  IADD3 R14, P2, R15, R2, RZ ;  /* 0x000000020f0e7210 */ /* 0x002fe40007f5e0ff */
[----:B------:R-:W3:Y:S03]  /*10240*/  LDL R15, [R1+0x28c] ;  /* 0x00028c00010f7983 */ /* 0x000ee60000100800 */
[----:B---3--:R-:W-:-:S05]  /*10250*/  IMAD.X R15, R15, 0x1, R0, P2 ;  /* 0x000000010f0f7824 */ /* 0x008fca00010e0600 */
[----:B------:R1:W3:Y:S04]  /*10260*/  @!P0 LDG.E.U16 R11, desc[UR8][R14.64] ;  /* 0x000000080e0b8981 */ /* 0x0002e8000c1e1500 */
[----:B------:R-:W1:Y:S01]  /*10270*/  LDL R15, [R1+0x4b8] ;  /* 0x0004b800010f7983 */ /* 0x000e620000100800 */
[----:B0-----:R-:W-:Y:S02]  /*10280*/  PRMT R10, RZ, 0x7610, R10 ;  /* 0x00007610ff0a7816 */ /* 0x001fe4000000000a */
[----:B-1----:R-:W-:-:S05]  /*10290*/  IADD3 R14, P2, R15, R2, RZ ;  /* 0x000000020f0e7210 */ /* 0x002fca0007f5e0ff */
[----:B------:R-:W-:Y:S01]  /*102a0*/  IMAD.X R15, R20, 0x1, R0, P2 ;  /* 0x00000001140f7824 */ /* 0x000fe200010e0600 */
[----:B------:R0:W-:Y:S04]  /*102b0*/  STS.U16 [R12+UR4+0x5100], R9 ;  /* 0x005100090c007988 */ /* 0x0001e80008000404 */
[----:B------:R1:W3:Y:S04]  /*102c0*/  @!P0 LDG.E.U16 R10, desc[UR8][R14.64] ;  /* 0x000000080e0a8981 */ /* 0x0002e8000c1e1500 */
[----:B------:R-:W4:Y:S04]  /*102d0*/  LDL R20, [R1+0x204] ;  /* 0x0002040001147983 */ /* 0x000f280000100800 */
[----:B------:R-:W1:Y:S01]  /*102e0*/  LDL R15, [R1+0x4a8] ;  /* 0x0004a800010f7983 */ /* 0x000e620000100800 */
[----:B0-----:R-:W-:-:S02]  /*102f0*/  PRMT R9, RZ, 0x7610, R9 ;  /* 0x00007610ff097816 */ /* 0x001fc40000000009 */
[----:B-1----:R-:W-:-:S05]  /*10300*/  IADD3 R14, P2, R15, R2, RZ ;  /* 0x000000020f0e7210 */ /* 0x002fca0007f5e0ff */
[----:B--2---:R-:W-:Y:S02]  /*10310*/  IMAD.X R15, R17, 0x1, R0, P2 ;  /* 0x00000001110f7824 */ /* 0x004fe400010e0600 */
[----:B------:R-:W2:Y:S04]  /*10320*/  LDL.LU R17, [R1+0x10] ;  /* 0x0000100001117983 */ /* 0x000ea80000300800 */
[----:B------:R-:W3:Y:S04]  /*10330*/  @!P0 LDG.E.U16 R9, desc[UR8][R14.64] ;  /* 0x000000080e098981 */ /* 0x000ee8000c1e1500 */
[----:B------:R-:W4:Y:S04]  /*10340*/  LDL R15, [R1+0x498] ;  /* 0x00049800010f7983 */ /* 0x000f280000100800 */
[----:B---3--:R-:W-:Y:S01]  /*10350*/  STL [R1+0xf4c], R9 ;  /* 0x000f4c0901007387 */ /* 0x008fe20000100800 */
[----:B----4-:R-:W-:-:S03]  /*10360*/  IADD3 R14, P2, R15, R2, RZ ;  /* 0x000000020f0e7210 */ /* 0x010fc60007f5e0ff */
[----:B------:R-:W3:Y:S04]  /*10370*/  LDL R15, [R1+0x224] ;  /* 0x00022400010f7983 */ /* 0x000ee80000100800 */
[----:B------:R0:W-:Y:S02]  /*10380*/  STS.U16 [R12+UR4+0x2100], R22 ;  /* 0x002100160c007988 */ /* 0x0001e40008000404 */
[----:B0-----:R-:W-:Y:S01]  /*10390*/  PRMT R22, RZ, 0x7610, R22 ;  /* 0x00007610ff167816 */ /* 0x001fe20000000016 */
[----:B---3--:R-:W-:-:S05]  /*103a0*/  IMAD.X R15, R15, 0x1, R0, P2 ;  /* 0x000000010f0f7824 */ /* 0x008fca00010e0600 */
[----:B------:R-:W3:Y:S04]  /*103b0*/  @!P0 LDG.E.U16 R22, desc[UR8][R14.64] ;  /* 0x000000080e168981 */ /* 0x000ee8000c1e1500 */
[----:B------:R-:W4:Y:S01]  /*103c0*/  LDL R15, [R1+0x488] ;  /* 0x00048800010f7983 */ /* 0x000f220000100800 */
[----:B------:R-:W-:-:S03]  /*103d0*/  PRMT R23, RZ, 0x7610, R23 ;  /* 0x00007610ff177816 */ /* 0x000fc60000000017 */
[----:B---3--:R-:W-:Y:S01]  /*103e0*/  STL [R1+0xf48], R22 ;  /* 0x000f481601007387 */ /* 0x008fe20000100800 */
[----:B----4-:R-:W-:-:S05]  /*103f0*/  IADD3 R14, P2, R15, R2, RZ ;  /* 0x000000020f0e7210 */ /* 0x010fca0007f5e0ff */
[----:B------:R-:W-:Y:S02]  /*10400*/  IMAD.X R15, R20, 0x1, R0, P2 ;  /* 0x00000001140f7824 */ /* 0x000fe400010e0600 */
[----:B------:R-:W3:Y:S04]  /*10410*/  LDL R20, [R1+0x1a8] ;  /* 0x0001a80001147983 */ /* 0x000ee80000100800 */
[----:B------:R-:W4:Y:S04]  /*10420*/  @!P0 LDG.E.U16 R23, desc[UR8][R14.64] ;  /* 0x000000080e178981 */ /* 0x000f28000c1e1500 */
[----:B------:R-:W2:Y:S04]  /*10430*/  LDL.LU R14, [R1+0x18] ;  /* 0x00001800010e7983 */ /* 0x000ea80000300800 */
[----:B------:R-:W3:Y:S04]  /*10440*/  LDL R15, [R1+0x478] ;  /* 0x00047800010f7983 */ /* 0x000ee80000100800 */
[----:B----4-:R-:W-:Y:S04]  /*10450*/  STL [R1+0xf44], R23 ;  /* 0x000f441701007387 */ /* 0x010fe80000100800 */
[----:B--2---:R3:W-:Y:S02]  /*10460*/  STS.U16 [R12+UR4+0x5d00], R14 ;  /* 0x005d000e0c007988 */ /* 0x0047e40008000404 */
[----:B---3--:R-:W-:-:S02]  /*10470*/  IADD3 R14, P2, R15, R2, RZ ;  /* 0x000000020f0e7210 */ /* 0x008fc40007f5e0ff */
        /* <DEDUP_REMOVED lines=10> */
[----:B0-----:R-:W-:Y:S01]  /*10520*/  PRMT R27, RZ, 0x7610, R27 ;  /* 0x00007610ff1b7816 */ /* 0x001fe2000000001b */
[----:B--2---:R-:W-:-:S05]  /*10530*/  IMAD.X R15, R15, 0x1, R0, P2 ;  /* 0x000000010f0f7824 */ /* 0x004fca00010e0600 */
[----:B------:R0:W2:Y:S04]  /*10540*/  @!P0 LDG.E.U16 R27, desc[UR8][R14.64] ;  /* 0x000000080e1b8981 */ /* 0x0000a8000c1e1500 */
[----:B------:R-:W3:Y:S04]  /*10550*/  LDL.LU R14, [R1+0x14] ;  /* 0x00001400010e7983 */ /* 0x000ee80000300800 */
[----:B------:R-:W0:Y:S04]  /*10560*/  LDL R15, [R1+0x458] ;  /* 0x00045800010f7983 */ /* 0x000e280000100800 */
[----:B------:R1:W-:Y:S02]  /*10570*/  STS.U16 [R12+UR4+0x1900], R26 ;  /* 0x0019001a0c007988 */ /* 0x0003e40008000404 */
[----:B-1----:R-:W-:-:S02]  /*10580*/  PRMT R26, RZ, 0x7610, R26 ;  /* 0x00007610ff1a7816 */ /* 0x002fc4000000001a */
[----:B---3--:R0:W-:Y:S02]  /*10590*/  STS.U16 [R12+UR4+0x6500], R14 ;  /* 0x0065000e0c007988 */ /* 0x0081e40008000404 */
[----:B0-----:R-:W-:-:S05]  /*105a0*/  IADD3 R14, P2, R15, R2, RZ ;  /* 0x000000020f0e7210 */ /* 0x001fca0007f5e0ff */
[----:B------:R-:W-:Y:S01]  /*105b0*/  IMAD.X R15, R20, 0x1, R0, P2 ;  /* 0x00000001140f7824 */ /* 0x000fe200010e0600 */
[----:B--2---:R-:W-:Y:S04]  /*105c0*/  STL [R1+0xf3c], R27 ;  /* 0x000f3c1b01007387 */ /* 0x004fe80000100800 */
[----:B------:R-:W2:Y:S04]  /*105d0*/  @!P0 LDG.E.U16 R26, desc[UR8][R14.64] ;  /* 0x000000080e1a8981 */ /* 0x000ea8000c1e1500 */
[----:B------:R-:W3:Y:S04]  /*105e0*/  LDL R15, [R1+0x448] ;  /* 0x00044800010f7983 */ /* 0x000ee80000100800 */
[----:B--2---:R-:W-:Y:S04]  /*105f0*/  STL [R1+0xf38], R26 ;  /* 0x000f381a01007387 */ /* 0x004fe80000100800 */
[----:B------:R0:W-:Y:S04]  /*10600*/  STS.U16 [R12+UR4+0x1d00], R25 ;  /* 0x001d00190c007988 */ /* 0x0001e80008000404 */
[----:B------:R1:W-:Y:S01]  /*10610*/  STS.U16 [R12+UR4+0x6d00], R24 ;  /* 0x006d00180c007988 */ /* 0x0003e20008000404 */
[----:B---3--:R-:W-:-:S03]  /*10620*/  IADD3 R14, P2, R15, R2, RZ ;  /* 0x000000020f0e7210 */ /* 0x008fc60007f5e0ff */
[----:B------:R-:W2:Y:S01]  /*10630*/  LDL R15, [R1+0x1c8] ;  /* 0x0001c800010f7983 */ /* 0x000ea20000100800 */
[----:B0-----:R-:W-:-:S03]  /*10640*/  PRMT R25, RZ, 0x7610, R25 ;  /* 0x00007610ff197816 */ /* 0x001fc60000000019 */
[----:B------:R0:W-:Y:S01]  /*10650*/  STS.U16 [R12+UR4+0x6900], R17 ;  /* 0x006900110c007988 */ /* 0x0001e20008000404 */
[----:B-1----:R-:W-:-:S03]  /*10660*/  PRMT R24, RZ, 0x7610, R24 ;  /* 0x00007610ff187816 */ /* 0x002fc60000000018 */
[----:B------:R-:W3:Y:S04]  /*10670*/  LDL R20, [R1+0x418] ;  /* 0x0004180001147983 */ /* 0x000ee80000100800 */
[----:B0-----:R-:W4:Y:S01]  /*10680*/  LDL R17, [R1+0x228] ;  /* 0x0002280001117983 */ /* 0x001f220000100800 */
[----:B--2---:R-:W-:-:S05]  /*10690*/  IMAD.X R15, R15, 0x1, R0, P2 ;  /* 0x000000010f0f7824 */ /* 0x004fca00010e0600 */
[----:B------:R0:W2:Y:S04]  /*106a0*/  @!P0 LDG.E.U16 R25, desc[UR8][R14.64] ;  /* 0x000000080e198981 */ /* 0x0000a8000c1e1500 */
[----:B------:R-:W0:Y:S02]  /*106b0*/  LDL R15, [R1+0x438] ;  /* 0x00043800010f7983 */ /* 0x000e240000100800 */
[----:B0-----:R-:W-:Y:S02]  /*106c0*/  IADD3 R14, P2, R15, R2, RZ ;  /* 0x000000020f0e7210 */ /* 0x001fe40007f5e0ff */
[----:B------:R-:W3:Y:S03]  /*106d0*/  LDL R15, [R1+0x1e8] ;  /* 0x0001e800010f7983 */ /* 0x000ee60000100800 */
[----:B---3--:R-:W-:-:S05]  /*106e0*/  IMAD.X R15, R15, 0x1, R0, P2 ;  /* 0x000000010f0f7824 */ /* 0x008fca00010e0600 */
[----:B------:R0:W3:Y:S04]  /*106f0*/  @!P0 LDG.E.U16 R24, desc[UR8][R14.64] ;  /* 0x000000080e188981 */ /* 0x0000e8000c1e1500 */
        /* <DEDUP_REMOVED lines=9> */
[----:B------:R-:W2:Y:S01]  /*10790*/  LDL.LU R15, [R1+0x8] ;  /* 0x00000800010f7983 */ /* 0x000ea20000300800 */
[----:B0-----:R-:W-:-:S03]  /*107a0*/  IADD3 R14, P2, R20, R2, RZ ;  /* 0x00000002140e7210 */ /* 0x001fc60007f5e0ff */
[----:B------:R0:W-:Y:S02]  /*107b0*/  STS.U16 [R12+UR4+0x2d00], R18 ;  /* 0x002d00120c007988 */ /* 0x0001e40008000404 */
[----:B0-----:R-:W-:Y:S02]  /*107c0*/  PRMT R18, RZ, 0x7610, R18 ;  /* 0x00007610ff127816 */ /* 0x001fe40000000012 */
[----:B--2---:R0:W-:Y:S02]  /*107d0*/  STS.U16 [R12+UR4+0x7500], R15 ;  /* 0x0075000f0c007988 */ /* 0x0041e40008000404 */
[----:B0-----:R-:W-:Y:S02]  /*107e0*/  IMAD.X R15, R17, 0x1, R0, P2 ;  /* 0x00000001110f7824 */ /* 0x001fe400010e0600 */
[----:B------:R-:W2:Y:S04]  /*107f0*/  LDL R17, [R1+0x3f8] ;  /* 0x0003f80001117983 */ /* 0x000ea80000100800 */
[----:B------:R0:W4:Y:S04]  /*10800*/  @!P0 LDG.E.U16 R18, desc[UR8][R14.64] ;  /* 0x000000080e128981 */ /* 0x000128000c1e1500 */
[----:B------:R-:W3:Y:S04]  /*10810*/  LDL.LU R14, [R1+0x4] ;  /* 0x00000400010e7983 */ /* 0x000ee80000300800 */
[----:B------:R-:W0:Y:S04]  /*10820*/  LDL R15, [R1+0x408] ;  /* 0x00040800010f7983 */ /* 0x000e280000100800 */
[----:B---3--:R0:W-:Y:S02]  /*10830*/  STS.U16 [R12+UR4+0x7900], R14 ;  /* 0x0079000e0c007988 */ /* 0x0081e40008000404 */
[----:B0-----:R-:W-:-:S02]  /*10840*/  IADD3 R14, P2, R15, R2, RZ ;  /* 0x000000020f0e7210 */ /* 0x001fc40007f5e0ff */
[----:B------:R-:W3:Y:S04]  /*10850*/  LDL R15, [R1+0x250] ;  /* 0x00025000010f7983 */ /* 0x000ee80000100800 */
[----:B------:R0:W-:Y:S02]  /*10860*/  STS.U16 [R12+UR4+0x5900], R13 ;  /* 0x0059000d0c007988 */ /* 0x0001e40008000404 */
[----:B0-----:R-:W-:Y:S01]  /*10870*/  PRMT R13, RZ, 0x7610, R13 ;  /* 0x00007610ff0d7816 */ /* 0x001fe2000000000d */
[----:B------:R-:W0:Y:S01]  /*10880*/  S2R R20, SR_TID.X ;  /* 0x0000000000147919 */ /* 0x000e220000002100 */
[----:B---3--:R-:W-:-:S05]  /*10890*/  IMAD.X R15, R15, 0x1, R0, P2 ;  /* 0x000000010f0f7824 */ /* 0x008fca00010e0600 */
[----:B------:R1:W3:Y:S04]  /*108a0*/  @!P0 LDG.E.U16 R13, desc[UR8][R14.64] ;  /* 0x000000080e0d8981 */ /* 0x0002e8000c1e1500 */
[----:B------:R-:W2:Y:S01]  /*108b0*/  LDL.LU R14, [R1] ;  /* 0x00000000010e7983 */ /* 0x000ea20000300800 */
[----:B0-----:R-:W-:-:S03]  /*108c0*/  LOP3.LUT R20, R20, 0x3f, RZ, 0xc0, !PT ;  /* 0x0000003f14147812 */ /* 0x001fc600078ec0ff */
[----:B--2---:R0:W-:Y:S01]  /*108d0*/  STS.U16 [R12+UR4+0x7d00], R14 ;  /* 0x007d000e0c007988 */ /* 0x0041e20008000404 */
[----:B------:R-:W-:Y:S02]  /*108e0*/  UMOV UR4, 0x400 ;  /* 0x0000040000047882 */ /* 0x000fe40000000000 */
[----:B------:R-:W-:Y:S01]  /*108f0*/  ULEA UR4, UR5, UR4, 0x18 ;  /* 0x0000000405047291 */ /* 0x000fe2000f8ec03f */
[----:B0-----:R-:W-:Y:S01]  /*10900*/  IMAD.SHL.U32 R12, R20, 0x2, RZ ;  /* 0x00000002140c7824 */ /* 0x001fe200078e00ff */
[----:B-1----:R-:W-:-:S04]  /*10910*/  SEL R14, RZ, 0x90, !P1 ;  /* 0x00000090ff0e7807 */ /* 0x002fc80004800000 */
[----:B------:R-:W-:-:S04]  /*10920*/  LOP3.LUT R14, R14, R12, RZ, 0x3c, !PT ;  /* 0x0000000c0e0e7212 */ /* 0x000fc800078e3cff */
[----:B------:R-:W-:-:S05]  /*10930*/  LOP3.LUT R20, R14, 0x40, RZ, 0x3c, !PT ;  /* 0x000000400e147812 */ /* 0x000fca00078e3cff */
[----:B------:R0:W-:Y:S02]  /*10940*/  STS.U16 [R20+UR4+0x600], R16 ;  /* 0x0006001014007988 */ /* 0x0001e40008000404 */
        /* <DEDUP_REMOVED lines=25> */
[----:B--2---:R0:W-:Y:S04]  /*10ae0*/  STL [R1], R3 ;  /* 0x0000000301007387 */ /* 0x0041e80000100800 */
[----:B0-----:R-:W2:Y:S04]  /*10af0*/  LDL.LU R3, [R1+0xf54] ;  /* 0x000f540001037983 */ /* 0x001ea80000300800 */
[----:B------:R-:W4:Y:S02]  /*10b00*/  LDL R17, [R1+0x3b8] ;  /* 0x0003b80001117983 */ /* 0x000f240000100800 */
[----:B----4-:R-:W-:-:S02]  /*10b10*/  IADD3 R16, P1, R17, R2, RZ ;  /* 0x0000000211107210 */ /* 0x010fc40007f3e0ff */
[----:B------:R-:W4:Y:S04]  /*10b20*/  LDL R17, [R1+0x2f0] ;  /* 0x0002f00001117983 */ /* 0x000f280000100800 */
[----:B------:R0:W-:Y:S02]  /*10b30*/  STS.U16 [R20+UR4+0x200], R29 ;  /* 0x0002001d14007988 */ /* 0x0001e40008000404 */
[----:B0-----:R-:W-:Y:S01]  /*10b40*/  PRMT R29, RZ, 0x7610, R29 ;  /* 0x00007610ff1d7816 */ /* 0x001fe2000000001d */
[----:B----4-:R-:W-:-:S05]  /*10b50*/  IMAD.X R17, R17, 0x1, R0, P1 ;  /* 0x0000000111117824 */ /* 0x010fca00008e0600 */
[----:B------:R0:W4:Y:S04]  /*10b60*/  @!P0 LDG.E.U16 R29, desc[UR8][R16.64] ;  /* 0x00000008101d8981 */ /* 0x000128000c1e1500 */
[----:B------:R-:W0:Y:S04]  /*10b70*/  LDL R17, [R1+0x3a8] ;  /* 0x0003a80001117983 */ /* 0x000e280000100800 */
[----:B------:R-:W-:Y:S04]  /*10b80*/  STS.U16 [R20+UR4+0xa00], R21 ;  /* 0x000a001514007988 */ /* 0x000fe80008000404 */
[----:B---3--:R-:W-:Y:S04]  /*10b90*/  STS.U16 [R20+UR4+0xe00], R19 ;  /* 0x000e001314007988 */ /* 0x008fe80008000404 */
[----:B--2---:R-:W-:Y:S04]  /*10ba0*/  STS.U16 [R20+UR4+0x1200], R3 ;  /* 0x0012000314007988 */ /* 0x004fe80008000404 */
[----:B------:R1:W-:Y:S04]  /*10bb0*/  STS.U16 [R20+UR4+0x1600], R5 ;  /* 0x0016000514007988 */ /* 0x0003e80008000404 */
[----:B-1----:R-:W2:Y:S01]  /*10bc0*/  LDL R5, [R1+0x398] ;  /* 0x0003980001057983 */ /* 0x002ea20000100800 */
[----:B0-----:R-:W-:-:S03]  /*10bd0*/  IADD3 R16, P1, R17, R2, RZ ;  /* 0x0000000211107210 */ /* 0x001fc60007f3e0ff */
[----:B------:R-:W3:Y:S04]  /*10be0*/  LDL R17, [R1+0x310] ;  /* 0x0003100001117983 */ /* 0x000ee80000100800 */
[----:B------:R0:W-:Y:S04]  /*10bf0*/  STS.U16 [R20+UR4+0x1a00], R4 ;  /* 0x001a000414007988 */ /* 0x0001e80008000404 */
[----:B0-----:R-:W4:Y:S01]  /*10c00*/  LDL.LU R20, [R1+0xf50] ;  /* 0x000f500001147983 */ /* 0x001f220000300800 */
[----:B---3--:R-:W-:Y:S01]  /*10c10*/  IMAD.X R17, R17, 0x1, R0, P1 ;  /* 0x0000000111117824 */ /* 0x008fe200008e0600 */
[----:B--2---:R-:W-:-:S02]  /*10c20*/  IADD3 R4, P1, R5, R2, RZ ;  /* 0x0000000205047210 */ /* 0x004fc40007f3e0ff */
[----:B------:R-:W2:Y:S01]  /*10c30*/  LDL R5, [R1+0x330] ;  /* 0x0003300001057983 */ /* 0x000ea20000100800 */
[----:B------:R-:W-:-:S06]  /*10c40*/  PRMT R19, RZ, 0x7610, R19 ;  /* 0x00007610ff137816 */ /* 0x000fcc0000000013 */
[----:B------:R0:W3:Y:S02]  /*10c50*/  @!P0 LDG.E.U16 R19, desc[UR8][R16.64] ;  /* 0x0000000810138981 */ /* 0x0000e4000c1e1500 */
[----:B0-----:R-:W-:Y:S01]  /*10c60*/  PRMT R17, RZ, 0x7610, R17 ;  /* 0x00007610ff117816 */ /* 0x001fe20000000011 */
[----:B--2---:R-:W-:-:S05]  /*10c70*/  IMAD.X R5, R5, 0x1, R0, P1 ;  /* 0x0000000105057824 */ /* 0x004fca00008e0600 */
[----:B------:R0:W2:Y:S04]  /*10c80*/  @!P0 LDG.E.U16 R17, desc[UR8][R4.64] ;  /* 0x0000000804118981 */ /* 0x0000a8000c1e1500 */
[----:B------:R-:W3:Y:S01]  /*10c90*/  LDL R5, [R1+0x544] ;  /* 0x0005440001057983 */ /* 0x000ee20000100800 */
[----:B0-----:R-:W-:-:S05]  /*10ca0*/  LOP3.LUT R4, R14, 0x40, RZ, 0x3c, !PT ;  /* 0x000000400e047812 */ /* 0x001fca00078e3cff */
[----:B------:R0:W-:Y:S01]  /*10cb0*/  STS.U16 [R4+UR4+0x1e00], R7 ;  /* 0x001e000704007988 */ /* 0x0001e20008000404 */
[----:B----4-:R-:W-:Y:S02]  /*10cc0*/  PRMT R20, RZ, 0x7610, R20 ;  /* 0x00007610ff147816 */ /* 0x010fe40000000014 */
[----:B------:R-:W-:Y:S01]  /*10cd0*/  PRMT R21, RZ, 0x7610, R21 ;  /* 0x00007610ff157816 */ /* 0x000fe20000000015 */
[----:B0-----:R-:W4:Y:S01]  /*10ce0*/  LDL R7, [R1+0x388] ;  /* 0x0003880001077983 */ /* 0x001f220000100800 */
[----:B---3--:R-:W-:-:S03]  /*10cf0*/  IADD3 R4, P1, R5, R2, RZ ;  /* 0x0000000205047210 */ /* 0x008fc60007f3e0ff */
[----:B------:R-:W3:Y:S02]  /*10d00*/  LDL R5, [R1+0x350] ;  /* 0x0003500001057983 */ /* 0x000ee40000100800 */
[----:B---3--:R-:W-:-:S05]  /*10d10*/  IMAD.X R5, R5, 0x1, R0, P1 ;  /* 0x0000000105057824 */ /* 0x008fca00008e0600 */
[----:B------:R0:W3:Y:S04]  /*10d20*/  @!P0 LDG.E.U16 R20, desc[UR8][R4.64] ;  /* 0x0000000804148981 */ /* 0x0000e8000c1e1500 */
[----:B------:R-:W2:Y:S01]  /*10d30*/  LDL R5, [R1+0x56c] ;  /* 0x00056c0001057983 */ /* 0x000ea20000100800 */
[----:B0-----:R-:W-:-:S05]  /*10d40*/  LOP3.LUT R4, R14, 0x40, RZ, 0x3c, !PT ;  /* 0x000000400e047812 */ /* 0x001fca00078e3cff */
[----:B------:R0:W-:Y:S04]  /*10d50*/  STS.U16 [R4+UR4+0x2200], R8 ;  /* 0x0022000804007988 */ /* 0x0001e80008000404 */
[----:B0-----:R-:W4:Y:S01]  /*10d60*/  LDL R8, [R1+0x53c] ;  /* 0x00053c0001087983 */ /* 0x001f220000100800 */
[----:B--2---:R-:W-:-:S03]  /*10d70*/  IADD3 R4, P1, R5, R2, RZ ;  /* 0x0000000205047210 */ /* 0x004fc60007f3e0ff */
[----:B------:R-:W2:Y:S02]  /*10d80*/  LDL R5, [R1+0x370] ;  /* 0x0003700001057983 */ /* 0x000ea40000100800 */
[----:B--2---:R-:W-:-:S05]  /*10d90*/  IMAD.X R5, R5, 0x1, R0, P1 ;  /* 0x0000000105057824 */ /* 0x004fca00008e0600 */
[----:B------:R0:W2:Y:S04]  /*10da0*/  @!P0 LDG.E.U16 R21, desc[UR8][R4.64] ;  /* 0x0000000804158981 */ /* 0x0000a8000c1e1500 */
[----:B------:R-:W3:Y:S01]  /*10db0*/  LDL R5, [R1+0x57c] ;  /* 0x00057c0001057983 */ /* 0x000ee20000100800 */
[----:B0-----:R-:W-:-:S05]  /*10dc0*/  LOP3.LUT R4, R14, 0x40, RZ, 0x3c, !PT ;  /* 0x000000400e047812 */ /* 0x001fca00078e3cff */
[----:B------:R0:W-:Y:S02]  /*10dd0*/  STS.U16 [R4+UR4+0x2600], R11 ;  /* 0x0026000b04007988 */ /* 0x0001e40008000404 */
[----:B0-----:R-:W-:Y:S02]  /*10de0*/  PRMT R11, RZ, 0x7610, R11 ;  /* 0x00007610ff0b7816 */ /* 0x001fe4000000000b */
[----:B---3--:R-:W-:-:S05]  /*10df0*/  IADD3 R4, P1, R5, R2, RZ ;  /* 0x0000000205047210 */ /* 0x008fca0007f3e0ff */
[----:B----4-:R-:W-:Y:S01]  /*10e00*/  IMAD.X R5, R8, 0x1, R0, P1 ;  /* 0x0000000108057824 */ /* 0x010fe200008e0600 */
[----:B------:R-:W-:Y:S01]  /*10e10*/  PRMT R9, RZ, 0x7610, R9 ;  /* 0x00007610ff097816 */ /* 0x000fe20000000009 */
[----:B------:R-:W3:Y:S04]  /*10e20*/  LDL R8, [R1+0x364] ;  /* 0x0003640001087983 */ /* 0x000ee80000100800 */
[----:B------:R0:W4:Y:S04]  /*10e30*/  @!P0 LDG.E.U16 R11, desc[UR8][R4.64] ;  /* 0x00000008040b8981 */ /* 0x000128000c1e1500 */
[----:B------:R-:W2:Y:S01]  /*10e40*/  LDL R5, [R1+0x580] ;  /* 0x0005800001057983 */ /* 0x000ea20000100800 */
[----:B0-----:R-:W-:-:S05]  /*10e50*/  LOP3.LUT R4, R14, 0x40, RZ, 0x3c, !PT ;  /* 0x000000400e047812 */ /* 0x001fca00078e3cff */
[----:B------:R2:W-:Y:S02]  /*10e60*/  STS.U16 [R4+UR4+0x2a00], R10 ;  /* 0x002a000a04007988 */ /* 0x0005e40008000404 */
[----:B--2---:R-:W-:-:S05]  /*10e70*/  IADD3 R4, P1, R5, R2, RZ ;  /* 0x0000000205047210 */ /* 0x004fca0007f3e0ff */
[----:B------:R-:W-:Y:S02]  /*10e80*/  IMAD.X R5, R7, 0x1, R0, P1 ;  /* 0x0000000107057824 */ /* 0x000fe400008e0600 */
[----:B------:R-:W2:Y:S04]  /*10e90*/  LDL R7, [R1+0x344] ;  /* 0x0003440001077983 */ /* 0x000ea80000100800 */
[----:B------:R-:W3:Y:S04]  /*10ea0*/  @!P0 LDG.E.U16 R9, desc[UR8][R4.64] ;  /* 0x0000000804098981 */ /* 0x000ee8000c1e1500 */
[----:B---3--:R0:W-:Y:S04]  /*10eb0*/  STL [R1+0x1c], R9 ;  /* 0x00001c0901007387 */ /* 0x0081e80000100800 */
[----:B0-----:R-:W3:Y:S01]  /*10ec0*/  LDL.LU R9, [R1+0xf4c] ;  /* 0x000f4c0001097983 */ /* 0x001ee20000300800 */
[----:B------:R-:W-:-:S03]  /*10ed0*/  LOP3.LUT R4, R14, 0x40, RZ, 0x3c, !PT ;  /* 0x000000400e047812 */ /* 0x000fc600078e3cff */
[----:B------:R-:W4:Y:S04]  /*10ee0*/  LDL R5, [R1+0x560] ;  /* 0x0005600001057983 */ /* 0x000f280000100800 */
[----:B---3--:R0:W-:Y:S04]  /*10ef0*/  STS.U16 [R4+UR4+0x2e00], R9 ;  /* 0x002e000904007988 */ /* 0x0081e80008000404 */
[----:B0-----:R-:W3:Y:S01]  /*10f00*/  LDL R9, [R1+0x384] ;  /* 0x0003840001097983 */ /* 0x001ee20000100800 */
[----:B----4-:R-:W-:Y:S02]  /*10f10*/  IADD3 R4, P1, R5, R2, RZ ;  /* 0x0000000205047210 */ /* 0x010fe40007f3e0ff */
[----:B------:R-:W-:-:S03]  /*10f20*/  PRMT R22, RZ, 0x7610, R22 ;  /* 0x00007610ff167816 */ /* 0x000fc60000000016 */
[----:B---3--:R-:W-:Y:S02]  /*10f30*/  IMAD.X R5, R9, 0x1, R0, P1 ;  /* 0x0000000109057824 */ /* 0x008fe400008e0600 */
[----:B------:R-:W3:Y:S04]  /*10f40*/  LDL R9, [R1+0x324] ;  /* 0x0003240001097983 */ /* 0x000ee80000100800 */
[----:B------:R-:W4:Y:S04]  /*10f50*/  @!P0 LDG.E.U16 R22, desc[UR8][R4.64] ;  /* 0x0000000804168981 */ /* 0x000f28000c1e1500 */
[----:B----4-:R0:W-:Y:S04]  /*10f60*/  STL [R1+0x18], R22 ;  /* 0x0000181601007387 */ /* 0x0101e80000100800 */
[----:B0-----:R-:W4:Y:S04]  /*10f70*/  LDL.LU R22, [R1+0xf48] ;  /* 0x000f480001167983 */ /* 0x001f280000300800 */
[----:B------:R-:W2:Y:S01]  /*10f80*/  LDL R5, [R1+0x540] ;  /* 0x0005400001057983 */ /* 0x000ea20000100800 */
[----:B------:R-:W-:-:S02]  /*10f90*/  LOP3.LUT R4, R14, 0x40, RZ, 0x3c, !PT ;  /* 0x000000400e047812 */ /* 0x000fc400078e3cff */
[----:B------:R-:W-:-:S03]  /*10fa0*/  PRMT R23, RZ, 0x7610, R23 ;  /* 0x00007610ff177816 */ /* 0x000fc60000000017 */
[----:B----4-:R2:W-:Y:S02]  /*10fb0*/  STS.U16 [R4+UR4+0x3200], R22 ;  /* 0x0032001604007988 */ /* 0x0105e40008000404 */
[----:B--2---:R-:W-:-:S05]  /*10fc0*/  IADD3 R4, P1, R5, R2, RZ ;  /* 0x0000000205047210 */ /* 0x004fca0007f3e0ff */
[----:B------:R-:W-:Y:S02]  /*10fd0*/  IMAD.X R5, R8, 0x1, R0, P1 ;  /* 0x0000000108057824 */ /* 0x000fe400008e0600 */
[----:B------:R-:W2:Y:S04]  /*10fe0*/  LDL R8, [R1+0x304] ;  /* 0x0003040001087983 */ /* 0x000ea80000100800 */
[----:B------:R-:W4:Y:S04]  /*10ff0*/  @!P0 LDG.E.U16 R23, desc[UR8][R4.64] ;  /* 0x0000000804178981 */ /* 0x000f28000c1e1500 */
[----:B----4-:R0:W-:Y:S04]  /*11000*/  STL [R1+0x14], R23 ;  /* 0x0000141701007387 */ /* 0x0101e80000100800 */
[----:B0-----:R-:W4:Y:S04]  /*11010*/  LDL.LU R23, [R1+0xf44] ;  /* 0x000f440001177983 */ /* 0x001f280000300800 */
[----:B------:R-:W3:Y:S01]  /*11020*/  LDL R5, [R1+0x524] ;  /* 0x0005240001057983 */ /* 0x000ee20000100800 */
[----:B------:R-:W-:-:S02]  /*11030*/  LOP3.LUT R4, R14, 0x40, RZ, 0x3c, !PT ;  /* 0x000000400e047812 */ /* 0x000fc400078e3cff */
[----:B------:R-:W-:-:S03]  /*11040*/  PRMT R28, RZ, 0x7610, R28 ;  /* 0x00007610ff1c7816 */ /* 0x000fc6000000001c */
[----:B----4-:R3:W-:Y:S02]  /*11050*/  STS.U16 [R4+UR4+0x3600], R23 ;  /* 0x0036001704007988 */ /* 0x0107e40008000404 */
[----:B---3--:R-:W-:-:S05]  /*11060*/  IADD3 R4, P1, R5, R2, RZ ;  /* 0x0000000205047210 */ /* 0x008fca0007f3e0ff */
[----:B------:R-:W-:Y:S02]  /*11070*/  IMAD.X R5, R7, 0x1, R0, P1 ;  /* 0x0000000107057824 */ /* 0x000fe400008e0600 */
        /* <DEDUP_REMOVED lines=29> */
[----:B------:R-:W-:Y:S01]  /*11250*/  IMAD.X R5, R7, 0x1, R0, P1 ;  /* 0x0000000107057824 */ /* 0x000fe200008e0600 */
[----:B------:R-:W-:Y:S01]  /*11260*/  PRMT R28, RZ, 0x7610, R28 ;  /* 0x00007610ff1c7816 */ /* 0x000fe2000000001c */
[----:B------:R-:W2:Y:S04]  /*11270*/  LDL R7, [R1+0x284] ;  /* 0x0002840001077983 */ /* 0x000ea80000100800 */
[----:B------:R0:W4:Y:S04]  /*11280*/  @!P0 LDG.E.U16 R27, desc[UR8][R4.64] ;  /* 0x00000008041b8981 */ /* 0x000128000c1e1500 */
[----:B------:R-:W3:Y:S01]  /*11290*/  LDL R5, [R1+0x4e4] ;  /* 0x0004e40001057983 */ /* 0x000ee20000100800 */
[----:B0-----:R-:W-:-:S05]  /*112a0*/  LOP3.LUT R4, R14, 0x40, RZ, 0x3c, !PT ;  /* 0x000000400e047812 */ /* 0x001fca00078e3cff */
[----:B------:R3:W-:Y:S02]  /*112b0*/  STS.U16 [R4+UR4+0x4600], R25 ;  /* 0x0046001904007988 */ /* 0x0007e40008000404 */
[----:B---3--:R-:W-:-:S05]  /*112c0*/  IADD3 R4, P1, R5, R2, RZ ;  /* 0x0000000205047210 */ /* 0x008fca0007f3e0ff */
[----:B------:R-:W-:Y:S01]  /*112d0*/  IMAD.X R5, R9, 0x1, R0, P1 ;  /* 0x0000000109057824 */ /* 0x000fe200008e0600 */
[----:B------:R-:W-:Y:S01]  /*112e0*/  PRMT R26, RZ, 0x7610, R26 ;  /* 0x00007610ff1a7816 */ /* 0x000fe2000000001a */
[----:B------:R-:W3:Y:S04]  /*112f0*/  LDL R9, [R1+0x264] ;  /* 0x0002640001097983 */ /* 0x000ee80000100800 */
[----:B------:R0:W4:Y:S04]  /*11300*/  @!P0 LDG.E.U16 R28, desc[UR8][R4.64] ;  /* 0x00000008041c8981 */ /* 0x000128000c1e1500 */
[----:B------:R-:W2:Y:S01]  /*11310*/  LDL R5, [R1+0x4d4] ;  /* 0x0004d40001057983 */ /* 0x000ea20000100800 */
[----:B0-----:R-:W-:-:S05]  /*11320*/  LOP3.LUT R4, R14, 0x40, RZ, 0x3c, !PT ;  /* 0x000000400e047812 */ /* 0x001fca00078e3cff */
[----:B------:R2:W-:Y:S02]  /*11330*/  STS.U16 [R4+UR4+0x4a00], R24 ;  /* 0x004a001804007988 */ /* 0x0005e40008000404 */
[----:B--2---:R-:W-:-:S05]  /*11340*/  IADD3 R4, P1, R5, R2, RZ ;  /* 0x0000000205047210 */ /* 0x004fca0007f3e0ff */
[----:B------:R-:W-:Y:S01]  /*11350*/  IMAD.X R5, R8, 0x1, R0, P1 ;  /* 0x0000000108057824 */ /* 0x000fe200008e0600 */
[----:B------:R-:W-:Y:S01]  /*11360*/  PRMT R24, RZ, 0x7610, R24 ;  /* 0x00007610ff187816 */ /* 0x000fe20000000018 */
[----:B------:R-:W2:Y:S04]  /*11370*/  LDL R8, [R1+0x244] ;  /* 0x0002440001087983 */ /* 0x000ea80000100800 */
[----:B------:R0:W4:Y:S04]  /*11380*/  @!P0 LDG.E.U16 R26, desc[UR8][R4.64] ;  /* 0x00000008041a8981 */ /* 0x000128000c1e1500 */
[----:B------:R-:W3:Y:S01]  /*11390*/  LDL R5, [R1+0x4c4] ;  /* 0x0004c40001057983 */ /* 0x000ee20000100800 */
[----:B0-----:R-:W-:-:S05]  /*113a0*/  LOP3.LUT R4, R14, 0x40, RZ, 0x3c, !PT ;  /* 0x000000400e047812 */ /* 0x001fca00078e3cff */
[----:B------:R0:W-:Y:S04]  /*113b0*/  STS.U16 [R4+UR4+0x4e00], R6 ;  /* 0x004e000604007988 */ /* 0x0001e80008000404 */
[----:B0-----:R-:W4:Y:S01]  /*113c0*/  LDL R6, [R1+0x21c] ;  /* 0x00021c0001067983 */ /* 0x001f220000100800 */
[----:B---3--:R-:W-:-:S05]  /*113d0*/  IADD3 R4, P1, R5, R2, RZ ;  /* 0x0000000205047210 */ /* 0x008fca0007f3e0ff */
[----:B------:R-:W-:Y:S02]  /*113e0*/  IMAD.X R5, R7, 0x1, R0, P1 ;  /* 0x0000000107057824 */ /* 0x000fe400008e0600 */
[----:B------:R-:W3:Y:S04]  /*113f0*/  LDL.LU R7, [R1] ;  /* 0x0000000001077983 */ /* 0x000ee80000300800 */
[----:B------:R0:W3:Y:S04]  /*11400*/  @!P0 LDG.E.U16 R24, desc[UR8][R4.64] ;  /* 0x0000000804188981 */ /* 0x0000e8000c1e1500 */
[----:B------:R-:W2:Y:S01]  /*11410*/  LDL R5, [R1+0x4b4] ;  /* 0x0004b40001057983 */ /* 0x000ea20000100800 */
[----:B0-----:R-:W-:-:S05]  /*11420*/  LOP3.LUT R4, R14, 0x40, RZ, 0x3c, !PT ;  /* 0x000000400e047812 */ /* 0x001fca00078e3cff */
[----:B------:R2:W-:Y:S01]  /*11430*/  STS.U16 [R4+UR4+0x5200], R18 ;  /* 0x0052001204007988 */ /* 0x0005e20008000404 */
[----:B------:R-:W-:Y:S02]  /*11440*/  PRMT R23, RZ, 0x7610, R23 ;  /* 0x00007610ff177816 */ /* 0x000fe40000000017 */
[----:B--2---:R-:W-:-:S05]  /*11450*/  IADD3 R4, P1, R5, R2, RZ ;  /* 0x0000000205047210 */ /* 0x004fca0007f3e0ff */
[----:B------:R-:W-:Y:S01]  /*11460*/  IMAD.X R5, R9, 0x1, R0, P1 ;  /* 0x0000000109057824 */ /* 0x000fe200008e0600 */
[----:B------:R-:W-:Y:S01]  /*11470*/  PRMT R22, RZ, 0x7610, R22 ;  /* 0x00007610ff167816 */ /* 0x000fe20000000016 */
[----:B------:R-:W2:Y:S04]  /*11480*/  LDL R9, [R1+0x1fc] ;  /* 0x0001fc0001097983 */ /* 0x000ea80000100800 */
[----:B------:R0:W3:Y:S04]  /*11490*/  @!P0 LDG.E.U16 R23, desc[UR8][R4.64] ;  /* 0x0000000804178981 */ /* 0x0000e8000c1e1500 */
[----:B------:R-:W4:Y:S01]  /*114a0*/  LDL R5, [R1+0x4a4] ;  /* 0x0004a40001057983 */ /* 0x000f220000100800 */
[----:B0-----:R-:W-:-:S05]  /*114b0*/  LOP3.LUT R4, R14, 0x40, RZ, 0x3c, !PT ;  /* 0x000000400e047812 */ /* 0x001fca00078e3cff */
[----:B------:R0:W-:Y:S02]  /*114c0*/  STS.U16 [R4+UR4+0x5600], R13 ;  /* 0x0056000d04007988 */ /* 0x0001e40008000404 */
[----:B0-----:R-:W-:-:S05]  /*114d0*/  LOP3.LUT R13, R14, 0x40, RZ, 0x3c, !PT ;  /* 0x000000400e0d7812 */ /* 0x001fca00078e3cff */
[----:B------:R0:W-:Y:S04]  /*114e0*/  STS.U16 [R13+UR4+0x5a00], R12 ;  /* 0x005a000c0d007988 */ /* 0x0001e80008000404 */
[----:B0-----:R-:W2:Y:S01]  /*114f0*/  LDL R12, [R1+0x484] ;  /* 0x00048400010c7983 */ /* 0x001ea20000100800 */
[----:B----4-:R-:W-:-:S05]  /*11500*/  IADD3 R4, P1, R5, R2, RZ ;  /* 0x0000000205047210 */ /* 0x010fca0007f3e0ff */
[----:B------:R-:W-:Y:S01]  /*11510*/  IMAD.X R5, R8, 0x1, R0, P1 ;  /* 0x0000000108057824 */ /* 0x000fe200008e0600 */
[----:B------:R-:W-:Y:S02]  /*11520*/  PRMT R18, RZ, 0x7610, R18 ;  /* 0x00007610ff127816 */ /* 0x000fe40000000012 */
[----:B------:R-:W-:Y:S01]  /*11530*/  PRMT R16, RZ, 0x7610, R16 ;  /* 0x00007610ff107816 */ /* 0x000fe20000000010 */
[----:B------:R0:W-:Y:S04]  /*11540*/  STS.U16 [R13+UR4+0x5e00], R15 ;  /* 0x005e000f0d007988 */ /* 0x0001e80008000404 */
[----:B------:R1:W4:Y:S04]  /*11550*/  @!P0 LDG.E.U16 R22, desc[UR8][R4.64] ;  /* 0x0000000804168981 */ /* 0x000328000c1e1500 */
[----:B------:R-:W3:Y:S04]  /*11560*/  LDL R8, [R1+0x1dc] ;  /* 0x0001dc0001087983 */ /* 0x000ee80000100800 */
[----:B0-----:R-:W4:Y:S04]  /*11570*/  LDL R15, [R1+0x1bc] ;  /* 0x0001bc00010f7983 */ /* 0x001f280000100800 */
[----:B------:R-:W1:Y:S02]  /*11580*/  LDL R5, [R1+0x494] ;  /* 0x0004940001057983 */ /* 0x000e640000100800 */
[----:B-1----:R-:W-:-:S05]  /*11590*/  IADD3 R4, P1, R5, R2, RZ ;  /* 0x0000000205047210 */ /* 0x002fca0007f3e0ff */
[--C-:B------:R-:W-:Y:S02]  /*115a0*/  IMAD.X R5, R6, 0x1, R0.reuse, P1 ;  /* 0x0000000106057824 */ /* 0x100fe400008e0600 */
[----:B------:R-:W4:Y:S04]  /*115b0*/  LDL R6, [R1+0x464] ;  /* 0x0004640001067983 */ /* 0x000f280000100800 */
[----:B------:R2:W4:Y:S02]  /*115c0*/  @!P0 LDG.E.U16 R18, desc[UR8][R4.64] ;  /* 0x0000000804128981 */ /* 0x000524000c1e1500 */
[----:B--2---:R-:W-:Y:S02]  /*115d0*/  IADD3 R4, P1, R12, R2, RZ ;  /* 0x000000020c047210 */ /* 0x004fe40007f3e0ff */
[----:B------:R-:W2:Y:S03]  /*115e0*/  LDL R12, [R1+0x454] ;  /* 0x00045400010c7983 */ /* 0x000ea60000100800 */
[----:B------:R-:W-:-:S02]  /*115f0*/  IMAD.X R5, R9, 0x1, R0, P1 ;  /* 0x0000000109057824 */ /* 0x000fc400008e0600 */
[----:B------:R-:W2:Y:S04]  /*11600*/  LDL R9, [R1+0x1b0] ;  /* 0x0001b00001097983 */ /* 0x000ea80000100800 */
[----:B------:R0:W2:Y:S04]  /*11610*/  @!P0 LDG.E.U16 R16, desc[UR8][R4.64] ;  /* 0x0000000804108981 */ /* 0x0000a8000c1e1500 */
[----:B------:R-:W3:Y:S04]  /*11620*/  LDL.LU R4, [R1+0x4] ;  /* 0x0000040001047983 */ /* 0x000ee80000300800 */
[----:B------:R-:W0:Y:S01]  /*11630*/  LDL R5, [R1+0x474] ;  /* 0x0004740001057983 */ /* 0x000e220000100800 */
[----:B------:R-:W-:-:S03]  /*11640*/  PRMT R3, RZ, 0x7610, R3 ;  /* 0x00007610ff037816 */ /* 0x000fc60000000003 */
[----:B---3--:R0:W-:Y:S02]  /*11650*/  STS.U16 [R13+UR4+0x6200], R4 ;  /* 0x006200040d007988 */ /* 0x0081e40008000404 */
[----:B0-----:R-:W-:-:S04]  /*11660*/  IADD3 R4, P1, R5, R2, RZ ;  /* 0x0000000205047210 */ /* 0x001fc80007f3e0ff */
[----:B------:R-:W-:Y:S02]  /*11670*/  IADD3.X R5, R8, R0, RZ, P1, !PT ;  /* 0x0000000008057210 */ /* 0x000fe40000ffe4ff */
[----:B----4-:R-:W-:Y:S01]  /*11680*/  IADD3 R6, P1, R6, R2, RZ ;  /* 0x0000000206067210 */ /* 0x010fe20007f3e0ff */
[----:B------:R0:W-:Y:S04]  /*11690*/  STS.U16 [R13+UR4+0x6600], R7 ;  /* 0x006600070d007988 */ /* 0x0001e80008000404 */
[----:B------:R1:W3:Y:S04]  /*116a0*/  @!P0 LDG.E.U16 R3, desc[UR8][R4.64] ;  /* 0x0000000804038981 */ /* 0x0002e8000c1e1500 */
[----:B------:R-:W4:Y:S01]  /*116b0*/  LDL R8, [R1+0x444] ;  /* 0x0004440001087983 */ /* 0x000f220000100800 */
[----:B0-----:R-:W-:-:S03]  /*116c0*/  IMAD.X R7, R15, 0x1, R0, P1 ;  /* 0x000000010f077824 */ /* 0x001fc600008e0600 */
[----:B------:R0:W-:Y:S01]  /*116d0*/  STS.U16 [R13+UR4+0x6a00], R29 ;  /* 0x006a001d0d007988 */ /* 0x0001e20008000404 */
[----:B-1----:R-:W-:Y:S02]  /*116e0*/  PRMT R4, RZ, 0x7610, R4 ;  /* 0x00007610ff047816 */ /* 0x002fe40000000004 */
[----:B------:R-:W-:Y:S01]  /*116f0*/  PRMT R5, RZ, 0x7610, R5 ;  /* 0x00007610ff057816 */ /* 0x000fe20000000005 */
[----:B------:R-:W3:Y:S04]  /*11700*/  LDL R15, [R1+0x210] ;  /* 0x00021000010f7983 */ /* 0x000ee80000100800 */
[----:B------:R2:W3:Y:S04]  /*11710*/  @!P0 LDG.E.U16 R4, desc[UR8][R6.64] ;  /* 0x0000000806048981 */ /* 0x0004e8000c1e1500 */
[----:B0-----:R-:W3:Y:S01]  /*11720*/  LDL R29, [R1+0x434] ;  /* 0x00043400011d7983 */ /* 0x001ee20000100800 */
[----:B--2---:R-:W-:-:S03]  /*11730*/  IADD3 R6, P1, R12, R2, RZ ;  /* 0x000000020c067210 */ /* 0x004fc60007f3e0ff */
[----:B------:R-:W2:Y:S02]  /*11740*/  LDL R12, [R1+0x424] ;  /* 0x00042400010c7983 */ /* 0x000ea40000100800 */
[----:B------:R-:W-:Y:S02]  /*11750*/  IMAD.X R7, R9, 0x1, R0, P1 ;  /* 0x0000000109077824 */ /* 0x000fe400008e0600 */
[----:B------:R-:W3:Y:S04]  /*11760*/  LDL R9, [R1+0x1d0] ;  /* 0x0001d00001097983 */ /* 0x000ee80000100800 */
[----:B------:R0:W2:Y:S02]  /*11770*/  @!P0 LDG.E.U16 R5, desc[UR8][R6.64] ;  /* 0x0000000806058981 */ /* 0x0000a4000c1e1500 */
[----:B0-----:R-:W-:-:S02]  /*11780*/  PRMT R6, RZ, 0x7610, R6 ;  /* 0x00007610ff067816 */ /* 0x001fc40000000006 */
[----:B----4-:R-:W-:-:S05]  /*11790*/  IADD3 R8, P1, R8, R2, RZ ;  /* 0x0000000208087210 */ /* 0x010fca0007f3e0ff */
[----:B---3--:R-:W-:-:S05]  /*117a0*/  IMAD.X R9, R9, 0x1, R0, P1 ;  /* 0x0000000109097824 */ /* 0x008fca00008e0600 */
[----:B------:R0:W3:Y:S04]  /*117b0*/  @!P0 LDG.E.U16 R6, desc[UR8][R8.64] ;  /* 0x0000000808068981 */ /* 0x0000e8000c1e1500 */
[----:B------:R-:W4:Y:S01]  /*117c0*/  LDL R9, [R1+0x1f0] ;  /* 0x0001f00001097983 */ /* 0x000f220000100800 */
[-C--:B0-----:R-:W-:Y:S02]  /*117d0*/  IADD3 R8, P1, R29, R2.reuse, RZ ;  /* 0x000000021d087210 */ /* 0x081fe40007f3e0ff */
[----:B------:R-:W-:Y:S01]  /*117e0*/  PRMT R7, RZ, 0x7610, R7 ;  /* 0x00007610ff077816 */ /* 0x000fe20000000007 */
[----:B------:R-:W-:Y:S04]  /*117f0*/  STS.U16 [R13+UR4+0x6e00], R19 ;  /* 0x006e00130d007988 */ /* 0x000fe80008000404 */
[----:B------:R-:W-:Y:S04]  /*11800*/  STS.U16 [R13+UR4+0x7200], R17 ;  /* 0x007200110d007988 */ /* 0x000fe80008000404 */
[----:B------:R0:W-:Y:S04]  /*11810*/  STS.U16 [R13+UR4+0x7600], R20 ;  /* 0x007600140d007988 */ /* 0x0001e80008000404 */
[----:B------:R-:W3:Y:S01]  /*11820*/  LDL R29, [R1+0x258] ;  /* 0x00025800011d7983 */ /* 0x000ee20000100800 */
[----:B----4-:R-:W-:Y:S01]  /*11830*/  IMAD.X R9, R9, 0x1, R0, P1 ;  /* 0x0000000109097824 */ /* 0x010fe200008e0600 */
[----:B--2---:R-:W-:-:S04]  /*11840*/  IADD3 R12, P1, R12, R2, RZ ;  /* 0x000000020c0c7210 */ /* 0x004fc80007f3e0ff */
[----:B------:R1:W2:Y:S01]  /*11850*/  @!P0 LDG.E.U16 R7, desc[UR8][R8.64] ;  /* 0x0000000808078981 */ /* 0x0002a2000c1e1500 */
[----:B0-----:R-:W-:Y:S01]  /*11860*/  IMAD.X R13, R15, 0x1, R0, P1 ;  /* 0x000000010f0d7824 */ /* 0x001fe200008e0600 */
[----:B------:R-:W-:Y:S02]  /*11870*/  PRMT R10, RZ, 0x7610, R10 ;  /* 0x00007610ff0a7816 */ /* 0x000fe4000000000a */
[----:B------:R-:W4:Y:S01]  /*11880*/  LDL R15, [R1+0x3e4] ;  /* 0x0003e400010f7983 */ /* 0x000f220000100800 */
[----:B-1----:R-:W-:-:S06]  /*11890*/  PRMT R8, RZ, 0x7610, R8 ;  /* 0x00007610ff087816 */ /* 0x002fcc0000000008 */
[----:B------:R0:W2:Y:S04]  /*118a0*/  @!P0 LDG.E.U16 R8, desc[UR8][R12.64] ;  /* 0x000000080c088981 */ /* 0x0000a8000c1e1500 */
[----:B------:R-:W3:Y:S01]  /*118b0*/  LDL R13, [R1+0x414] ;  /* 0x00041400010d7983 */ /* 0x000ee20000100800 */
[----:B0-----:R-:W-:-:S05]  /*118c0*/  LOP3.LUT R12, R14, 0x40, RZ, 0x3c, !PT ;  /* 0x000000400e0c7812 */ /* 0x001fca00078e3cff */
[----:B------:R3:W-:Y:S02]  /*118d0*/  STS.U16 [R12+UR4+0x7a00], R21 ;  /* 0x007a00150c007988 */ /* 0x0007e40008000404 */
[----:B---3--:R-:W-:Y:S02]  /*118e0*/  IADD3 R12, P1, R13, R2, RZ ;  /* 0x000000020d0c7210 */ /* 0x008fe40007f3e0ff */
[----:B------:R-:W3:Y:S01]  /*118f0*/  LDL R13, [R1+0x238] ;  /* 0x00023800010d7983 */ /* 0x000ee20000100800 */
[----:B------:R-:W-:Y:S02]  /*11900*/  PRMT R9, RZ, 0x7610, R9 ;  /* 0x00007610ff097816 */ /* 0x000fe40000000009 */
[----:B---3--:R-:W-:-:S05]  /*11910*/  IMAD.X R13, R13, 0x1, R0, P1 ;  /* 0x000000010d0d7824 */ /* 0x008fca00008e0600 */
[----:B------:R0:W3:Y:S04]  /*11920*/  @!P0 LDG.E.U16 R9, desc[UR8][R12.64] ;  /* 0x000000080c098981 */ /* 0x0000e8000c1e1500 */
[----:B------:R-:W4:Y:S01]  /*11930*/  LDL R13, [R1+0x404] ;  /* 0x00040400010d7983 */ /* 0x000f220000100800 */
[----:B0-----:R-:W-:-:S05]  /*11940*/  LOP3.LUT R12, R14, 0x40, RZ, 0x3c, !PT ;  /* 0x000000400e0c7812 */ /* 0x001fca00078e3cff */
[----:B------:R4:W-:Y:S02]  /*11950*/  STS.U16 [R12+UR4+0x7e00], R11 ;  /* 0x007e000b0c007988 */ /* 0x0009e40008000404 */
[----:B----4-:R-:W-:-:S05]  /*11960*/  IADD3 R12, P1, R13, R2, RZ ;  /* 0x000000020d0c7210 */ /* 0x010fca0007f3e0ff */
[----:B------:R-:W-:Y:S01]  /*11970*/  IMAD.X R13, R29, 0x1, R0, P1 ;  /* 0x000000011d0d7824 */ /* 0x000fe200008e0600 */
[----:B------:R-:W-:Y:S01]  /*11980*/  PRMT R11, RZ, 0x7610, R11 ;  /* 0x00007610ff0b7816 */ /* 0x000fe2000000000b */
[----:B------:R-:W4:Y:S04]  /*11990*/  LDL R29, [R1+0x3c4] ;  /* 0x0003c400011d7983 */ /* 0x000f280000100800 */
[----:B------:R0:W3:Y:S04]  /*119a0*/  @!P0 LDG.E.U16 R10, desc[UR8][R12.64] ;  /* 0x000000080c0a8981 */ /* 0x0000e8000c1e1500 */
[----:B------:R-:W0:Y:S02]  /*119b0*/  LDL R13, [R1+0x3f4] ;  /* 0x0003f400010d7983 */ /* 0x000e240000100800 */
[----:B0-----:R-:W-:-:S02]  /*119c0*/  IADD3 R12, P1, R13, R2, RZ ;  /* 0x000000020d0c7210 */ /* 0x001fc40007f3e0ff */
[----:B------:R-:W2:Y:S03]  /*119d0*/  LDL R13, [R1+0x278] ;  /* 0x00027800010d7983 */ /* 0x000ea60000100800 */
[----:B--2---:R-:W-:-:S05]  /*119e0*/  IMAD.X R13, R13, 0x1, R0, P1 ;  /* 0x000000010d0d7824 */ /* 0x004fca00008e0600 */
[----:B------:R0:W2:Y:S02]  /*119f0*/  @!P0 LDG.E.U16 R11, desc[UR8][R12.64] ;  /* 0x000000080c0b8981 */ /* 0x0000a4000c1e1500 */
[----:B0-----:R-:W-:Y:S02]  /*11a00*/  LOP3.LUT R12, R14, 0x60, RZ, 0x3c, !PT ;  /* 0x000000600e0c7812 */ /* 0x001fe400078e3cff */
[----:B------:R-:W4:Y:S04]  /*11a10*/  LDL.LU R14, [R1+0x1c] ;  /* 0x00001c00010e7983 */ /* 0x000f280000300800 */
[----:B----4-:R0:W-:Y:S02]  /*11a20*/  STS.U16 [R12+UR4+0x300], R14 ;  /* 0x0003000e0c007988 */ /* 0x0101e40008000404 */
[----:B0-----:R-:W-:-:S02]  /*11a30*/  IADD3 R14, P1, R15, R2, RZ ;  /* 0x000000020f0e7210 */ /* 0x001fc40007f3e0ff */
        /* <DEDUP_REMOVED lines=12> */
[----:B------:R-:W2:Y:S01]  /*11b00*/  LDL.LU R15, [R1+0x14] ;  /* 0x00001400010f7983 */ /* 0x000ea20000300800 */
[----:B0-----:R-:W-:-:S03]  /*11b10*/  IADD3 R14, P1, R29, R2, RZ ;  /* 0x000000021d0e7210 */ /* 0x001fc60007f3e0ff */
[----:B--2---:R0:W-:Y:S04]  /*11b20*/  STS.U16 [R12+UR4+0xb00], R15 ;  /* 0x000b000f0c007988 */ /* 0x0041e80008000404 */
[----:B0-----:R-:W2:Y:S01]  /*11b30*/  LDL R15, [R1+0x2d8] ;  /* 0x0002d800010f7983 */ /* 0x001ea20000100800 */
[----:B------:R-:W-:-:S03]  /*11b40*/  PRMT R19, RZ, 0x7610, R19 ;  /* 0x00007610ff137816 */ /* 0x000fc60000000013 */
[----:B------:R-:W4:Y:S01]  /*11b50*/  LDL.LU R29, [R1+0x24] ;  /* 0x00002400011d7983 */ /* 0x000f220000300800 */
[----:B--2---:R-:W-:-:S05]  /*11b60*/  IMAD.X R15, R15, 0x1, R0, P1 ;  /* 0x000000010f0f7824 */ /* 0x004fca00008e0600 */
[----:B------:R0:W2:Y:S04]  /*11b70*/  @!P0 LDG.E.U16 R19, desc[UR8][R14.64] ;  /* 0x000000080e138981 */ /* 0x0000a8000c1e1500 */
        /* <DEDUP_REMOVED lines=8> */
[----:B------:R-:W4:Y:S04]  /*11c00*/  LDL.LU R14, [R1+0xc] ;  /* 0x00000c00010e7983 */ /* 0x000f280000300800 */
[----:B------:R-:W0:Y:S04]  /*11c10*/  LDL R15, [R1+0x3a4] ;  /* 0x0003a400010f7983 */ /* 0x000e280000100800 */
[----:B----4-:R0:W-:Y:S02]  /*11c20*/  STS.U16 [R12+UR4+0x1300], R14 ;  /* 0x0013000e0c007988 */ /* 0x0101e40008000404 */
[----:B0-----:R-:W-:-:S02]  /*11c30*/  IADD3 R14, P1, R15, R2, RZ ;  /* 0x000000020f0e7210 */ /* 0x001fc40007f3e0ff */
[----:B------:R-:W4:Y:S01]  /*11c40*/  LDL R15, [R1+0x318] ;  /* 0x00031800010f7983 */ /* 0x000f220000100800 */
[----:B------:R-:W-:Y:S02]  /*11c50*/  PRMT R21, RZ, 0x7610, R21 ;  /* 0x00007610ff157816 */ /* 0x000fe40000000015 */
[----:B----4-:R-:W-:-:S05]  /*11c60*/  IMAD.X R15, R15, 0x1, R0, P1 ;  /* 0x000000010f0f7824 */ /* 0x010fca00008e0600 */
[----:B------:R0:W4:Y:S04]  /*11c70*/  @!P0 LDG.E.U16 R21, desc[UR8][R14.64] ;  /* 0x000000080e158981 */ /* 0x000128000c1e1500 */
        /* <DEDUP_REMOVED lines=8> */
[----:B------:R-:W0:Y:S02]  /*11d00*/  LDL R15, [R1+0x554] ;  /* 0x00055400010f7983 */ /* 0x000e240000100800 */
[----:B0-----:R-:W-:Y:S02]  /*11d10*/  IADD3 R14, P1, R15, R2, RZ ;  /* 0x000000020f0e7210 */ /* 0x001fe40007f3e0ff */
[----:B------:R-:W3:Y:S04]  /*11d20*/  LDL R15, [R1+0x358] ;  /* 0x00035800010f7983 */ /* 0x000ee80000100800 */
[----:B------:R0:W-:Y:S02]  /*11d30*/  STS.U16 [R12+UR4+0x1b00], R27 ;  /* 0x001b001b0c007988 */ /* 0x0001e40008000404 */
[----:B0-----:R-:W-:Y:S01]  /*11d40*/  PRMT R27, RZ, 0x7610, R27 ;  /* 0x00007610ff1b7816 */ /* 0x001fe2000000001b */
[----:B---3--:R-:W-:-:S05]  /*11d50*/  IMAD.X R15, R15, 0x1, R0, P1 ;  /* 0x000000010f0f7824 */ /* 0x008fca00008e0600 */
[----:B------:R-:W3:Y:S04]  /*11d60*/  @!P0 LDG.E.U16 R27, desc[UR8][R14.64] ;  /* 0x000000080e1b8981 */ /* 0x000ee8000c1e1500 */
[----:B------:R-:W4:Y:S04]  /*11d70*/  LDL R15, [R1+0x594] ;  /* 0x00059400010f7983 */ /* 0x000f280000100800 */
[----:B------:R-:W-:Y:S04]  /*11d80*/  STS.U16 [R12+UR4+0x2700], R24 ;  /* 0x002700180c007988 */ /* 0x000fe80008000404 */
[----:B--2---:R0:W-:Y:S04]  /*11d90*/  STS.U16 [R12+UR4+0x7300], R25 ;  /* 0x007300190c007988 */ /* 0x0041e80008000404 */
[----:B------:R-:W-:Y:S04]  /*11da0*/  STS.U16 [R12+UR4+0x2300], R26 ;  /* 0x0023001a0c007988 */ /* 0x000fe80008000404 */
[----:B---3--:R1:W-:Y:S01]  /*11db0*/  STS.U16 [R12+UR4+0x7700], R27 ;  /* 0x0077001b0c007988 */ /* 0x0083e20008000404 */
[----:B----4-:R-:W-:-:S03]  /*11dc0*/  IADD3 R14, P1, R15, R2, RZ ;  /* 0x000000020f0e7210 */ /* 0x010fc60007f3e0ff */
[----:B------:R-:W2:Y:S04]  /*11dd0*/  LDL R15, [R1+0x378] ;  /* 0x00037800010f7983 */ /* 0x000ea80000100800 */
[----:B------:R-:W-:Y:S04]  /*11de0*/  STL [R1+0xb80], R2 ;  /* 0x000b800201007387 */ /* 0x000fe80000100800 */
[----:B------:R-:W-:Y:S04]  /*11df0*/  STL [R1+0x744], R0 ;  /* 0x0007440001007387 */ /* 0x000fe80000100800 */
[----:B0-----:R-:W3:Y:S04]  /*11e00*/  LDL.LU.64 R24, [R1+0x640] ;  /* 0x0006400001187983 */ /* 0x001ee80000300a00 */
[----:B-1----:R-:W4:Y:S04]  /*11e10*/  LDL.LU.64 R26, [R1+0x648] ;  /* 0x00064800011a7983 */ /* 0x002f280000300a00 */
[----:B----4-:R-:W-:Y:S04]  /*11e20*/  STL.64 [R1+0xec0], R26 ;  /* 0x000ec01a01007387 */ /* 0x010fe80000100a00 */
[----:B---3--:R0:W-:Y:S04]  /*11e30*/  STL.64 [R1+0xeb8], R24 ;  /* 0x000eb81801007387 */ /* 0x0081e80000100a00 */
[----:B0-----:R-:W3:Y:S04]  /*11e40*/  LDL.LU.64 R24, [R1+0x610] ;  /* 0x0006100001187983 */ /* 0x001ee80000300a00 */
[----:B------:R-:W4:Y:S04]  /*11e50*/  LDL.LU.64 R26, [R1+0x618] ;  /* 0x00061800011a7983 */ /* 0x000f280000300a00 */
[----:B----4-:R-:W-:Y:S04]  /*11e60*/  STL.64 [R1+0xed0], R26 ;  /* 0x000ed01a01007387 */ /* 0x010fe80000100a00 */
[----:B---3--:R0:W-:Y:S04]  /*11e70*/  STL.64 [R1+0xec8], R24 ;  /* 0x000ec81801007387 */ /* 0x0081e80000100a00 */
[----:B0-----:R-:W3:Y:S04]  /*11e80*/  LDL.LU.64 R24, [R1+0x660] ;  /* 0x0006600001187983 */ /* 0x001ee80000300a00 */
[----:B------:R-:W4:Y:S04]  /*11e90*/  LDL.LU.64 R26, [R1+0x668] ;  /* 0x00066800011a7983 */ /* 0x000f280000300a00 */
[----:B------:R-:W-:Y:S04]  /*11ea0*/  STS.U16 [R12+UR4+0x6b00], R20 ;  /* 0x006b00140c007988 */ /* 0x000fe80008000404 */
[----:B------:R0:W-:Y:S04]  /*11eb0*/  STS.U16 [R12+UR4+0x6f00], R21 ;  /* 0x006f00150c007988 */ /* 0x0001e80008000404 */
[----:B------:R-:W-:Y:S04]  /*11ec0*/  STS.U16 [R12+UR4+0x2b00], R23 ;  /* 0x002b00170c007988 */ /* 0x000fe80008000404 */
[----:B------:R1:W-:Y:S04]  /*11ed0*/  STS.U16 [R12+UR4+0x2f00], R22 ;  /* 0x002f00160c007988 */ /* 0x0003e80008000404 */
[----:B----4-:R-:W-:Y:S04]  /*11ee0*/  STL.64 [R1+0xee0], R26 ;  /* 0x000ee01a01007387 */ /* 0x010fe80000100a00 */
[----:B---3--:R-:W-:Y:S04]  /*11ef0*/  STL.64 [R1+0xed8], R24 ;  /* 0x000ed81801007387 */ /* 0x008fe80000100a00 */
[----:B0-----:R-:W3:Y:S04]  /*11f00*/  LDL.LU.64 R20, [R1+0x5e0] ;  /* 0x0005e00001147983 */ /* 0x001ee80000300a00 */
[----:B-1----:R-:W4:Y:S01]  /*11f10*/  LDL.LU.64 R22, [R1+0x5e8] ;  /* 0x0005e80001167983 */ /* 0x002f220000300a00 */
[----:B--2---:R-:W-:-:S03]  /*11f20*/  IMAD.X R15, R15, 0x1, R0, P1 ;  /* 0x000000010f0f7824 */ /* 0x004fc600008e0600 */
[----:B------:R0:W-:Y:S02]  /*11f30*/  STS.U16 [R12+UR4+0x1f00], R28 ;  /* 0x001f001c0c007988 */ /* 0x0001e40008000404 */
[----:B0-----:R-:W-:-:S06]  /*11f40*/  PRMT R28, RZ, 0x7610, R28 ;  /* 0x00007610ff1c7816 */ /* 0x001fcc000000001c */
[----:B------:R-:W2:Y:S04]  /*11f50*/  @!P0 LDG.E.U16 R28, desc[UR8][R14.64] ;  /* 0x000000080e1c8981 */ /* 0x000ea8000c1e1500 */
[----:B----4-:R-:W-:Y:S04]  /*11f60*/  STL.64 [R1+0xef0], R22 ;  /* 0x000ef01601007387 */ /* 0x010fe80000100a00 */
[----:B---3--:R0:W-:Y:S04]  /*11f70*/  STL.64 [R1+0xee8], R20 ;  /* 0x000ee81401007387 */ /* 0x0081e80000100a00 */
[----:B0-----:R-:W3:Y:S04]  /*11f80*/  LDL.LU.64 R20, [R1+0x650] ;  /* 0x0006500001147983 */ /* 0x001ee80000300a00 */
[----:B------:R-:W4:Y:S04]  /*11f90*/  LDL.LU.64 R22, [R1+0x658] ;  /* 0x0006580001167983 */ /* 0x000f280000300a00 */
[----:B------:R0:W-:Y:S02]  /*11fa0*/  STS.U16 [R12+UR4+0x7f00], R29 ;  /* 0x007f001d0c007988 */ /* 0x0001e40008000404 */
[----:B0-----:R-:W0:Y:S02]  /*11fb0*/  S2R R29, SR_TID.X ;  /* 0x00000000001d7919 */ /* 0x001e240000002100 */
[----:B------:R0:W-:Y:S04]  /*11fc0*/  STS.U16 [R12+UR4+0x3b00], R3 ;  /* 0x003b00030c007988 */ /* 0x0001e80008000404 */
[----:B------:R-:W-:Y:S04]  /*11fd0*/  STS.U16 [R12+UR4+0x3300], R18 ;  /* 0x003300120c007988 */ /* 0x000fe80008000404 */
[----:B------:R-:W-:Y:S04]  /*11fe0*/  STS.U16 [R12+UR4+0x3700], R16 ;  /* 0x003700100c007988 */ /* 0x000fe80008000404 */
[----:B------:R1:W-:Y:S04]  /*11ff0*/  STS.U16 [R12+UR4+0x3f00], R4 ;  /* 0x003f00040c007988 */ /* 0x0003e80008000404 */
[----:B------:R-:W-:Y:S04]  /*12000*/  STS.U16 [R12+UR4+0x4300], R5 ;  /* 0x004300050c007988 */ /* 0x000fe80008000404 */
[----:B------:R-:W-:Y:S04]  /*12010*/  STS.U16 [R12+UR4+0x4700], R6 ;  /* 0x004700060c007988 */ /* 0x000fe80008000404 */
[----:B------:R-:W-:Y:S01]  /*12020*/  STS.U16 [R12+UR4+0x4b00], R7 ;  /* 0x004b00070c007988 */ /* 0x000fe20008000404 */
[----:B0-----:R-:W-:-:S03]  /*12030*/  IMAD.SHL.U32 R3, R29, 0x8, RZ ;  /* 0x000000081d037824 */ /* 0x001fc600078e00ff */
[----:B------:R-:W-:Y:S01]  /*12040*/  STS.U16 [R12+UR4+0x4f00], R8 ;  /* 0x004f00080c007988 */ /* 0x000fe20008000404 */
[----:B-1----:R-:W-:-:S03]  /*12050*/  LOP3.LUT R4, R29, 0x7, RZ, 0xc0, !PT ;  /* 0x000000071d047812 */ /* 0x002fc600078ec0ff */
[----:B------:R-:W-:Y:S01]  /*12060*/  STS.U16 [R12+UR4+0x5300], R9 ;  /* 0x005300090c007988 */ /* 0x000fe20008000404 */
[----:B------:R-:W-:-:S03]  /*12070*/  LOP3.LUT R3, R3, 0x30, RZ, 0xc0, !PT ;  /* 0x0000003003037812 */ /* 0x000fc600078ec0ff */
[----:B------:R-:W-:Y:S04]  /*12080*/  STS.U16 [R12+UR4+0x5700], R10 ;  /* 0x0057000a0c007988 */ /* 0x000fe80008000404 */
[----:B------:R-:W-:Y:S04]  /*12090*/  STS.U16 [R12+UR4+0x5b00], R11 ;  /* 0x005b000b0c007988 */ /* 0x000fe80008000404 */
[----:B----4-:R-:W-:Y:S04]  /*120a0*/  STL.64 [R1+0xf00], R22 ;  /* 0x000f001601007387 */ /* 0x010fe80000100a00 */
[----:B---3--:R0:W-:Y:S04]  /*120b0*/  STL.64 [R1+0xef8], R20 ;  /* 0x000ef81401007387 */ /* 0x0081e80000100a00 */
[----:B0-----:R-:W3:Y:S04]  /*120c0*/  LDL.LU.64 R20, [R1+0x680] ;  /* 0x0006800001147983 */ /* 0x001ee80000300a00 */
[----:B------:R-:W4:Y:S04]  /*120d0*/  LDL.LU.64 R22, [R1+0x688] ;  /* 0x0006880001167983 */ /* 0x000f280000300a00 */
[----:B------:R-:W-:Y:S04]  /*120e0*/  STS.U16 [R12+UR4+0x5f00], R13 ;  /* 0x005f000d0c007988 */ /* 0x000fe80008000404 */
[----:B------:R-:W-:Y:S04]  /*120f0*/  STS.U16 [R12+UR4+0x6300], R17 ;  /* 0x006300110c007988 */ /* 0x000fe80008000404 */
[----:B------:R-:W-:Y:S04]  /*12100*/  STS.U16 [R12+UR4+0x6700], R19 ;  /* 0x006700130c007988 */ /* 0x000fe80008000404 */
[----:B--2---:R0:W-:Y:S01]  /*12110*/  STS.U16 [R12+UR4+0x7b00], R28 ;  /* 0x007b001c0c007988 */ /* 0x0041e20008000404 */
[----:B------:R-:W-:-:S02]  /*12120*/  IMAD.SHL.U32 R6, R29, 0x2, RZ ;  /* 0x000000021d067824 */ /* 0x000fc400078e00ff */
[C---:B------:R-:W-:Y:S02]  /*12130*/  IMAD R3, R4.reuse, 0x40, R3 ;  /* 0x0000004004037824 */ /* 0x040fe400078e0203 */
[----:B------:R-:W-:-:S03]  /*12140*/  IMAD.SHL.U32 R7, R4, 0x10, RZ ;  /* 0x0000001004077824 */ /* 0x000fc600078e00ff */
[--C-:B------:R-:W-:Y:S01]  /*12150*/  LOP3.LUT R5, R3, 0x10, R6.reuse, 0x78, !PT ;  /* 0x0000001003057812 */ /* 0x100fe200078e7806 */
[----:B0-----:R-:W-:Y:S01]  /*12160*/  IMAD.SHL.U32 R28, R29, 0x20, RZ ;  /* 0x000000201d1c7824 */ /* 0x001fe200078e00ff */
[----:B------:R-:W-:-:S04]  /*12170*/  LOP3.LUT R3, R7, 0x30, R6, 0x78, !PT ;  /* 0x0000003007037812 */ /* 0x000fc800078e7806 */
[----:B------:R-:W-:Y:S01]  /*12180*/  LOP3.LUT R28, R5, 0x200, R28, 0xf8, !PT ;  /* 0x00000200051c7812 */ /* 0x000fe200078ef81c */
[----:B------:R-:W-:Y:S01]  /*12190*/  BAR.SYNC.DEFER_BLOCKING 0x0 ;  /* 0x0000000000007b1d */ /* 0x000fe20000010000 */
[----:B------:R-:W-:Y:S02]  /*121a0*/  LOP3.LUT R6, R29, 0x60, RZ, 0xc0, !PT ;  /* 0x000000601d067812 */ /* 0x000fe400078ec0ff */
[----:B------:R-:W-:-:S05]  /*121b0*/  LOP3.LUT R29, R28, 0x20, RZ, 0x3c, !PT ;  /* 0x000000201c1d7812 */ /* 0x000fca00078e3cff */
[----:B------:R-:W0:Y:S04]  /*121c0*/  LDSM.16.MT88.4 R16, [R29+UR4+0x8000] ;  /* 0x008000041d10783b */ /* 0x000e280008004200 */
[----:B----4-:R-:W-:Y:S04]  /*121d0*/  STL.64 [R1+0xf10], R22 ;  /* 0x000f101601007387 */ /* 0x010fe80000100a00 */
[----:B---3--:R-:W-:Y:S04]  /*121e0*/  STL.64 [R1+0xf08], R20 ;  /* 0x000f081401007387 */ /* 0x008fe80000100a00 */
[----:B0-----:R-:W-:Y:S04]  /*121f0*/  STL.64 [R1+0xf30], R18 ;  /* 0x000f301201007387 */ /* 0x001fe80000100a00 */
[----:B------:R0:W-:Y:S04]  /*12200*/  STL.64 [R1+0xf28], R16 ;  /* 0x000f281001007387 */ /* 0x0001e80000100a00 */
[----:B------:R-:W-:Y:S04]  /*12210*/  LDSM.16.MT88.4 R12, [R28+UR4+0x8000] ;  /* 0x008000041c0c783b */ /* 0x000fe80008004200 */
[----:B0-----:R-:W2:Y:S04]  /*12220*/  LDL.LU.64 R16, [R1+0x690] ;  /* 0x0006900001107983 */ /* 0x001ea80000300a00 */
[----:B------:R-:W2:Y:S01]  /*12230*/  LDL.LU.64 R18, [R1+0x698] ;  /* 0x0006980001127983 */ /* 0x000ea20000300a00 */
[----:B------:R-:W-:-:S04]  /*12240*/  IMAD R4, R4, 0x4, R6 ;  /* 0x0000000404047824 */ /* 0x000fc800078e0206 */
[----:B------:R-:W-:-:S05]  /*12250*/  IMAD.U32 R3, R4, 0x20, R3 ;  /* 0x0000002004037824 */ /* 0x000fca00078e0003 */
[----:B------:R-:W-:Y:S04]  /*12260*/  LDSM.16.M88.4 R20, [R3+UR4] ;  /* 0x000000040314783b */ /* 0x000fe80008000200 */
[----:B------:R-:W0:Y:S04]  /*12270*/  LDSM.16.M88.4 R4, [R3+UR4+0x2000] ;  /* 0x002000040304783b */ /* 0x000e280008000200 */
[----:B------:R-:W1:Y:S04]  /*12280*/  LDSM.16.M88.4 R24, [R3+UR4+0x1000] ;  /* 0x001000040318783b */ /* 0x000e680008000200 */
[----:B------:R-:W3:Y:S04]  /*12290*/  LDSM.16.M88.4 R8, [R3+UR4+0x3000] ;  /* 0x003000040308783b */ /* 0x000ee80008000200 */
[----:B0-----:R-:W-:Y:S04]  /*122a0*/  STL.64 [R1+0xf20], R6 ;  /* 0x000f200601007387 */ /* 0x001fe80000100a00 */
[----:B------:R0:W-:Y:S04]  /*122b0*/  STL.64 [R1+0xf18], R4 ;  /* 0x000f180401007387 */ /* 0x0001e80000100a00 */
[----:B0-----:R-:W4:Y:S04]  /*122c0*/  LDL.LU.64 R4, [R1+0x670] ;  /* 0x0006700001047983 */ /* 0x001f280000300a00 */
[----:B------:R-:W4:Y:S04]  /*122d0*/  LDL.LU.64 R6, [R1+0x678] ;  /* 0x0006780001067983 */ /* 0x000f280000300a00 */
[----:B------:R-:W-:Y:S01]  /*122e0*/  STL.64 [R1+0x38], R22 ;  /* 0x0000381601007387 */ /* 0x000fe20000100a00 */
[----:B--2---:R-:W-:-:S15]  /*122f0*/  HMMA.16816.F32.BF16 R16, R12, R20, R16 ;  /* 0x000000140c10723c */ /* 0x004fde0000041810 */
[----:B------:R-:W-:-:S08]  /*12300*/  NOP ;  /* 0x0000000000007918 */ /* 0x000fd00000000000 */
[----:B------:R-:W-:Y:S04]  /*12310*/  STL.64 [R1+0xc0], R16 ;  /* 0x0000c01001007387 */ /* 0x000fe80000100a00 */
[----:B------:R0:W-:Y:S04]  /*12320*/  STL.64 [R1+0xc8], R18 ;  /* 0x0000c81201007387 */ /* 0x0001e80000100a00 */
[----:B0-----:R-:W4:Y:S04]  /*12330*/  LDL.LU.64 R18, [R1+0xf30] ;  /* 0x000f300001127983 */ /* 0x001f280000300a00 */
[----:B------:R-:W4:Y:S04]  /*12340*/  LDL.LU.64 R16, [R1+0xf28] ;  /* 0x000f280001107983 */ /* 0x000f280000300a00 */
[----:B-1----:R-:W-:Y:S01]  /*12350*/  STL.64 [R1+0x28], R26 ;  /* 0x0000281a01007387 */ /* 0x002fe20000100a00 */
[----:B----4-:R-:W-:Y:S03]  /*12360*/  HMMA.16816.F32.BF16 R20, R16, R20, R4 ;  /* 0x000000141014723c */ /* 0x010fe60000041804 */
[----:B------:R-:W2:Y:S04]  /*12370*/  LDL.LU.64 R6, [R1+0xf20] ;  /* 0x000f200001067983 */ /* 0x000ea80000300a00 */
[----:B------:R-:W4:-:S15]  /*12380*/  LDL.LU.64 R4, [R1+0xf18] ;  /* 0x000f180001047983 */ /* 0x000f1e0000300a00 */
[----:B------:R-:W-:-:S01]  /*12390*/  NOP ;  /* 0x0000000000007918 */ /* 0x000fc20000000000 */
[----:B------:R-:W-:Y:S04]  /*123a0*/  STL.64 [R1+0x50], R20 ;  /* 0x0000501401007387 */ /* 0x000fe80000100a00 */
[----:B------:R0:W-:Y:S04]  /*123b0*/  STL.64 [R1+0x58], R22 ;  /* 0x0000581601007387 */ /* 0x0001e80000100a00 */
[----:B0-----:R-:W3:Y:S04]  /*123c0*/  LDL.LU.64 R22, [R1+0xf10] ;  /* 0x000f100001167983 */ /* 0x001ee80000300a00 */
[----:B------:R-:W3:Y:S04]  /*123d0*/  LDL.LU.64 R20, [R1+0xf08] ;  /* 0x000f080001147983 */ /* 0x000ee80000300a00 */
[----:B--2---:R-:W-:Y:S01]  /*123e0*/  STL.64 [R1+0x18], R6 ;  /* 0x0000180601007387 */ /* 0x004fe20000100a00 */
[----:B---3--:R-:W-:-:S15]  /*123f0*/  HMMA.16816.F32.BF16 R20, R12, R24, R20 ;  /* 0x000000180c14723c */ /* 0x008fde0000041814 */
[----:B------:R-:W-:-:S08]  /*12400*/  NOP ;  /* 0x0000000000007918 */ /* 0x000fd00000000000 */
[----:B------:R-:W-:Y:S04]  /*12410*/  STL.64 [R1+0xb0], R20 ;  /* 0x0000b01401007387 */ /* 0x000fe80000100a00 */
[----:B------:R0:W-:Y:S04]  /*12420*/  STL.64 [R1+0xb8], R22 ;  /* 0x0000b81601007387 */ /* 0x0001e80000100a00 */
[----:B0-----:R-:W2:Y:S04]  /*12430*/  LDL.LU.64 R22, [R1+0xf00] ;  /* 0x000f000001167983 */ /* 0x001ea80000300a00 */
[----:B------:R-:W2:Y:S04]  /*12440*/  LDL.LU.64 R20, [R1+0xef8] ;  /* 0x000ef80001147983 */ /* 0x000ea80000300a00 */
[----:B------:R-:W-:Y:S01]  /*12450*/  STL.64 [R1+0x8], R10 ;  /* 0x0000080a01007387 */ /* 0x000fe20000100a00 */
[----:B--2---:R-:W-:Y:S03]  /*12460*/  HMMA.16816.F32.BF16 R24, R16, R24, R20 ;  /* 0x000000181018723c */ /* 0x004fe60000041814 */
[----:B------:R-:W2:Y:S04]  /*12470*/  LDL.LU.64 R22, [R1+0xef0] ;  /* 0x000ef00001167983 */ /* 0x000ea80000300a00 */
[----:B------:R-:W2:-:S15]  /*12480*/  LDL.LU.64 R20, [R1+0xee8] ;  /* 0x000ee80001147983 */ /* 0x000e9e0000300a00 */
[----:B------:R-:W-:-:S01]  /*12490*/  NOP ;  /* 0x0000000000007918 */ /* 0x000fc20000000000 */
[----:B------:R-:W-:Y:S04]  /*124a0*/  STL.64 [R1+0xd0], R24 ;  /* 0x0000d01801007387 */ /* 0x000fe80000100a00 */
[----:B------:R0:W-:Y:S04]  /*124b0*/  STL.64 [R1+0xd8], R26 ;  /* 0x0000d81a01007387 */ /* 0x0001e80000100a00 */
[----:B0-----:R-:W4:Y:S04]  /*124c0*/  LDL.LU.64 R26, [R1+0xee0] ;  /* 0x000ee000011a7983 */ /* 0x001f280000300a00 */
[----:B------:R-:W4:Y:S02]  /*124d0*/  LDL.LU.64 R24, [R1+0xed8] ;  /* 0x000ed80001187983 */ /* 0x000f240000300a00 */
[----:B----4-:R-:W-:-:S15]  /*124e0*/  HMMA.16816.F32.BF16 R24, R12, R4, R24 ;  /* 0x000000040c18723c */ /* 0x010fde0000041818 */
[----:B------:R-:W-:-:S08]  /*124f0*/  NOP ;  /* 0x0000000000007918 */ /* 0x000fd00000000000 */
[----:B------:R0:W-:Y:S01]  /*12500*/  STL.64 [R1+0xa0], R24 ;  /* 0x0000a01801007387 */ /* 0x0001e20000100a00 */
[----:B------:R-:W-:Y:S02]  /*12510*/  IMAD.MOV.U32 R2, RZ, RZ, R26 ;  /* 0x000000ffff027224 */ /* 0x000fe400078e001a */
[----:B------:R-:W-:Y:S02]  /*12520*/  IMAD.MOV.U32 R0, RZ, RZ, R27 ;  /* 0x000000ffff007224 */ /* 0x000fe400078e001b */
[----:B------:R-:W3:Y:S04]  /*12530*/  LDL.LU.64 R26, [R1+0xed0] ;  /* 0x000ed000011a7983 */ /* 0x000ee80000300a00 */
[----:B0-----:R-:W3:Y:S04]  /*12540*/  LDL.LU.64 R24, [R1+0xec8] ;  /* 0x000ec80001187983 */ /* 0x001ee80000300a00 */
[----:B------:R-:W-:Y:S04]  /*12550*/  STL [R1+0xe64], R0 ;  /* 0x000e640001007387 */ /* 0x000fe80000100800 */
[----:B------:R-:W-:Y:S01]  /*12560*/  STL [R1+0xe60], R2 ;  /* 0x000e600201007387 */ /* 0x000fe20000100800 */
[----:B---3--:R-:W-:Y:S03]  /*12570*/  HMMA.16816.F32.BF16 R4, R16, R4, R24 ;  /* 0x000000041004723c */ /* 0x008fe60000041818 */
[----:B------:R-:W3:Y:S04]  /*12580*/  LDL.LU.64 R26, [R1+0xec0] ;  /* 0x000ec000011a7983 */ /* 0x000ee80000300a00 */
[----:B------:R-:W3:-:S15]  /*12590*/  LDL.LU.64 R24, [R1+0xeb8] ;  /* 0x000eb80001187983 */ /* 0x000ede0000300a00 */
[----:B------:R-:W-:-:S01]  /*125a0*/  NOP ;  /* 0x0000000000007918 */ /* 0x000fc20000000000 */
[----:B------:R-:W-:Y:S04]  /*125b0*/  STL.64 [R1+0xf0], R4 ;  /* 0x0000f00401007387 */ /* 0x000fe80000100a00 */
[----:B------:R3:W-:Y:S02]  /*125c0*/  STL.64 [R1+0xf8], R6 ;  /* 0x0000f80601007387 */ /* 0x0007e40000100a00 */
[----:B---3--:R-:W-:Y:S02]  /*125d0*/  HMMA.16816.F32.BF16 R4, R12, R8, R24 ;  /* 0x000000080c04723c */ /* 0x008fe40000041818 */
[----:B------:R-:W0:-:S15]  /*125e0*/  LDSM.16.M88.4 R24, [R3+UR4+0x4000] ;  /* 0x004000040318783b */ /* 0x000e1e0008000200 */
[----:B------:R-:W-:-:S06]  /*125f0*/  NOP ;  /* 0x0000000000007918 */ /* 0x000fcc0000000000 */
[----:B------:R2:W-:Y:S01]  /*12600*/  STL.64 [R1+0x98], R6 ;  /* 0x0000980601007387 */ /* 0x0005e20000100a00 */
[----:B------:R-:W-:Y:S02]  /*12610*/  IMAD.MOV.U32 R0, RZ, RZ, R4 ;  /* 0x000000ffff007224 */ /* 0x000fe400078e0004 */
[----:B------:R-:W-:Y:S02]  /*12620*/  IMAD.MOV.U32 R2, RZ, RZ, R5 ;  /* 0x000000ffff027224 */ /* 0x000fe400078e0005 */
[----:B--2---:R-:W-:Y:S01]  /*12630*/  HMMA.16816.F32.BF16 R4, R16, R8, R20 ;  /* 0x000000081004723c */ /* 0x004fe20000041814 */
[----:B------:R-:W-:Y:S04]  /*12640*/  STL [R1+0xe6c], R0 ;  /* 0x000e6c0001007387 */ /* 0x000fe80000100800 */
[----:B------:R-:W-:Y:S04]  /*12650*/  STL [R1+0xe68], R2 ;  /* 0x000e680201007387 */ /* 0x000fe80000100800 */
[----:B------:R-:W-:Y:S04]  /*12660*/  STL.64 [R1+0xeb0], R18 ;  /* 0x000eb01201007387 */ /* 0x000fe80000100a00 */
[----:B------:R1:W-:Y:S04]  /*12670*/  STL.64 [R1+0xea8], R16 ;  /* 0x000ea81001007387 */ /* 0x0003e80000100a00 */
[----:B------:R-:W2:Y:S06]  /*12680*/  LDSM.16.M88.4 R20, [R3+UR4+0x5000] ;  /* 0x005000040314783b */ /* 0x000eac0008000200 */
[----:B------:R3:W-:Y:S04]  /*12690*/  STL.64 [R1+0x100], R4 ;  /* 0x0001000401007387 */ /* 0x0007e80000100a00 */
[----:B------:R4:W-:Y:S04]  /*126a0*/  STL.64 [R1+0x108], R6 ;  /* 0x0001080601007387 */ /* 0x0009e80000100a00 */
[----:B-1----:R-:W0:Y:S04]  /*126b0*/  LDL.LU.64 R16, [R1+0x5f0] ;  /* 0x0005f00001107983 */ /* 0x002e280000300a00 */
[----:B------:R-:W0:Y:S04]  /*126c0*/  LDL.LU.64 R18, [R1+0x5f8] ;  /* 0x0005f80001127983 */ /* 0x000e280000300a00 */
[----:B---3--:R-:W3:Y:S04]  /*126d0*/  LDL.LU.64 R4, [R1+0x5a0] ;  /* 0x0005a00001047983 */ /* 0x008ee80000300a00 */
[----:B----4-:R-:W4:Y:S04]  /*126e0*/  LDL.LU.64 R6, [R1+0x5a8] ;  /* 0x0005a80001067983 */ /* 0x010f280000300a00 */
[----:B----4-:R-:W-:Y:S04]  /*126f0*/  STL.64 [R1+0xe90], R6 ;  /* 0x000e900601007387 */ /* 0x010fe80000100a00 */
[----:B---3--:R1:W-:Y:S04]  /*12700*/  STL.64 [R1+0xe88], R4 ;  /* 0x000e880401007387 */ /* 0x0083e80000100a00 */
[----:B-1----:R-:W3:Y:S04]  /*12710*/  LDL.LU.64 R4, [R1+0x600] ;  /* 0x0006000001047983 */ /* 0x002ee80000300a00 */
[----:B------:R-:W4:Y:S01]  /*12720*/  LDL.LU.64 R6, [R1+0x608] ;  /* 0x0006080001067983 */ /* 0x000f220000300a00 */
[----:B0-----:R-:W-:Y:S03]  /*12730*/  HMMA.16816.F32.BF16 R16, R12, R24, R16 ;  /* 0x000000180c10723c */ /* 0x001fe60000041810 */
[----:B----4-:R-:W-:Y:S04]  /*12740*/  STL.64 [R1+0xea0], R6 ;  /* 0x000ea00601007387 */ /* 0x010fe80000100a00 */
[----:B---3--:R0:W-:Y:S04]  /*12750*/  STL.64 [R1+0xe98], R4 ;  /* 0x000e980401007387 */ /* 0x0081e80000100a00 */
[----:B0-----:R-:W3:Y:S04]  /*12760*/  LDL.LU.64 R4, [R1+0x5b0] ;  /* 0x0005b00001047983 */ /* 0x001ee80000300a00 */
[----:B------:R-:W3:Y:S04]  /*12770*/  LDL.LU.64 R6, [R1+0x5b8] ;  /* 0x0005b80001067983 */ /* 0x000ee80000300a00 */
[----:B------:R-:W4:Y:S04]  /*12780*/  LDL.LU.64 R8, [R1+0x5d0] ;  /* 0x0005d00001087983 */ /* 0x000f280000300a00 */
[----:B------:R-:W2:Y:S01]  /*12790*/  LDL.LU.64 R10, [R1+0x5d8] ;  /* 0x0005d800010a7983 */ /* 0x000ea20000300a00 */
[----:B------:R-:W-:-:S03]  /*127a0*/  IMAD.MOV.U32 R2, RZ, RZ, R16 ;  /* 0x000000ffff027224 */ /* 0x000fc600078e0010 */
[----:B--2---:R-:W-:Y:S04]  /*127b0*/  STL.64 [R1+0xe80], R10 ;  /* 0x000e800a01007387 */ /* 0x004fe80000100a00 */
[----:B----4-:R0:W-:Y:S04]  /*127c0*/  STL.64 [R1+0xe78], R8 ;  /* 0x000e780801007387 */ /* 0x0101e80000100a00 */
[----:B0-----:R-:W2:Y:S04]  /*127d0*/  LDL.LU.64 R8, [R1+0x620] ;  /* 0x0006200001087983 */ /* 0x001ea80000300a00 */
[----:B------:R-:W2:Y:S04]  /*127e0*/  LDL.LU.64 R10, [R1+0x628] ;  /* 0x00062800010a7983 */ /* 0x000ea80000300a00 */
[----:B------:R-:W-:Y:S04]  /*127f0*/  STL [R1+0xe70], R23 ;  /* 0x000e701701007387 */ /* 0x000fe80000100800 */
[----:B------:R-:W-:Y:S04]  /*12800*/  STL [R1+0x84], R17 ;  /* 0x0000841101007387 */ /* 0x000fe80000100800 */
[----:B------:R0:W-:Y:S04]  /*12810*/  STL.64 [R1+0x88], R18 ;  /* 0x0000881201007387 */ /* 0x0001e80000100a00 */
[----:B0-----:R-:W3:Y:S04]  /*12820*/  LDL.LU.64 R18, [R1+0xeb0] ;  /* 0x000eb00001127983 */ /* 0x001ee80000300a00 */
[----:B------:R-:W3:Y:S02]  /*12830*/  LDL.LU.64 R16, [R1+0xea8] ;  /* 0x000ea80001107983 */ /* 0x000ee40000300a00 */
[----:B---3--:R-:W-:-:S15]  /*12840*/  HMMA.16816.F32.BF16 R4, R16, R24, R4 ;  /* 0x000000181004723c */ /* 0x008fde0000041804 */
[----:B------:R-:W-:-:S08]  /*12850*/  NOP ;  /* 0x0000000000007918 */ /* 0x000fd00000000000 */
[----:B------:R-:W-:Y:S04]  /*12860*/  STL.64 [R1+0x110], R4 ;  /* 0x0001100401007387 */ /* 0x000fe80000100a00 */
[----:B------:R0:W-:Y:S04]  /*12870*/  STL.64 [R1+0x118], R6 ;  /* 0x0001180601007387 */ /* 0x0001e80000100a00 */
[----:B0-----:R-:W3:Y:S04]  /*12880*/  LDL.LU.64 R6, [R1+0xea0] ;  /* 0x000ea00001067983 */ /* 0x001ee80000300a00 */
[----:B------:R-:W3:Y:S04]  /*12890*/  LDL.LU.64 R4, [R1+0xe98] ;  /* 0x000e980001047983 */ /* 0x000ee80000300a00 */
[----:B------:R-:W-:Y:S01]  /*128a0*/  STL.64 [R1+0xe58], R26 ;  /* 0x000e581a01007387 */ /* 0x000fe20000100a00 */
[----:B---3--:R-:W-:-:S15]  /*128b0*/  HMMA.16816.F32.BF16 R4, R12, R20, R4 ;  /* 0x000000140c04723c */ /* 0x008fde0000041804 */
[----:B------:R-:W-:-:S09]  /*128c0*/  NOP ;  /* 0x0000000000007918 */ /* 0x000fd20000000000 */
[----:B------:R-:W-:Y:S02]  /*128d0*/  IMAD.MOV.U32 R25, RZ, RZ, R6 ;  /* 0x000000ffff197224 */ /* 0x000fe400078e0006 */
[----:B------:R-:W-:Y:S02]  /*128e0*/  IMAD.MOV.U32 R24, RZ, RZ, R7 ;  /* 0x000000ffff187224 */ /* 0x000fe400078e0007 */
[----:B------:R-:W-:Y:S01]  /*128f0*/  IMAD.MOV.U32 R23, RZ, RZ, R4 ;  /* 0x000000ffff177224 */ /* 0x000fe200078e0004 */
[----:B------:R-:W3:Y:S01]  /*12900*/  LDL.LU.64 R6, [R1+0xe90] ;  /* 0x000e900001067983 */ /* 0x000ee20000300a00 */
[----:B------:R-:W-:-:S03]  /*12910*/  IMAD.MOV.U32 R0, RZ, RZ, R5 ;  /* 0x000000ffff007224 */ /* 0x000fc600078e0005 */
[----:B------:R-:W3:Y:S02]  /*12920*/  LDL.LU.64 R4, [R1+0xe88] ;  /* 0x000e880001047983 */ /* 0x000ee40000300a00 */
[----:B---3--:R-:W-:-:S15]  /*12930*/  HMMA.16816.F32.BF16 R4, R16, R20, R4 ;  /* 0x000000141004723c */ /* 0x008fde0000041804 */
[----:B------:R-:W-:-:S08]  /*12940*/  NOP ;  /* 0x0000000000007918 */ /* 0x000fd00000000000 */
[----:B------:R-:W-:Y:S04]  /*12950*/  STL.64 [R1+0x120], R4 ;  /* 0x0001200401007387 */ /* 0x000fe80000100a00 */
[----:B------:R-:W-:Y:S04]  /*12960*/  STL.64 [R1+0x128], R6 ;  /* 0x0001280601007387 */ /* 0x000fe80000100a00 */
[----:B------:R-:W2:Y:S02]  /*12970*/  LDSM.16.M88.4 R4, [R3+UR4+0x6000] ;  /* 0x006000040304783b */ /* 0x000ea40008000200 */
[----:B--2---:R-:W-:-:S15]  /*12980*/  HMMA.16816.F32.BF16 R8, R12, R4, R8 ;  /* 0x000000040c08723c */ /* 0x004fde0000041808 */
[----:B------:R-:W-:-:S09]  /*12990*/  NOP ;  /* 0x0000000000007918 */ /* 0x000fd20000000000 */
[----:B------:R-:W-:Y:S02]  /*129a0*/  IMAD.MOV.U32 R21, RZ, RZ, R10 ;  /* 0x000000ffff157224 */ /* 0x000fe400078e000a */
[----:B------:R-:W-:Y:S02]  /*129b0*/  IMAD.MOV.U32 R20, RZ, RZ, R11 ;  /* 0x000000ffff147224 */ /* 0x000fe400078e000b */
[----:B------:R-:W-:Y:S01]  /*129c0*/  IMAD.MOV.U32 R27, RZ, RZ, R8 ;  /* 0x000000ffff1b7224 */ /* 0x000fe200078e0008 */
[----:B------:R-:W2:Y:S01]  /*129d0*/  LDL.LU.64 R10, [R1+0xe80] ;  /* 0x000e8000010a7983 */ /* 0x000ea20000300a00 */
[----:B------:R-:W-:-:S03]  /*129e0*/  IMAD.MOV.U32 R26, RZ, RZ, R9 ;  /* 0x000000ffff1a7224 */ /* 0x000fc600078e0009 */
[----:B------:R-:W2:Y:S04]  /*129f0*/  LDL.LU.64 R8, [R1+0xe78] ;  /* 0x000e780001087983 */ /* 0x000ea80000300a00 */
[----:B------:R0:W-:Y:S01]  /*12a00*/  STL.64 [R1+0xe50], R6 ;  /* 0x000e500601007387 */ /* 0x0001e20000100a00 */
[----:B--2---:R-:W-:Y:S03]  /*12a10*/  HMMA.16816.F32.BF16 R8, R16, R4, R8 ;  /* 0x000000041008723c */ /* 0x004fe60000041808 */
[----:B------:R-:W2:-:S15]  /*12a20*/  LDL.LU.64 R4, [R1+0x630] ;  /* 0x0006300001047983 */ /* 0x000e9e0000300a00 */
[----:B------:R-:W-:-:S05]  /*12a30*/  NOP ;  /* 0x0000000000007918 */ /* 0x000fca0000000000 */
[----:B------:R-:W-:Y:S04]  /*12a40*/  STL.64 [R1+0x130], R8 ;  /* 0x0001300801007387 */ /* 0x000fe80000100a00 */
[----:B------:R-:W-:Y:S04]  /*12a50*/  STL.64 [R1+0x138], R10 ;  /* 0x0001380a01007387 */ /* 0x000fe80000100a00 */
[----:B0-----:R-:W2:Y:S04]  /*12a60*/  LDL.LU.64 R6, [R1+0x638] ;  /* 0x0006380001067983 */ /* 0x001ea80000300a00 */
[----:B------:R-:W2:Y:S04]  /*12a70*/  LDSM.16.M88.4 R8, [R3+UR4+0x7000] ;  /* 0x007000040308783b */ /* 0x000ea80008000200 */
[----:B------:R0:W-:Y:S01]  /*12a80*/  STL [R1+0xd40], R3 ;  /* 0x000d400301007387 */ /* 0x0001e20000100800 */
[----:B--2---:R-:W-:-:S15]  /*12a90*/  HMMA.16816.F32.BF16 R12, R12, R8, R4 ;  /* 0x000000080c0c723c */ /* 0x004fde0000041804 */
[----:B------:R-:W-:-:S09]  /*12aa0*/  NOP ;  /* 0x0000000000007918 */ /* 0x000fd20000000000 */
[----:B------:R-:W-:Y:S02]  /*12ab0*/  IMAD.MOV.U32 R6, RZ, RZ, R12 ;  /* 0x000000ffff067224 */ /* 0x000fe400078e000c */
[----:B------:R-:W-:Y:S02]  /*12ac0*/  IMAD.MOV.U32 R5, RZ, RZ, R13 ;  /* 0x000000ffff057224 */ /* 0x000fe400078e000d */
[----:B------:R-:W-:Y:S01]  /*12ad0*/  IMAD.MOV.U32 R4, RZ, RZ, R14 ;  /* 0x000000ffff047224 */ /* 0x000fe200078e000e */
[----:B------:R-:W2:Y:S01]  /*12ae0*/  LDL.LU.64 R12, [R1+0x5c0] ;  /* 0x0005c000010c7983 */ /* 0x000ea20000300a00 */
[----:B0-----:R-:W-:-:S03]  /*12af0*/  IMAD.MOV.U32 R3, RZ, RZ, R15 ;  /* 0x000000ffff037224 */ /* 0x001fc600078e000f */
[----:B------:R-:W2:Y:S04]  /*12b00*/  LDL.LU.64 R14, [R1+0x5c8] ;  /* 0x0005c800010e7983 */ /* 0x000ea80000300a00 */
[----:B------:R-:W-:Y:S01]  /*12b10*/  STL.64 [R1+0xe18], R10 ;  /* 0x000e180a01007387 */ /* 0x000fe20000100a00 */
[----:B--2---:R-:W-:Y:S03]  /*12b20*/  HMMA.16816.F32.BF16 R16, R16, R8, R12 ;  /* 0x000000081010723c */ /* 0x004fe6000004180c */
[----:B------:R-:W-:-:S15]  /*12b30*/  LDSM.16.MT88.4 R12, [R28+UR4+0x8400] ;  /* 0x008400041c0c783b */ /* 0x000fde0008004200 */
[----:B------:R-:W-:-:S05]  /*12b40*/  NOP ;  /* 0x0000000000007918 */ /* 0x000fca0000000000 */
[----:B------:R-:W-:Y:S04]  /*12b50*/  STL.64 [R1+0xe0], R16 ;  /* 0x0000e01001007387 */ /* 0x000fe80000100a00 */
[----:B------:R-:W-:Y:S04]  /*12b60*/  STL.64 [R1+0xe8], R18 ;  /* 0x0000e81201007387 */ /* 0x000fe80000100a00 */
[----:B------:R-:W0:Y:S04]  /*12b70*/  LDSM.16.MT88.4 R16, [R29+UR4+0x8400] ;  /* 0x008400041d10783b */ /* 0x000e280008004200 */
[----:B------:R-:W-:Y:S04]  /*12b80*/  STL [R1+0xd44], R28 ;  /* 0x000d441c01007387 */ /* 0x000fe80000100800 */
[----:B0-----:R0:W-:Y:S04]  /*12b90*/  STL.64 [R1+0xdd0], R18 ;  /* 0x000dd01201007387 */ /* 0x0011e80000100a00 */
[----:B------:R1:W-:Y:S01]  /*12ba0*/  STL.64 [R1+0xdc8], R16 ;  /* 0x000dc81001007387 */ /* 0x0003e20000100a00 */
[----:B0-----:R-:W-:-:S02]  /*12bb0*/  IMAD.MOV.U32 R18, RZ, RZ, R4 ;  /* 0x000000ffff127224 */ /* 0x001fc400078e0004 */
[----:B------:R-:W-:Y:S02]  /*12bc0*/  IMAD.MOV.U32 R19, RZ, RZ, R3 ;  /* 0x000000ffff137224 */ /* 0x000fe400078e0003 */
[----:B-1----:R-:W-:Y:S02]  /*12bd0*/  IMAD.MOV.U32 R16, RZ, RZ, R6 ;  /* 0x000000ffff107224 */ /* 0x002fe400078e0006 */
[----:B------:R-:W-:Y:S01]  /*12be0*/  IMAD.MOV.U32 R17, RZ, RZ, R5 ;  /* 0x000000ffff117224 */ /* 0x000fe200078e0005 */
[----:B------:R-:W-:Y:S04]  /*12bf0*/  STL.64 [R1+0xde0], R18 ;  /* 0x000de01201007387 */ /* 0x000fe80000100a00 */
[----:B------:R0:W-:Y:S04]  /*12c00*/  STL.64 [R1+0xdd8], R16 ;  /* 0x000dd81001007387 */ /* 0x0001e80000100a00 */
[----:B------:R-:W2:Y:S04]  /*12c10*/  LDL.LU R4, [R1+0xc0] ;  /* 0x0000c00001047983 */ /* 0x000ea80000300800 */
[----:B------:R-:W2:Y:S04]  /*12c20*/  LDL.LU R5, [R1+0xc4] ;  /* 0x0000c40001057983 */ /* 0x000ea80000300800 */
[----:B------:R-:W2:Y:S01]  /*12c30*/  LDL.LU R6, [R1+0xc8] ;  /* 0x0000c80001067983 */ /* 0x000ea20000300800 */
[----:B0-----:R-:W-:-:S02]  /*12c40*/  IMAD.MOV.U32 R16, RZ, RZ, R27 ;  /* 0x000000ffff107224 */ /* 0x001fc400078e001b */
[----:B------:R-:W-:Y:S01]  /*12c50*/  IMAD.MOV.U32 R17, RZ, RZ, R26 ;  /* 0x000000ffff117224 */ /* 0x000fe200078e001a */
[----:B------:R-:W2:Y:S04]  /*12c60*/  LDL.LU R7, [R1+0xcc] ;  /* 0x0000cc0001077983 */ /* 0x000ea80000300800 */
[----:B------:R-:W2:Y:S04]  /*12c70*/  LDL.LU.64 R26, [R1+0x38] ;  /* 0x00003800011a7983 */ /* 0x000ea80000300a00 */
[----:B------:R-:W3:Y:S01]  /*12c80*/  LDL.LU.64 R10, [R1+0x8] ;  /* 0x00000800010a7983 */ /* 0x000ee20000300a00 */
[----:B------:R-:W-:-:S02]  /*12c90*/  IMAD.MOV.U32 R18, RZ, RZ, R21 ;  /* 0x000000ffff127224 */ /* 0x000fc400078e0015 */
[----:B------:R-:W-:Y:S01]  /*12ca0*/  IMAD.MOV.U32 R19, RZ, RZ, R20 ;  /* 0x000000ffff137224 */ /* 0x000fe200078e0014 */
[----:B---3--:R0:W-:Y:S04]  /*12cb0*/  STL.64 [R1+0xe20], R10 ;  /* 0x000e200a01007387 */ /* 0x0081e80000100a00 */
[----:B0-----:R-:W3:Y:S04]  /*12cc0*/  LDL.LU.64 R10, [R1+0x18] ;  /* 0x00001800010a7983 */ /* 0x001ee80000300a00 */
[----:B---3--:R-:W-:Y:S04]  /*12cd0*/  STL.64 [R1+0xe38], R10 ;  /* 0x000e380a01007387 */ /* 0x008fe80000100a00 */
[----:B------:R0:W-:Y:S04]  /*12ce0*/  STL.64 [R1+0xdf0], R18 ;  /* 0x000df01201007387 */ /* 0x0001e80000100a00 */
[----:B------:R1:W-:Y:S01]  /*12cf0*/  STL.64 [R1+0xde8], R16 ;  /* 0x000de81001007387 */ /* 0x0003e20000100a00 */
[----:B0-----:R-:W-:-:S02]  /*12d00*/  IMAD.MOV.U32 R18, RZ, RZ, R25 ;  /* 0x000000ffff127224 */ /* 0x001fc400078e0019 */
[----:B------:R-:W-:Y:S02]  /*12d10*/  IMAD.MOV.U32 R19, RZ, RZ, R24 ;  /* 0x000000ffff137224 */ /* 0x000fe400078e0018 */
[----:B-1----:R-:W-:Y:S02]  /*12d20*/  IMAD.MOV.U32 R16, RZ, RZ, R23 ;  /* 0x000000ffff107224 */ /* 0x002fe400078e0017 */
[----:B------:R-:W3:Y:S01]  /*12d30*/  LDL.LU R23, [R1+0xe70] ;  /* 0x000e700001177983 */ /* 0x000ee20000300800 */
[----:B------:R-:W-:-:S03]  /*12d40*/  IMAD.MOV.U32 R17, RZ, RZ, R0 ;  /* 0x000000ffff117224 */ /* 0x000fc600078e0000 */
[----:B------:R-:W4:Y:S04]  /*12d50*/  LDL.LU R0, [R1+0xe6c] ;  /* 0x000e6c0001007983 */ /* 0x000f280000300800 */
[----:B------:R-:W3:Y:S04]  /*12d60*/  LDL.LU R8, [R1+0xb0] ;  /* 0x0000b00001087983 */ /* 0x000ee80000300800 */
[----:B------:R-:W3:Y:S04]  /*12d70*/  LDL.LU R9, [R1+0xb4] ;  /* 0x0000b40001097983 */ /* 0x000ee80000300800 */
[----:B------:R-:W3:Y:S04]  /*12d80*/  LDL.LU R10, [R1+0xb8] ;  /* 0x0000b800010a7983 */ /* 0x000ee80000300800 */
[----:B------:R-:W3:Y:S04]  /*12d90*/  LDL.LU R11, [R1+0xbc] ;  /* 0x0000bc00010b7983 */ /* 0x000ee80000300800 */
[----:B------:R-:W-:Y:S04]  /*12da0*/  STL.64 [R1+0xe00], R18 ;  /* 0x000e001201007387 */ /* 0x000fe80000100a00 */
[----:B------:R0:W-:Y:S02]  /*12db0*/  STL.64 [R1+0xdf8], R16 ;  /* 0x000df81001007387 */ /* 0x0001e40000100a00 */
[----:B0-----:R-:W-:-:S02]  /*12dc0*/  IMAD.MOV.U32 R16, RZ, RZ, R2 ;  /* 0x000000ffff107224 */ /* 0x001fc400078e0002 */
[----:B------:R-:W2:Y:S04]  /*12dd0*/  LDL.LU R2, [R1+0xe68] ;  /* 0x000e680001027983 */ /* 0x000ea80000300800 */
[----:B------:R-:W4:Y:S04]  /*12de0*/  LDL.LU R17, [R1+0x84] ;  /* 0x0000840001117983 */ /* 0x000f280000300800 */
[----:B------:R-:W3:Y:S04]  /*12df0*/  LDL.LU R18, [R1+0x88] ;  /* 0x0000880001127983 */ /* 0x000ee80000300800 */
[----:B------:R-:W3:Y:S04]  /*12e00*/  LDL.LU R19, [R1+0x8c] ;  /* 0x00008c0001137983 */ /* 0x000ee80000300800 */
[----:B---3--:R-:W-:Y:S04]  /*12e10*/  STL.64 [R1+0xe10], R18 ;  /* 0x000e101201007387 */ /* 0x008fe80000100a00 */
[----:B----4-:R0:W-:Y:S02]  /*12e20*/  STL.64 [R1+0xe08], R16 ;  /* 0x000e081001007387 */ /* 0x0101e40000100a00 */
[----:B0-----:R-:W-:-:S02]  /*12e30*/  IMAD.MOV.U32 R16, RZ, RZ, R0 ;  /* 0x000000ffff107224 */ /* 0x001fc400078e0000 */
[----:B------:R-:W3:Y:S01]  /*12e40*/  LDL.LU R0, [R1+0xe64] ;  /* 0x000e640001007983 */ /* 0x000ee20000300800 */
[----:B--2---:R-:W-:-:S03]  /*12e50*/  IMAD.MOV.U32 R17, RZ, RZ, R2 ;  /* 0x000000ffff117224 */ /* 0x004fc600078e0002 */
[----:B------:R-:W2:Y:S04]  /*12e60*/  LDL.LU R2, [R1+0xe60] ;  /* 0x000e600001027983 */ /* 0x000ea80000300800 */
[----:B------:R-:W4:Y:S04]  /*12e70*/  LDL.LU R18, [R1+0x98] ;  /* 0x0000980001127983 */ /* 0x000f280000300800 */
[----:B------:R-:W4:Y:S04]  /*12e80*/  LDL.LU R19, [R1+0x9c] ;  /* 0x00009c0001137983 */ /* 0x000f280000300800 */
[----:B----4-:R-:W-:Y:S04]  /*12e90*/  STL.64 [R1+0xe30], R18 ;  /* 0x000e301201007387 */ /* 0x010fe80000100a00 */
[----:B------:R0:W-:Y:S04]  /*12ea0*/  STL.64 [R1+0xe28], R16 ;  /* 0x000e281001007387 */ /* 0x0001e80000100a00 */
[----:B0-----:R-:W4:Y:S04]  /*12eb0*/  LDL.LU R16, [R1+0xa0] ;  /* 0x0000a00001107983 */ /* 0x001f280000300800 */
[----:B------:R-:W4:Y:S01]  /*12ec0*/  LDL.LU R17, [R1+0xa4] ;  /* 0x0000a40001117983 */ /* 0x000f220000300800 */
[----:B--2---:R-:W-:-:S02]  /*12ed0*/  IMAD.MOV.U32 R18, RZ, RZ, R2 ;  /* 0x000000ffff127224 */ /* 0x004fc400078e0002 */
[----:B---3--:R-:W-:-:S05]  /*12ee0*/  IMAD.MOV.U32 R19, RZ, RZ, R0 ;  /* 0x000000ffff137224 */ /* 0x008fca00078e0000 */
[----:B------:R0:W-:Y:S01]  /*12ef0*/  STL.64 [R1+0xe48], R18 ;  /* 0x000e481201007387 */ /* 0x0001e20000100a00 */
[----:B------:R-:W-:Y:S03]  /*12f00*/  HMMA.16816.F32.BF16 R4, R12, R26, R4 ;  /* 0x0000001a0c04723c */ /* 0x000fe60000041804 */
[----:B----4-:R1:W-:Y:S04]  /*12f10*/  STL.64 [R1+0xe40], R16 ;  /* 0x000e401001007387 */ /* 0x0103e80000100a00 */
[----:B0-----:R-:W2:-:S15]  /*12f20*/  LDL.LU.64 R18, [R1+0x28] ;  /* 0x0000280001127983 */ /* 0x001e9e0000300a00 */
[----:B------:R-:W-:-:S02]  /*12f30*/  NOP ;  /* 0x0000000000007918 */ /* 0x000fc40000000000 */
[----:B------:R-:W-:Y:S02]  /*12f40*/  IMAD.MOV.U32 R20, RZ, RZ, R7 ;  /* 0x000000ffff147224 */ /* 0x000fe400078e0007 */
[----:B------:R-:W-:Y:S01]  /*12f50*/  IMAD.MOV.U32 R21, RZ, RZ, R6 ;  /* 0x000000ffff157224 */ /* 0x000fe200078e0006 */
[----:B------:R0:W-:Y:S01]  /*12f60*/  STL [R1+0xd48], R29 ;  /* 0x000d481d01007387 */ /* 0x0001e20000100800 */
[----:B------:R-:W-:Y:S02]  /*12f70*/  IMAD.MOV.U32 R28, RZ, RZ, R26 ;  /* 0x000000ffff1c7224 */ /* 0x000fe400078e001a */
[----:B------:R-:W-:Y:S02]  /*12f80*/  IMAD.MOV.U32 R3, RZ, RZ, R27 ;  /* 0x000000ffff037224 */ /* 0x000fe400078e001b */
[----:B------:R-:W-:Y:S01]  /*12f90*/  IMAD.MOV.U32 R24, RZ, RZ, R5 ;  /* 0x000000ffff187224 */ /* 0x000fe200078e0005 */
[----:B------:R-:W3:Y:S01]  /*12fa0*/  LDL.LU.64 R26, [R1+0xe58] ;  /* 0x000e5800011a7983 */ /* 0x000ee20000300a00 */
[----:B------:R-:W-:-:S03]  /*12fb0*/  IMAD.MOV.U32 R25, RZ, RZ, R4 ;  /* 0x000000ffff197224 */ /* 0x000fc600078e0004 */
[----:B------:R-:W4:Y:S04]  /*12fc0*/  LDL.LU.64 R6, [R1+0xe50] ;  /* 0x000e500001067983 */ /* 0x000f280000300a00 */
[----:B------:R-:W-:Y:S04]  /*12fd0*/  STL [R1+0xd58], R20 ;  /* 0x000d581401007387 */ /* 0x000fe80000100800 */
[----:B------:R-:W-:Y:S04]  /*12fe0*/  STL [R1+0xd54], R21 ;  /* 0x000d541501007387 */ /* 0x000fe80000100800 */
[----:B------:R-:W-:Y:S04]  /*12ff0*/  STL [R1+0xd50], R24 ;  /* 0x000d501801007387 */ /* 0x000fe80000100800 */
[----:B------:R-:W-:Y:S01]  /*13000*/  STL [R1+0xd4c], R25 ;  /* 0x000d4c1901007387 */ /* 0x000fe20000100800 */
[----:B--2---:R-:W-:Y:S06]  /*13010*/  HMMA.16816.F32.BF16 R8, R12, R18, R8 ;  /* 0x000000120c08723c */ /* 0x004fec0000041808 */
[----:B------:R-:W-:-:S02]  /*13020*/  IMAD.MOV.U32 R5, RZ, RZ, R18 ;  /* 0x000000ffff057224 */ /* 0x000fc400078e0012 */
[----:B------:R-:W-:Y:S02]  /*13030*/  IMAD.MOV.U32 R4, RZ, RZ, R19 ;  /* 0x000000ffff047224 */ /* 0x000fe400078e0013 */
[----:B------:R-:W2:Y:S04]  /*13040*/  LDL.LU.64 R18, [R1+0xe48] ;  /* 0x000e480001127983 */ /* 0x000ea80000300a00 */
[----:B-1----:R-:W2:Y:S09]  /*13050*/  LDL.LU.64 R16, [R1+0xe40] ;  /* 0x000e400001107983 */ /* 0x002eb20000300a00 */
[----:B------:R-:W-:Y:S01]  /*13060*/  STL.64 [R1+0xb0], R8 ;  /* 0x0000b00801007387 */ /* 0x000fe20000100a00 */
[----:B0-----:R-:W-:-:S03]  /*13070*/  IMAD.MOV.U32 R29, RZ, RZ, R11 ;  /* 0x000000ffff1d7224 */ /* 0x001fc600078e000b */
[----:B------:R0:W-:Y:S04]  /*13080*/  STL [R1+0xb8], R10 ;  /* 0x0000b80a01007387 */ /* 0x0001e80000100800 */
[----:B0-----:R-:W2:Y:S02]  /*13090*/  LDL.LU.64 R10, [R1+0xe38] ;  /* 0x000e3800010a7983 */ /* 0x001ea40000300a00 */
[----:B--2---:R-:W-:Y:S06]  /*130a0*/  HMMA.16816.F32.BF16 R16, R12, R10, R16 ;  /* 0x0000000a0c10723c */ /* 0x004fec0000041810 */
[----:B------:R-:W-:-:S02]  /*130b0*/  IMAD.MOV.U32 R21, RZ, RZ, R10 ;  /* 0x000000ffff157224 */ /* 0x000fc400078e000a */
[----:B------:R-:W-:-:S15]  /*130c0*/  IMAD.MOV.U32 R20, RZ, RZ, R11 ;  /* 0x000000ffff147224 */ /* 0x000fde00078e000b */
[----:B------:R-:W-:Y:S04]  /*130d0*/  STL.64 [R1+0xa0], R16 ;  /* 0x0000a01001007387 */ /* 0x000fe80000100a00 */
[----:B------:R0:W-:Y:S04]  /*130e0*/  STL.64 [R1+0xa8], R18 ;  /* 0x0000a81201007387 */ /* 0x0001e80000100a00 */
[----:B0-----:R-:W2:Y:S04]  /*130f0*/  LDL.LU.64 R18, [R1+0xe30] ;  /* 0x000e300001127983 */ /* 0x001ea80000300a00 */
[----:B------:R-:W2:Y:S04]  /*13100*/  LDL.LU.64 R16, [R1+0xe28] ;  /* 0x000e280001107983 */ /* 0x000ea80000300a00 */
[----:B------:R-:W2:Y:S02]  /*13110*/  LDL.LU.64 R10, [R1+0xe20] ;  /* 0x000e2000010a7983 */ /* 0x000ea40000300a00 */
[----:B--2---:R-:W-:Y:S06]  /*13120*/  HMMA.16816.F32.BF16 R16, R12, R10, R16 ;  /* 0x0000000a0c10723c */ /* 0x004fec0000041810 */
[----:B------:R-:W-:-:S02]  /*13130*/  IMAD.MOV.U32 R2, RZ, RZ, R10 ;  /* 0x000000ffff027224 */ /* 0x000fc400078e000a */
[----:B------:R-:W-:Y:S02]  /*13140*/  IMAD.MOV.U32 R0, RZ, RZ, R11 ;  /* 0x000000ffff007224 */ /* 0x000fe400078e000b */
[----:B------:R-:W2:-:S13]  /*13150*/  LDL.LU.64 R10, [R1+0xe18] ;  /* 0x000e1800010a7983 */ /* 0x000e9a0000300a00 */
[----:B------:R0:W-:Y:S01]  /*13160*/  STL.64 [R1+0x140], R16 ;  /* 0x0001401001007387 */ /* 0x0001e20000100a00 */
[----:B------:R-:W-:Y:S02]  /*13170*/  IMAD.MOV.U32 R9, RZ, RZ, R18 ;  /* 0x000000ffff097224 */ /* 0x000fe400078e0012 */
[----:B------:R-:W-:Y:S02]  /*13180*/  IMAD.MOV.U32 R8, RZ, RZ, R19 ;  /* 0x000000ffff087224 */ /* 0x000fe400078e0013 */
[----:B------:R-:W3:Y:S04]  /*13190*/  LDL.LU.64 R18, [R1+0xe10] ;  /* 0x000e100001127983 */ /* 0x000ee80000300a00 */
[----:B0-----:R-:W3:Y:S04]  /*131a0*/  LDL.LU.64 R16, [R1+0xe08] ;  /* 0x000e080001107983 */ /* 0x001ee80000300a00 */
[----:B------:R-:W-:Y:S04]  /*131b0*/  STL [R1+0xce4], R8 ;  /* 0x000ce40801007387 */ /* 0x000fe80000100800 */
[----:B------:R-:W-:Y:S01]  /*131c0*/  STL [R1+0xce0], R9 ;  /* 0x000ce00901007387 */ /* 0x000fe20000100800 */
        /* <DEDUP_REMOVED lines=8> */
[----:B------:R-:W-:-:S08]  /*13250*/  NOP ;  /* 0x0000000000007918 */ /* 0x000fd00000000000 */
[----:B------:R-:W-:Y:S04]  /*13260*/  STL.64 [R1+0x160], R16 ;  /* 0x0001601001007387 */ /* 0x000fe80000100a00 */
[----:B------:R0:W-:Y:S04]  /*13270*/  STL.64 [R1+0x168], R18 ;  /* 0x0001681201007387 */ /* 0x0001e80000100a00 */
[----:B0-----:R-:W4:Y:S04]  /*13280*/  LDL.LU.64 R18, [R1+0xdf0] ;  /* 0x000df00001127983 */ /* 0x001f280000300a00 */
[----:B------:R-:W4:Y:S02]  /*13290*/  LDL.LU.64 R16, [R1+0xde8] ;  /* 0x000de80001107983 */ /* 0x000f240000300a00 */
[----:B----4-:R-:W-:-:S15]  /*132a0*/  HMMA.16816.F32.BF16 R16, R12, R6, R16 ;  /* 0x000000060c10723c */ /* 0x010fde0000041810 */
        /* <DEDUP_REMOVED lines=10> */
[----:B------:R0:W-:Y:S04]  /*13350*/  STL.64 [R1+0x180], R12 ;  /* 0x0001800c01007387 */ /* 0x0001e80000100a00 */
[----:B------:R1:W-:Y:S04]  /*13360*/  STL.64 [R1+0x188], R14 ;  /* 0x0001880e01007387 */ /* 0x0003e80000100a00 */
[----:B0-----:R-:W2:Y:S04]  /*13370*/  LDL.LU R12, [R1+0x50] ;  /* 0x00005000010c7983 */ /* 0x001ea80000300800 */
[----:B------:R-:W2:Y:S04]  /*13380*/  LDL.LU R13, [R1+0x54] ;  /* 0x00005400010d7983 */ /* 0x000ea80000300800 */
[----:B-1----:R-:W2:Y:S04]  /*13390*/  LDL.LU R14, [R1+0x58] ;  /* 0x00005800010e7983 */ /* 0x002ea80000300800 */
[----:B------:R-:W2:Y:S01]  /*133a0*/  LDL.LU R15, [R1+0x5c] ;  /* 0x00005c00010f7983 */ /* 0x000ea20000300800 */
[----:B------:R-:W-:-:S02]  /*133b0*/  IMAD.MOV.U32 R26, RZ, RZ, R28 ;  /* 0x000000ffff1a7224 */ /* 0x000fc400078e001c */
[----:B------:R-:W-:-:S07]  /*133c0*/  IMAD.MOV.U32 R27, RZ, RZ, R3 ;  /* 0x000000ffff1b7224 */ /* 0x000fce00078e0003 */
[----:B--2---:R-:W-:Y:S07]  /*133d0*/  HMMA.16816.F32.BF16 R24, R16, R26, R12 ;  /* 0x0000001a1018723c */ /* 0x004fee000004180c */
[----:B------:R-:W-:Y:S02]  /*133e0*/  IMAD.MOV.U32 R14, RZ, RZ, R21 ;  /* 0x000000ffff0e7224 */ /* 0x000fe400078e0015 */
[----:B------:R-:W-:-:S05]  /*133f0*/  IMAD.MOV.U32 R15, RZ, RZ, R20 ;  /* 0x000000ffff0f7224 */ /* 0x000fca00078e0014 */
[----:B------:R0:W-:Y:S10]  /*13400*/  STL.64 [R1+0xdb8], R14 ;  /* 0x000db80e01007387 */ /* 0x0001f40000100a00 */
[----:B------:R-:W-:-:S02]  /*13410*/  IMAD.MOV.U32 R28, RZ, RZ, R24 ;  /* 0x000000ffff1c7224 */ /* 0x000fc400078e0018 */
[----:B------:R-:W-:Y:S01]  /*13420*/  IMAD.MOV.U32 R3, RZ, RZ, R25 ;  /* 0x000000ffff037224 */ /* 0x000fe200078e0019 */
[----:B------:R-:W2:Y:S01]  /*13430*/  LDL.LU R24, [R1+0xd0] ;  /* 0x0000d00001187983 */ /* 0x000ea20000300800 */
[----:B------:R-:W-:Y:S02]  /*13440*/  IMAD.MOV.U32 R9, RZ, RZ, R26 ;  /* 0x000000ffff097224 */ /* 0x000fe400078e001a */
[----:B------:R-:W-:Y:S01]  /*13450*/  IMAD.MOV.U32 R8, RZ, RZ, R27 ;  /* 0x000000ffff087224 */ /* 0x000fe200078e001b */
[----:B------:R-:W2:Y:S01]  /*13460*/  LDL.LU R25, [R1+0xd4] ;  /* 0x0000d40001197983 */ /* 0x000ea20000300800 */
[----:B0-----:R-:W-:-:S03]  /*13470*/  IMAD.MOV.U32 R15, RZ, RZ, R4 ;  /* 0x000000ffff0f7224 */ /* 0x001fc600078e0004 */
[----:B------:R-:W2:Y:S01]  /*13480*/  LDL.LU R26, [R1+0xd8] ;  /* 0x0000d800011a7983 */ /* 0x000ea20000300800 */
[----:B------:R-:W-:-:S03]  /*13490*/  IMAD.MOV.U32 R14, RZ, RZ, R5 ;  /* 0x000000ffff0e7224 */ /* 0x000fc600078e0005 */
[----:B------:R-:W2:Y:S04]  /*134a0*/  LDL.LU R27, [R1+0xdc] ;  /* 0x0000dc00011b7983 */ /* 0x000ea80000300800 */
[----:B------:R-:W3:Y:S04]  /*134b0*/  LDL.LU R4, [R1+0x100] ;  /* 0x0001000001047983 */ /* 0x000ee80000300800 */
[----:B------:R-:W3:Y:S04]  /*134c0*/  LDL.LU R5, [R1+0x104] ;  /* 0x0001040001057983 */ /* 0x000ee80000300800 */
[----:B------:R-:W4:Y:S04]  /*134d0*/  LDL.LU R6, [R1+0x108] ;  /* 0x0001080001067983 */ /* 0x000f280000300800 */
[----:B------:R-:W4:Y:S04]  /*134e0*/  LDL.LU R7, [R1+0x10c] ;  /* 0x00010c0001077983 */ /* 0x000f280000300800 */
[----:B----4-:R-:W-:Y:S04]  /*134f0*/  STL.64 [R1+0xdb0], R6 ;  /* 0x000db00601007387 */ /* 0x010fe80000100a00 */
[----:B---3--:R0:W-:Y:S04]  /*13500*/  STL.64 [R1+0xda8], R4 ;  /* 0x000da80401007387 */ /* 0x0081e80000100a00 */
[----:B0-----:R-:W3:Y:S04]  /*13510*/  LDL.LU R4, [R1+0xf0] ;  /* 0x0000f00001047983 */ /* 0x001ee80000300800 */
[----:B------:R-:W3:Y:S04]  /*13520*/  LDL.LU R5, [R1+0xf4] ;  /* 0x0000f40001057983 */ /* 0x000ee80000300800 */
[----:B------:R-:W3:Y:S04]  /*13530*/  LDL.LU R6, [R1+0xf8] ;  /* 0x0000f80001067983 */ /* 0x000ee80000300800 */
[----:B------:R-:W3:Y:S04]  /*13540*/  LDL.LU R7, [R1+0xfc] ;  /* 0x0000fc0001077983 */ /* 0x000ee80000300800 */
[----:B------:R-:W-:Y:S04]  /*13550*/  STL.64 [R1+0xd68], R10 ;  /* 0x000d680a01007387 */ /* 0x000fe80000100a00 */
[----:B------:R0:W-:Y:S04]  /*13560*/  STL.64 [R1+0xd60], R8 ;  /* 0x000d600801007387 */ /* 0x0001e80000100a00 */
[----:B0-----:R-:W4:Y:S04]  /*13570*/  LDL.LU R8, [R1+0x130] ;  /* 0x0001300001087983 */ /* 0x001f280000300800 */
[----:B------:R-:W4:Y:S04]  /*13580*/  LDL.LU R9, [R1+0x134] ;  /* 0x0001340001097983 */ /* 0x000f280000300800 */
[----:B------:R-:W2:Y:S04]  /*13590*/  LDL.LU R10, [R1+0x138] ;  /* 0x00013800010a7983 */ /* 0x000ea80000300800 */
[----:B------:R-:W2:Y:S04]  /*135a0*/  LDL.LU R11, [R1+0x13c] ;  /* 0x00013c00010b7983 */ /* 0x000ea80000300800 */
[----:B--2---:R-:W-:Y:S04]  /*135b0*/  STL.64 [R1+0xd78], R10 ;  /* 0x000d780a01007387 */ /* 0x004fe80000100a00 */
[----:B----4-:R0:W-:Y:S04]  /*135c0*/  STL.64 [R1+0xd70], R8 ;  /* 0x000d700801007387 */ /* 0x0101e80000100a00 */
[----:B0-----:R-:W2:Y:S04]  /*135d0*/  LDL.LU R8, [R1+0x120] ;  /* 0x0001200001087983 */ /* 0x001ea80000300800 */
[----:B------:R-:W2:Y:S04]  /*135e0*/  LDL.LU R9, [R1+0x124] ;  /* 0x0001240001097983 */ /* 0x000ea80000300800 */
[----:B------:R-:W4:Y:S04]  /*135f0*/  LDL.LU R10, [R1+0x128] ;  /* 0x00012800010a7983 */ /* 0x000f280000300800 */
[----:B------:R-:W4:Y:S01]  /*13600*/  LDL.LU R11, [R1+0x12c] ;  /* 0x00012c00010b7983 */ /* 0x000f220000300800 */
[----:B------:R-:W-:Y:S03]  /*13610*/  HMMA.16816.F32.BF16 R12, R16, R14, R24 ;  /* 0x0000000e100c723c */ /* 0x000fe60000041818 */
[----:B----4-:R-:W-:Y:S04]  /*13620*/  STL.64 [R1+0xd88], R10 ;  /* 0x000d880a01007387 */ /* 0x010fe80000100a00 */
[----:B--2---:R0:W-:Y:S04]  /*13630*/  STL.64 [R1+0xd80], R8 ;  /* 0x000d800801007387 */ /* 0x0041e80000100a00 */
[----:B0-----:R-:W2:Y:S04]  /*13640*/  LDL.LU R8, [R1+0x110] ;  /* 0x0001100001087983 */ /* 0x001ea80000300800 */
[----:B------:R-:W2:Y:S04]  /*13650*/  LDL.LU R9, [R1+0x114] ;  /* 0x0001140001097983 */ /* 0x000ea80000300800 */
[----:B------:R-:W4:Y:S04]  /*13660*/  LDL.LU R10, [R1+0x118] ;  /* 0x00011800010a7983 */ /* 0x000f280000300800 */
[----:B------:R-:W4:Y:S01]  /*13670*/  LDL.LU R11, [R1+0x11c] ;  /* 0x00011c00010b7983 */ /* 0x000f220000300800 */
[----:B------:R-:W-:-:S02]  /*13680*/  IMAD.MOV.U32 R24, RZ, RZ, R14 ;  /* 0x000000ffff187224 */ /* 0x000fc400078e000e */
[----:B------:R-:W-:Y:S01]  /*13690*/  IMAD.MOV.U32 R25, RZ, RZ, R15 ;  /* 0x000000ffff197224 */ /* 0x000fe200078e000f */
[----:B----4-:R0:W-:Y:S04]  /*136a0*/  STL.64 [R1+0xd98], R10 ;  /* 0x000d980a01007387 */ /* 0x0101e80000100a00 */
[----:B--2---:R1:W-:Y:S04]  /*136b0*/  STL.64 [R1+0xd90], R8 ;  /* 0x000d900801007387 */ /* 0x0043e80000100a00 */
[----:B------:R-:W2:Y:S04]  /*136c0*/  LDL.LU.64 R26, [R1+0xdc0] ;  /* 0x000dc000011a7983 */ /* 0x000ea80000300a00 */
[----:B------:R-:W3:Y:S01]  /*136d0*/  LDL.LU.64 R14, [R1+0xdb8] ;  /* 0x000db800010e7983 */ /* 0x000ee20000300a00 */
[----:B------:R-:W-:-:S02]  /*136e0*/  IMAD.MOV.U32 R20, RZ, RZ, R12 ;  /* 0x000000ffff147224 */ /* 0x000fc400078e000c */
[----:B------:R-:W-:Y:S01]  /*136f0*/  IMAD.MOV.U32 R21, RZ, RZ, R13 ;  /* 0x000000ffff157224 */ /* 0x000fe200078e000d */
[----:B---3--:R-:W-:-:S15]  /*13700*/  HMMA.16816.F32.BF16 R4, R16, R14, R4 ;  /* 0x0000000e1004723c */ /* 0x008fde0000041804 */
[----:B------:R-:W-:-:S09]  /*13710*/  NOP ;  /* 0x0000000000007918 */ /* 0x000fd20000000000 */
[----:B------:R-:W-:Y:S02]  /*13720*/  IMAD.MOV.U32 R13, RZ, RZ, R6 ;  /* 0x000000ffff0d7224 */ /* 0x000fe400078e0006 */
[----:B------:R-:W-:Y:S02]  /*13730*/  IMAD.MOV.U32 R12, RZ, RZ, R7 ;  /* 0x000000ffff0c7224 */ /* 0x000fe400078e0007 */
[----:B------:R-:W-:Y:S01]  /*13740*/  IMAD.MOV.U32 R15, RZ, RZ, R4 ;  /* 0x000000ffff0f7224 */ /* 0x000fe200078e0004 */
[----:B------:R-:W1:Y:S01]  /*13750*/  LDL.LU.64 R6, [R1+0xdb0] ;  /* 0x000db00001067983 */ /* 0x000e620000300a00 */
[----:B------:R-:W-:-:S03]  /*13760*/  IMAD.MOV.U32 R14, RZ, RZ, R5 ;  /* 0x000000ffff0e7224 */ /* 0x000fc600078e0005 */
[----:B------:R-:W1:Y:S01]  /*13770*/  LDL.LU.64 R4, [R1+0xda8] ;  /* 0x000da80001047983 */ /* 0x000e620000300a00 */
[----:B0-----:R-:W-:Y:S02]  /*13780*/  IMAD.MOV.U32 R10, RZ, RZ, R2 ;  /* 0x000000ffff0a7224 */ /* 0x001fe400078e0002 */
[----:B------:R-:W-:-:S07]  /*13790*/  IMAD.MOV.U32 R11, RZ, RZ, R0 ;  /* 0x000000ffff0b7224 */ /* 0x000fce00078e0000 */
[----:B-1----:R-:W-:Y:S01]  /*137a0*/  HMMA.16816.F32.BF16 R8, R16, R10, R4 ;  /* 0x0000000a1008723c */ /* 0x002fe20000041804 */
[----:B------:R-:W3:-:S15]  /*137b0*/  LDL.LU.64 R6, [R1+0xda0] ;  /* 0x000da00001067983 */ /* 0x000ede0000300a00 */
[----:B------:R-:W-:-:S08]  /*137c0*/  NOP ;  /* 0x0000000000007918 */ /* 0x000fd00000000000 */
[----:B------:R-:W-:Y:S02]  /*137d0*/  IMAD.MOV.U32 R2, RZ, RZ, R10 ;  /* 0x000000ffff027224 */ /* 0x000fe400078e000a */
[----:B------:R-:W-:Y:S02]  /*137e0*/  IMAD.MOV.U32 R0, RZ, RZ, R11 ;  /* 0x000000ffff007224 */ /* 0x000fe400078e000b */
[----:B------:R-:W-:Y:S01]  /*137f0*/  IMAD.MOV.U32 R5, RZ, RZ, R8 ;  /* 0x000000ffff057224 */ /* 0x000fe200078e0008 */
[----:B------:R-:W2:Y:S01]  /*13800*/  LDL.LU.64 R10, [R1+0xd98] ;  /* 0x000d9800010a7983 */ /* 0x000ea20000300a00 */
[----:B------:R-:W-:-:S03]  /*13810*/  IMAD.MOV.U32 R4, RZ, RZ, R9 ;  /* 0x000000ffff047224 */ /* 0x000fc600078e0009 */
[----:B------:R-:W2:Y:S04]  /*13820*/  LDL.LU.64 R8, [R1+0xd90] ;  /* 0x000d900001087983 */ /* 0x000ea80000300a00 */
[----:B------:R-:W-:Y:S04]  /*13830*/  STL [R1+0xcec], R0 ;  /* 0x000cec0001007387 */ /* 0x000fe80000100800 */
[----:B------:R-:W-:Y:S01]  /*13840*/  STL [R1+0xce8], R2 ;  /* 0x000ce80201007387 */ /* 0x000fe20000100800 */
[----:B--2---:R-:W-:-:S15]  /*13850*/  HMMA.16816.F32.BF16 R8, R16, R26, R8 ;  /* 0x0000001a1008723c */ /* 0x004fde0000041808 */
[----:B------:R-:W-:-:S08]  /*13860*/  NOP ;  /* 0x0000000000007918 */ /* 0x000fd00000000000 */
[----:B------:R-:W-:Y:S04]  /*13870*/  STL.64 [R1+0x90], R8 ;  /* 0x0000900801007387 */ /* 0x000fe80000100a00 */
[----:B------:R0:W-:Y:S04]  /*13880*/  STL.64 [R1+0x98], R10 ;  /* 0x0000980a01007387 */ /* 0x0001e80000100a00 */
[----:B0-----:R-:W2:Y:S04]  /*13890*/  LDL.LU.64 R10, [R1+0xd88] ;  /* 0x000d8800010a7983 */ /* 0x001ea80000300a00 */
[----:B------:R-:W2:Y:S02]  /*138a0*/  LDL.LU.64 R8, [R1+0xd80] ;  /* 0x000d800001087983 */ /* 0x000ea40000300a00 */
[----:B--2---:R-:W-:-:S15]  /*138b0*/  HMMA.16816.F32.BF16 R8, R16, R22, R8 ;  /* 0x000000161008723c */ /* 0x004fde0000041808 */
[----:B------:R-:W-:-:S08]  /*138c0*/  NOP ;  /* 0x0000000000007918 */ /* 0x000fd00000000000 */
[----:B------:R-:W-:Y:S04]  /*138d0*/  STL.64 [R1+0xd0], R8 ;  /* 0x0000d00801007387 */ /* 0x000fe80000100a00 */
[----:B------:R0:W-:Y:S04]  /*138e0*/  STL.64 [R1+0xd8], R10 ;  /* 0x0000d80a01007387 */ /* 0x0001e80000100a00 */
[----:B0-----:R-:W3:Y:S04]  /*138f0*/  LDL.LU.64 R10, [R1+0xd78] ;  /* 0x000d7800010a7983 */ /* 0x001ee80000300a00 */
[----:B------:R-:W3:Y:S02]  /*13900*/  LDL.LU.64 R8, [R1+0xd70] ;  /* 0x000d700001087983 */ /* 0x000ee40000300a00 */
[----:B---3--:R-:W-:Y:S07]  /*13910*/  HMMA.16816.F32.BF16 R8, R16, R6, R8 ;  /* 0x000000061008723c */ /* 0x008fee0000041808 */
[----:B------:R-:W-:-:S02]  /*13920*/  IMAD.MOV.U32 R6, RZ, RZ, R13 ;  /* 0x000000ffff067224 */ /* 0x000fc400078e000d */
[----:B------:R-:W-:-:S14]  /*13930*/  IMAD.MOV.U32 R7, RZ, RZ, R12 ;  /* 0x000000ffff077224 */ /* 0x000fdc00078e000c */
[----:B------:R-:W-:Y:S04]  /*13940*/  STL.64 [R1+0xf0], R8 ;  /* 0x0000f00801007387 */ /* 0x000fe80000100a00 */
[----:B------:R0:W-:Y:S04]  /*13950*/  STL.64 [R1+0xf8], R10 ;  /* 0x0000f80a01007387 */ /* 0x0001e80000100a00 */
[----:B0-----:R-:W2:Y:S04]  /*13960*/  LDL.LU.64 R10, [R1+0xd68] ;  /* 0x000d6800010a7983 */ /* 0x001ea80000300a00 */
[----:B------:R-:W3:Y:S04]  /*13970*/  LDL.LU.64 R8, [R1+0xd60] ;  /* 0x000d600001087983 */ /* 0x000ee80000300a00 */
[----:B------:R0:W-:Y:S04]  /*13980*/  STL.64 [R1+0xcc8], R4 ;  /* 0x000cc80401007387 */ /* 0x0001e80000100a00 */
[----:B------:R-:W2:Y:S04]  /*13990*/  LDL.LU R12, [R1+0xe0] ;  /* 0x0000e000010c7983 */ /* 0x000ea80000300800 */
[----:B------:R-:W2:Y:S01]  /*139a0*/  LDL.LU R13, [R1+0xe4] ;  /* 0x0000e400010d7983 */ /* 0x000ea20000300800 */
[----:B0-----:R-:W-:-:S02]  /*139b0*/  IMAD.MOV.U32 R4, RZ, RZ, R15 ;  /* 0x000000ffff047224 */ /* 0x001fc400078e000f */
[----:B------:R-:W-:Y:S02]  /*139c0*/  IMAD.MOV.U32 R5, RZ, RZ, R14 ;  /* 0x000000ffff057224 */ /* 0x000fe400078e000e */
[----:B------:R-:W2:Y:S04]  /*139d0*/  LDL.LU R14, [R1+0xe8] ;  /* 0x0000e800010e7983 */ /* 0x000ea80000300800 */
[----:B------:R-:W2:Y:S04]  /*139e0*/  LDL.LU R15, [R1+0xec] ;  /* 0x0000ec00010f7983 */ /* 0x000ea80000300800 */
[----:B------:R-:W-:Y:S04]  /*139f0*/  STL.64 [R1+0xcd8], R6 ;  /* 0x000cd80601007387 */ /* 0x000fe80000100a00 */
[----:B------:R0:W-:Y:S04]  /*13a00*/  STL.64 [R1+0xcd0], R4 ;  /* 0x000cd00401007387 */ /* 0x0001e80000100a00 */
[----:B0-----:R-:W4:Y:S04]  /*13a10*/  LDL.LU R4, [R1+0xa0] ;  /* 0x0000a00001047983 */ /* 0x001f280000300800 */
[----:B------:R-:W4:Y:S04]  /*13a20*/  LDL.LU R5, [R1+0xa4] ;  /* 0x0000a40001057983 */ /* 0x000f280000300800 */
[----:B------:R-:W3:Y:S04]  /*13a30*/  LDL.LU R6, [R1+0xa8] ;  /* 0x0000a80001067983 */ /* 0x000ee80000300800 */
[----:B------:R-:W3:Y:S04]  /*13a40*/  LDL.LU R7, [R1+0xac] ;  /* 0x0000ac0001077983 */ /* 0x000ee80000300800 */
[----:B---3--:R0:W-:Y:S04]  /*13a50*/  STL.64 [R1+0xcf8], R6 ;  /* 0x000cf80601007387 */ /* 0x0081e80000100a00 */
[----:B----4-:R1:W-:Y:S01]  /*13a60*/  STL.64 [R1+0xcf0], R4 ;  /* 0x000cf00401007387 */ /* 0x0103e20000100a00 */
[----:B0-----:R-:W-:-:S02]  /*13a70*/  IMAD.MOV.U32 R6, RZ, RZ, R24 ;  /* 0x000000ffff067224 */ /* 0x001fc400078e0018 */
[----:B------:R-:W-:Y:S02]  /*13a80*/  IMAD.MOV.U32 R7, RZ, RZ, R25 ;  /* 0x000000ffff077224 */ /* 0x000fe400078e0019 */
[----:B-1----:R-:W-:Y:S02]  /*13a90*/  IMAD.MOV.U32 R4, RZ, RZ, R20 ;  /* 0x000000ffff047224 */ /* 0x002fe400078e0014 */
[----:B------:R-:W3:Y:S01]  /*13aa0*/  LDL.LU R20, [R1+0xd58] ;  /* 0x000d580001147983 */ /* 0x000ee20000300800 */
[----:B------:R-:W-:-:S03]  /*13ab0*/  IMAD.MOV.U32 R5, RZ, RZ, R21 ;  /* 0x000000ffff057224 */ /* 0x000fc600078e0015 */
[----:B------:R-:W4:Y:S04]  /*13ac0*/  LDL.LU R21, [R1+0xd54] ;  /* 0x000d540001157983 */ /* 0x000f280000300800 */
[----:B------:R-:W2:Y:S04]  /*13ad0*/  LDL.LU R24, [R1+0xd50] ;  /* 0x000d500001187983 */ /* 0x000ea80000300800 */
[----:B------:R-:W2:Y:S04]  /*13ae0*/  LDL.LU R25, [R1+0xd4c] ;  /* 0x000d4c0001197983 */ /* 0x000ea80000300800 */
[----:B------:R-:W-:Y:S04]  /*13af0*/  STL.64 [R1+0xd08], R6 ;  /* 0x000d080601007387 */ /* 0x000fe80000100a00 */
[----:B------:R0:W-:Y:S04]  /*13b00*/  STL.64 [R1+0xd00], R4 ;  /* 0x000d000401007387 */ /* 0x0001e80000100a00 */
[----:B0-----:R-:W3:Y:S04]  /*13b10*/  LDL.LU R4, [R1+0xb0] ;  /* 0x0000b00001047983 */ /* 0x001ee80000300800 */
[----:B------:R-:W3:Y:S04]  /*13b20*/  LDL.LU R5, [R1+0xb4] ;  /* 0x0000b40001057983 */ /* 0x000ee80000300800 */
[----:B------:R-:W4:Y:S01]  /*13b30*/  LDL.LU R6, [R1+0xb8] ;  /* 0x0000b80001067983 */ /* 0x000f220000300800 */
[----:B------:R-:W-:-:S03]  /*13b40*/  IMAD.MOV.U32 R7, RZ, RZ, R29 ;  /* 0x000000ffff077224 */ /* 0x000fc600078e001d */
[----:B------:R-:W2:Y:S04]  /*13b50*/  LDL.LU R29, [R1+0xd48] ;  /* 0x000d4800011d7983 */ /* 0x000ea80000300800 */
[----:B----4-:R-:W-:Y:S04]  /*13b60*/  STL.64 [R1+0xd18], R6 ;  /* 0x000d180601007387 */ /* 0x010fe80000100a00 */
[----:B---3--:R0:W-:Y:S02]  /*13b70*/  STL.64 [R1+0xd10], R4 ;  /* 0x000d100401007387 */ /* 0x0081e40000100a00 */
[----:B0-----:R-:W-:-:S02]  /*13b80*/  IMAD.MOV.U32 R4, RZ, RZ, R28 ;  /* 0x000000ffff047224 */ /* 0x001fc400078e001c */
[----:B------:R-:W3:Y:S01]  /*13b90*/  LDL.LU R28, [R1+0xd44] ;  /* 0x000d4400011c7983 */ /* 0x000ee20000300800 */
[----:B------:R-:W-:-:S03]  /*13ba0*/  IMAD.MOV.U32 R5, RZ, RZ, R3 ;  /* 0x000000ffff057224 */ /* 0x000fc600078e0003 */
[----:B------:R-:W4:Y:S01]  /*13bb0*/  LDL.LU R3, [R1+0xd40] ;  /* 0x000d400001037983 */ /* 0x000f220000300800 */
[----:B------:R-:W-:Y:S02]  /*13bc0*/  IMAD.MOV.U32 R6, RZ, RZ, R9 ;  /* 0x000000ffff067224 */ /* 0x000fe400078e0009 */
[----:B------:R-:W-:-:S05]  /*13bd0*/  IMAD.MOV.U32 R7, RZ, RZ, R8 ;  /* 0x000000ffff077224 */ /* 0x000fca00078e0008 */
[----:B------:R0:W-:Y:S04]  /*13be0*/  STL.64 [R1+0xd28], R6 ;  /* 0x000d280601007387 */ /* 0x0001e80000100a00 */
[----:B------:R2:W-:Y:S01]  /*13bf0*/  STL.64 [R1+0xd20], R4 ;  /* 0x000d200401007387 */ /* 0x0005e20000100a00 */
[----:B0-----:R-:W-:Y:S02]  /*13c00*/  IMAD.MOV.U32 R6, RZ, RZ, R21 ;  /* 0x000000ffff067224 */ /* 0x001fe400078e0015 */
[----:B------:R-:W-:Y:S02]  /*13c10*/  IMAD.MOV.U32 R7, RZ, RZ, R20 ;  /* 0x000000ffff077224 */ /* 0x000fe400078e0014 */
[----:B--2---:R-:W-:Y:S02]  /*13c20*/  IMAD.MOV.U32 R4, RZ, RZ, R25 ;  /* 0x000000ffff047224 */ /* 0x004fe400078e0019 */
[----:B------:R-:W-:Y:S01]  /*13c30*/  IMAD.MOV.U32 R5, RZ, RZ, R24 ;  /* 0x000000ffff057224 */ /* 0x000fe200078e0018 */
[----:B------:R-:W-:Y:S04]  /*13c40*/  STL.64 [R1+0xd38], R6 ;  /* 0x000d380601007387 */ /* 0x000fe80000100a00 */
[----:B------:R0:W-:Y:S02]  /*13c50*/  STL.64 [R1+0xd30], R4 ;  /* 0x000d300401007387 */ /* 0x0001e40000100a00 */
[----:B0-----:R-:W-:Y:S02]  /*13c60*/  HMMA.16816.F32.BF16 R4, R16, R10, R12 ;  /* 0x0000000a1004723c */ /* 0x001fe4000004180c */
[----:B------:R-:W-:-:S15]  /*13c70*/  LDSM.16.MT88.4 R12, [R29+UR4+0x8800] ;  /* 0x008800041d0c783b */ /* 0x000fde0008004200 */
[----:B------:R-:W-:-:S06]  /*13c80*/  NOP ;  /* 0x0000000000007918 */ /* 0x000fcc0000000000 */
[----:B------:R-:W-:Y:S04]  /*13c90*/  STL.64 [R1+0xe0], R4 ;  /* 0x0000e00401007387 */ /* 0x000fe80000100a00 */
[----:B------:R-:W-:Y:S04]  /*13ca0*/  STL.64 [R1+0xe8], R6 ;  /* 0x0000e80601007387 */ /* 0x000fe80000100a00 */
[----:B---3--:R-:W-:Y:S01]  /*13cb0*/  LDSM.16.MT88.4 R16, [R28+UR4+0x8800] ;  /* 0x008800041c10783b */ /* 0x008fe20008004200 */
[----:B----4-:R-:W-:-:S05]  /*13cc0*/  LOP3.LUT R3, R3, 0x40, RZ, 0x3c, !PT ;  /* 0x0000004003037812 */ /* 0x010fca00078e3cff */
[----:B------:R-:W0:Y:S04]  /*13cd0*/  LDSM.16.M88.4 R20, [R3+UR4+0x1000] ;  /* 0x001000040314783b */ /* 0x000e280008000200 */
[----:B------:R-:W1:Y:S04]  /*13ce0*/  LDSM.16.M88.4 R4, [R3+UR4+0x2000] ;  /* 0x002000040304783b */ /* 0x000e680008000200 */
[----:B------:R-:W2:Y:S04]  /*13cf0*/  LDSM.16.M88.4 R24, [R3+UR4] ;  /* 0x000000040318783b */ /* 0x000ea80008000200 */
[----:B0-----:R-:W-:Y:S04]  /*13d00*/  STL [R1+0xc84], R22 ;  /* 0x000c841601007387 */ /* 0x001fe80000100800 */
[----:B------:R-:W-:Y:S01]  /*13d10*/  STL [R1+0xc80], R23 ;  /* 0x000c801701007387 */ /* 0x000fe20000100800 */
[----:B-1----:R-:W-:-:S02]  /*13d20*/  IMAD.MOV.U32 R11, RZ, RZ, R4 ;  /* 0x000000ffff0b7224 */ /* 0x002fc400078e0004 */
[----:B------:R-:W-:Y:S01]  /*13d30*/  IMAD.MOV.U32 R10, RZ, RZ, R5 ;  /* 0x000000ffff0a7224 */ /* 0x000fe200078e0005 */
[----:B------:R0:W-:Y:S04]  /*13d40*/  STL.64 [R1+0x18], R6 ;  /* 0x0000180601007387 */ /* 0x0001e80000100a00 */
[----:B0-----:R-:W2:Y:S04]  /*13d50*/  LDL.LU.64 R6, [R1+0xd38] ;  /* 0x000d380001067983 */ /* 0x001ea80000300a00 */
[----:B------:R-:W2:Y:S02]  /*13d60*/  LDL.LU.64 R4, [R1+0xd30] ;  /* 0x000d300001047983 */ /* 0x000ea40000300a00 */
[----:B--2---:R-:W-:-:S15]  /*13d70*/  HMMA.16816.F32.BF16 R4, R16, R24, R4 ;  /* 0x000000181004723c */ /* 0x004fde0000041804 */
[----:B------:R-:W-:-:S09]  /*13d80*/  NOP ;  /* 0x0000000000007918 */ /* 0x000fd20000000000 */
[----:B------:R-:W-:Y:S02]  /*13d90*/  IMAD.MOV.U32 R8, RZ, RZ, R6 ;  /* 0x000000ffff087224 */ /* 0x000fe400078e0006 */
[----:B------:R-:W-:Y:S02]  /*13da0*/  IMAD.MOV.U32 R9, RZ, RZ, R7 ;  /* 0x000000ffff097224 */ /* 0x000fe400078e0007 */
[----:B------:R-:W-:Y:S01]  /*13db0*/  IMAD.MOV.U32 R0, RZ, RZ, R4 ;  /* 0x000000ffff007224 */ /* 0x000fe200078e0004 */
[----:B------:R-:W2:Y:S01]  /*13dc0*/  LDL.LU.64 R6, [R1+0xd28] ;  /* 0x000d280001067983 */ /* 0x000ea20000300a00 */
[----:B------:R-:W-:-:S03]  /*13dd0*/  IMAD.MOV.U32 R2, RZ, RZ, R5 ;  /* 0x000000ffff027224 */ /* 0x000fc600078e0005 */
[----:B------:R-:W2:Y:S02]  /*13de0*/  LDL.LU.64 R4, [R1+0xd20] ;  /* 0x000d200001047983 */ /* 0x000ea40000300a00 */
[----:B--2---:R-:W-:-:S15]  /*13df0*/  HMMA.16816.F32.BF16 R4, R12, R24, R4 ;  /* 0x000000180c04723c */ /* 0x004fde0000041804 */
[----:B------:R-:W-:-:S08]  /*13e00*/  NOP ;  /* 0x0000000000007918 */ /* 0x000fd00000000000 */
[----:B------:R-:W-:Y:S04]  /*13e10*/  STL.64 [R1], R4 ;  /* 0x0000000401007387 */ /* 0x000fe80000100a00 */
[----:B------:R0:W-:Y:S04]  /*13e20*/  STL.64 [R1+0x8], R6 ;  /* 0x0000080601007387 */ /* 0x0001e80000100a00 */
[----:B0-----:R-:W2:Y:S04]  /*13e30*/  LDL.LU.64 R6, [R1+0xd18] ;  /* 0x000d180001067983 */ /* 0x001ea80000300a00 */
[----:B------:R-:W2:Y:S02]  /*13e40*/  LDL.LU.64 R4, [R1+0xd10] ;  /* 0x000d100001047983 */ /* 0x000ea40000300a00 */
[----:B--2---:R-:W-:-:S15]  /*13e50*/  HMMA.16816.F32.BF16 R4, R16, R20, R4 ;  /* 0x000000141004723c */ /* 0x004fde0000041804 */
[----:B------:R-:W-:-:S08]  /*13e60*/  NOP ;  /* 0x0000000000007918 */ /* 0x000fd00000000000 */
[----:B------:R-:W-:Y:S04]  /*13e70*/  STL.64 [R1+0x50], R4 ;  /* 0x0000500401007387 */ /* 0x000fe80000100a00 */
        /* <DEDUP_REMOVED lines=11> */
[----:B------:R0:W-:Y:S04]  /*13f30*/  STL.64 [R1+0xc90], R22 ;  /* 0x000c901601007387 */ /* 0x0001e80000100a00 */
[----:B------:R1:W-:Y:S01]  /*13f40*/  STL.64 [R1+0xc88], R20 ;  /* 0x000c881401007387 */ /* 0x0003e20000100a00 */
[----:B0-----:R-:W-:Y:S02]  /*13f50*/  IMAD.MOV.U32 R22, RZ, RZ, R8 ;  /* 0x000000ffff167224 */ /* 0x001fe400078e0008 */
[----:B------:R-:W-:-:S02]  /*13f60*/  IMAD.MOV.U32 R23, RZ, RZ, R9 ;  /* 0x000000ffff177224 */ /* 0x000fc400078e0009 */
[----:B-1----:R-:W-:Y:S02]  /*13f70*/  IMAD.MOV.U32 R20, RZ, RZ, R0 ;  /* 0x000000ffff147224 */ /* 0x002fe400078e0000 */
[----:B------:R-:W3:Y:S01]  /*13f80*/  LDL.LU R0, [R1+0xcec] ;  /* 0x000cec0001007983 */ /* 0x000ee20000300800 */
[----:B------:R-:W-:-:S03]  /*13f90*/  IMAD.MOV.U32 R21, RZ, RZ, R2 ;  /* 0x000000ffff157224 */ /* 0x000fc600078e0002 */
[----:B------:R-:W4:Y:S04]  /*13fa0*/  LDL.LU R2, [R1+0xce8] ;  /* 0x000ce80001027983 */ /* 0x000f280000300800 */
[----:B------:R-:W3:Y:S04]  /*13fb0*/  LDL.LU R8, [R1+0xce4] ;  /* 0x000ce40001087983 */ /* 0x000ee80000300800 */
[----:B------:R-:W4:Y:S04]  /*13fc0*/  LDL.LU R9, [R1+0xce0] ;  /* 0x000ce00001097983 */ /* 0x000f280000300800 */
[----:B------:R-:W-:Y:S04]  /*13fd0*/  STL.64 [R1+0xca0], R22 ;  /* 0x000ca01601007387 */ /* 0x000fe80000100a00 */
[----:B------:R0:W-:Y:S02]  /*13fe0*/  STL.64 [R1+0xc98], R20 ;  /* 0x000c981401007387 */ /* 0x0001e40000100a00 */
[----:B0-----:R-:W-:-:S02]  /*13ff0*/  IMAD.MOV.U32 R20, RZ, RZ, R11 ;  /* 0x000000ffff147224 */ /* 0x001fc400078e000b */
[----:B------:R-:W-:-:S07]  /*14000*/  IMAD.MOV.U32 R21, RZ, RZ, R10 ;  /* 0x000000ffff157224 */ /* 0x000fce00078e000a */
[----:B--2---:R-:W-:-:S15]  /*14010*/  HMMA.16816.F32.BF16 R4, R16, R20, R4 ;  /* 0x000000141004723c */ /* 0x004fde0000041804 */
[----:B------:R-:W-:-:S08]  /*14020*/  NOP ;  /* 0x0000000000007918 */ /* 0x000fd00000000000 */
[----:B------:R-:W-:Y:S04]  /*14030*/  STL.64 [R1+0x80], R4 ;  /* 0x0000800401007387 */ /* 0x000fe80000100a00 */
[----:B------:R0:W-:Y:S04]  /*14040*/  STL.64 [R1+0x88], R6 ;  /* 0x0000880601007387 */ /* 0x0001e80000100a00 */
[----:B0-----:R-:W2:Y:S04]  /*14050*/  LDL.LU.64 R6, [R1+0xcd8] ;  /* 0x000cd80001067983 */ /* 0x001ea80000300a00 */
[----:B------:R-:W2:Y:S02]  /*14060*/  LDL.LU.64 R4, [R1+0xcd0] ;  /* 0x000cd00001047983 */ /* 0x000ea40000300a00 */
[----:B--2---:R-:W-:Y:S02]  /*14070*/  HMMA.16816.F32.BF16 R20, R12, R20, R4 ;  /* 0x000000140c14723c */ /* 0x004fe40000041804 */
[----:B------:R-:W2:Y:S04]  /*14080*/  LDL.LU.64 R4, [R1+0xcc8] ;  /* 0x000cc80001047983 */ /* 0x000ea80000300a00 */
[----:B------:R-:W-:Y:S04]  /*14090*/  STL.64 [R1+0xcc0], R14 ;  /* 0x000cc00e01007387 */ /* 0x000fe80000100a00 */
[----:B------:R0:W-:-:S13]  /*140a0*/  STL.64 [R1+0xcb8], R12 ;  /* 0x000cb80c01007387 */ /* 0x0001da0000100a00 */
[----:B------:R-:W-:Y:S04]  /*140b0*/  STL.64 [R1+0x60], R20 ;  /* 0x0000601401007387 */ /* 0x000fe80000100a00 */
[----:B------:R-:W-:Y:S04]  /*140c0*/  STL.64 [R1+0x68], R22 ;  /* 0x0000681601007387 */ /* 0x000fe80000100a00 */
[----:B0-----:R-:W2:Y:S04]  /*140d0*/  LDL.LU R12, [R1+0x140] ;  /* 0x00014000010c7983 */ /* 0x001ea80000300800 */
[----:B------:R-:W2:Y:S04]  /*140e0*/  LDL.LU R13, [R1+0x144] ;  /* 0x00014400010d7983 */ /* 0x000ea80000300800 */
[----:B------:R-:W-:Y:S01]  /*140f0*/  LDSM.16.M88.4 R20, [R3+UR4+0x3000] ;  /* 0x003000040314783b */ /* 0x000fe20008000200 */
[----:B----4-:R-:W-:-:S02]  /*14100*/  IMAD.MOV.U32 R14, RZ, RZ, R9 ;  /* 0x000000ffff0e7224 */ /* 0x010fc400078e0009 */
[----:B---3--:R-:W-:Y:S02]  /*14110*/  IMAD.MOV.U32 R15, RZ, RZ, R8 ;  /* 0x000000ffff0f7224 */ /* 0x008fe400078e0008 */
[----:B------:R-:W0:Y:S04]  /*14120*/  LDSM.16.MT88.4 R8, [R28+UR4+0x8c00] ;  /* 0x008c00041c08783b */ /* 0x000e280008004200 */
[----:B0-----:R0:W-:Y:S04]  /*14130*/  STL.64 [R1+0xcb0], R10 ;  /* 0x000cb00a01007387 */ /* 0x0011e80000100a00 */
[----:B------:R1:W-:Y:S04]  /*14140*/  STL.64 [R1+0xca8], R8 ;  /* 0x000ca80801007387 */ /* 0x0003e80000100a00 */
[----:B------:R3:W-:Y:S01]  /*14150*/  STL.64 [R1+0x28], R22 ;  /* 0x0000281601007387 */ /* 0x0007e20000100a00 */
[----:B0-----:R-:W-:-:S02]  /*14160*/  IMAD.MOV.U32 R10, RZ, RZ, R2 ;  /* 0x000000ffff0a7224 */ /* 0x001fc400078e0002 */
[----:B------:R-:W-:Y:S01]  /*14170*/  IMAD.MOV.U32 R11, RZ, RZ, R0 ;  /* 0x000000ffff0b7224 */ /* 0x000fe200078e0000 */
[----:B--2---:R-:W-:-:S15]  /*14180*/  HMMA.16816.F32.BF16 R12, R16, R20, R12 ;  /* 0x00000014100c723c */ /* 0x004fde000004180c */
[----:B------:R-:W-:-:S09]  /*14190*/  NOP ;  /* 0x0000000000007918 */ /* 0x000fd20000000000 */
[----:B------:R-:W-:Y:S02]  /*141a0*/  IMAD.MOV.U32 R2, RZ, RZ, R14 ;  /* 0x000000ffff027224 */ /* 0x000fe400078e000e */
[----:B------:R-:W-:Y:S02]  /*141b0*/  IMAD.MOV.U32 R0, RZ, RZ, R15 ;  /* 0x000000ffff007224 */ /* 0x000fe400078e000f */
[----:B------:R-:W-:Y:S01]  /*141c0*/  IMAD.MOV.U32 R25, RZ, RZ, R12 ;  /* 0x000000ffff197224 */ /* 0x000fe200078e000c */
[----:B------:R-:W3:Y:S01]  /*141d0*/  LDL.LU.64 R14, [R1+0xcc0] ;  /* 0x000cc000010e7983 */ /* 0x000ee20000300a00 */
[----:B------:R-:W-:-:S03]  /*141e0*/  IMAD.MOV.U32 R24, RZ, RZ, R13 ;  /* 0x000000ffff187224 */ /* 0x000fc600078e000d */
[----:B------:R-:W3:Y:S01]  /*141f0*/  LDL.LU.64 R12, [R1+0xcb8] ;  /* 0x000cb800010c7983 */ /* 0x000ee20000300a00 */
[----:B-1----:R-:W-:Y:S02]  /*14200*/  IMAD.MOV.U32 R8, RZ, RZ, R5 ;  /* 0x000000ffff087224 */ /* 0x002fe400078e0005 */
[----:B------:R-:W-:Y:S02]  /*14210*/  IMAD.MOV.U32 R9, RZ, RZ, R4 ;  /* 0x000000ffff097224 */ /* 0x000fe400078e0004 */
[----:B------:R-:W0:Y:S05]  /*14220*/  LDSM.16.MT88.4 R4, [R29+UR4+0x8c00] ;  /* 0x008c00041d04783b */ /* 0x000e2a0008004200 */
[----:B---3--:R-:W-:Y:S01]  /*14230*/  HMMA.16816.F32.BF16 R20, R12, R20, R8 ;  /* 0x000000140c14723c */ /* 0x008fe20000041808 */
[----:B------:R-:W2:Y:S04]  /*14240*/  LDL.LU.64 R10, [R1+0xcb0] ;  /* 0x000cb000010a7983 */ /* 0x000ea80000300a00 */
[----:B------:R-:W2:-:S15]  /*14250*/  LDL.LU.64 R8, [R1+0xca8] ;  /* 0x000ca80001087983 */ /* 0x000e9e0000300a00 */
[----:B------:R-:W-:-:S03]  /*14260*/  NOP ;  /* 0x0000000000007918 */ /* 0x000fc60000000000 */
[----:B------:R-:W-:Y:S04]  /*14270*/  STL.64 [R1+0xa0], R20 ;  /* 0x0000a01401007387 */ /* 0x000fe80000100a00 */
[----:B------:R1:W-:Y:S04]  /*14280*/  STL.64 [R1+0xa8], R22 ;  /* 0x0000a81601007387 */ /* 0x0003e80000100a00 */
[----:B-1----:R-:W2:Y:S04]  /*14290*/  LDL.LU.64 R22, [R1+0xca0] ;  /* 0x000ca00001167983 */ /* 0x002ea80000300a00 */
[----:B------:R-:W2:Y:S04]  /*142a0*/  LDL.LU.64 R20, [R1+0xc98] ;  /* 0x000c980001147983 */ /* 0x000ea80000300a00 */
[----:B------:R-:W-:Y:S04]  /*142b0*/  STL.64 [R1+0xc78], R14 ;  /* 0x000c780e01007387 */ /* 0x000fe80000100a00 */
[----:B------:R1:W-:Y:S04]  /*142c0*/  STL.64 [R1+0xc70], R12 ;  /* 0x000c700c01007387 */ /* 0x0003e80000100a00 */
[----:B-1----:R-:W3:Y:S04]  /*142d0*/  LDL.LU R12, [R1+0x150] ;  /* 0x00015000010c7983 */ /* 0x002ee80000300800 */
[----:B------:R-:W3:Y:S04]  /*142e0*/  LDL.LU R13, [R1+0x154] ;  /* 0x00015400010d7983 */ /* 0x000ee80000300800 */
[----:B------:R-:W3:Y:S04]  /*142f0*/  LDL.LU R14, [R1+0x158] ;  /* 0x00015800010e7983 */ /* 0x000ee80000300800 */
[----:B------:R-:W3:Y:S01]  /*14300*/  LDL.LU R15, [R1+0x15c] ;  /* 0x00015c00010f7983 */ /* 0x000ee20000300800 */
[----:B--2---:R-:W-:-:S15]  /*14310*/  HMMA.16816.F32.BF16 R20, R8, R26, R20 ;  /* 0x0000001a0814723c */ /* 0x004fde0000041814 */
[----:B------:R-:W-:-:S08]  /*14320*/  NOP ;  /* 0x0000000000007918 */ /* 0x000fd00000000000 */
[----:B------:R-:W-:Y:S04]  /*14330*/  STL.64 [R1+0x690], R20 ;  /* 0x0006901401007387 */ /* 0x000fe80000100a00 */
[----:B------:R1:W-:Y:S04]  /*14340*/  STL.64 [R1+0x698], R22 ;  /* 0x0006981601007387 */ /* 0x0003e80000100a00 */
[----:B-1----:R-:W2:Y:S04]  /*14350*/  LDL.LU.64 R22, [R1+0xc90] ;  /* 0x000c900001167983 */ /* 0x002ea80000300a00 */
[----:B------:R-:W4:Y:S04]  /*14360*/  LDL.LU.64 R20, [R1+0xc88] ;  /* 0x000c880001147983 */ /* 0x000f280000300a00 */
[----:B------:R-:W-:Y:S04]  /*14370*/  STL.64 [R1+0xc58], R10 ;  /* 0x000c580a01007387 */ /* 0x000fe80000100a00 */
[----:B------:R1:W-:Y:S04]  /*14380*/  STL.64 [R1+0xc50], R8 ;  /* 0x000c500801007387 */ /* 0x0003e80000100a00 */
[----:B-1----:R-:W3:Y:S04]  /*14390*/  LDL.LU R8, [R1] ;  /* 0x0000000001087983 */ /* 0x002ee80000300800 */
[----:B------:R-:W3:Y:S04]  /*143a0*/  LDL.LU R9, [R1+0x4] ;  /* 0x0000040001097983 */ /* 0x000ee80000300800 */
[----:B------:R-:W3:Y:S04]  /*143b0*/  LDL.LU R10, [R1+0x8] ;  /* 0x00000800010a7983 */ /* 0x000ee80000300800 */
[----:B------:R-:W3:Y:S04]  /*143c0*/  LDL.LU R11, [R1+0xc] ;  /* 0x00000c00010b7983 */ /* 0x000ee80000300800 */
[----:B0-----:R-:W-:Y:S04]  /*143d0*/  STL.64 [R1+0xc48], R6 ;  /* 0x000c480601007387 */ /* 0x001fe80000100a00 */
[----:B------:R0:W-:Y:S01]  /*143e0*/  STL.64 [R1+0xc40], R4 ;  /* 0x000c400401007387 */ /* 0x0001e20000100a00 */
[----:B---3--:R-:W-:-:S15]  /*143f0*/  HMMA.16816.F32.BF16 R8, R4, R26, R8 ;  /* 0x0000001a0408723c */ /* 0x008fde0000041808 */
[----:B------:R-:W-:-:S08]  /*14400*/  NOP ;  /* 0x0000000000007918 */ /* 0x000fd00000000000 */
[----:B------:R-:W-:Y:S04]  /*14410*/  STL.64 [R1+0x670], R8 ;  /* 0x0006700801007387 */ /* 0x000fe80000100a00 */
[----:B------:R-:W-:Y:S04]  /*14420*/  STL.64 [R1+0x678], R10 ;  /* 0x0006780a01007387 */ /* 0x000fe80000100a00 */
[----:B0-----:R-:W3:Y:S04]  /*14430*/  LDL.LU R4, [R1+0x50] ;  /* 0x0000500001047983 */ /* 0x001ee80000300800 */
[----:B------:R-:W3:Y:S04]  /*14440*/  LDL.LU R5, [R1+0x54] ;  /* 0x0000540001057983 */ /* 0x000ee80000300800 */
[----:B------:R-:W2:Y:S04]  /*14450*/  LDL.LU R6, [R1+0x58] ;  /* 0x0000580001067983 */ /* 0x000ea80000300800 */
[----:B------:R-:W2:Y:S04]  /*14460*/  LDL.LU R7, [R1+0x5c] ;  /* 0x00005c0001077983 */ /* 0x000ea80000300800 */
[----:B------:R-:W0:Y:S04]  /*14470*/  LDSM.16.M88.4 R8, [R3+UR4+0x4000] ;  /* 0x004000040308783b */ /* 0x000e280008000200 */
[----:B--2---:R-:W-:Y:S04]  /*14480*/  STL.64 [R1+0xc68], R6 ;  /* 0x000c680601007387 */ /* 0x004fe80000100a00 */
[----:B---3--:R1:W-:Y:S04]  /*14490*/  STL.64 [R1+0xc60], R4 ;  /* 0x000c600401007387 */ /* 0x0083e80000100a00 */
[----:B-1----:R-:W2:Y:S04]  /*144a0*/  LDL.LU R4, [R1+0x90] ;  /* 0x0000900001047983 */ /* 0x002ea80000300800 */
[----:B------:R-:W2:Y:S04]  /*144b0*/  LDL.LU R5, [R1+0x94] ;  /* 0x0000940001057983 */ /* 0x000ea80000300800 */
[----:B------:R-:W2:Y:S04]  /*144c0*/  LDL.LU R6, [R1+0x98] ;  /* 0x0000980001067983 */ /* 0x000ea80000300800 */
[----:B------:R-:W2:Y:S04]  /*144d0*/  LDL.LU R7, [R1+0x9c] ;  /* 0x00009c0001077983 */ /* 0x000ea80000300800 */
[----:B------:R1:W-:Y:S04]  /*144e0*/  STL.64 [R1+0xbf0], R24 ;  /* 0x000bf01801007387 */ /* 0x0003e80000100a00 */
[----:B------:R-:W3:Y:S04]  /*144f0*/  LDL.LU R26, [R1+0x18] ;  /* 0x00001800011a7983 */ /* 0x000ee80000300800 */
[----:B------:R-:W3:Y:S01]  /*14500*/  LDL.LU R27, [R1+0x1c] ;  /* 0x00001c00011b7983 */ /* 0x000ee20000300800 */
[----:B0-----:R-:W-:Y:S01]  /*14510*/  HMMA.16816.F32.BF16 R12, R16, R8, R12 ;  /* 0x00000008100c723c */ /* 0x001fe2000004180c */
[----:B-1----:R-:W-:-:S02]  /*14520*/  IMAD.MOV.U32 R24, RZ, RZ, R22 ;  /* 0x000000ffff187224 */ /* 0x002fc400078e0016 */
[----:B------:R-:W-:Y:S01]  /*14530*/  IMAD.MOV.U32 R25, RZ, RZ, R23 ;  /* 0x000000ffff197224 */ /* 0x000fe200078e0017 */
[----:B---3--:R4:W-:Y:S04]  /*14540*/  STL.64 [R1+0xc18], R26 ;  /* 0x000c181a01007387 */ /* 0x0089e80000100a00 */
[----:B------:R-:W3:Y:S04]  /*14550*/  LDL.LU R22, [R1+0xc84] ;  /* 0x000c840001167983 */ /* 0x000ee80000300800 */
[----:B------:R-:W3:Y:S01]  /*14560*/  LDL.LU R23, [R1+0xc80] ;  /* 0x000c800001177983 */ /* 0x000ee20000300800 */
[----:B----4-:R-:W-:-:S03]  /*14570*/  IMAD.MOV.U32 R26, RZ, RZ, R21 ;  /* 0x000000ffff1a7224 */ /* 0x010fc600078e0015 */
[----:B------:R-:W-:Y:S01]  /*14580*/  STL.64 [R1+0x38], R10 ;  /* 0x0000380a01007387 */ /* 0x000fe20000100a00 */
[----:B------:R-:W-:-:S07]  /*14590*/  IMAD.MOV.U32 R27, RZ, RZ, R20 ;  /* 0x000000ffff1b7224 */ /* 0x000fce00078e0014 */
[----:B------:R-:W-:Y:S01]  /*145a0*/  IMAD.MOV.U32 R21, RZ, RZ, R14 ;  /* 0x000000ffff157224 */ /* 0x000fe200078e000e */
[----:B------:R0:W-:Y:S01]  /*145b0*/  STL.64 [R1+0xb0], R12 ;  /* 0x0000b00c01007387 */ /* 0x0001e20000100a00 */
[----:B------:R-:W-:-:S03]  /*145c0*/  IMAD.MOV.U32 R20, RZ, RZ, R15 ;  /* 0x000000ffff147224 */ /* 0x000fc600078e000f */
[----:B------:R-:W2:Y:S04]  /*145d0*/  LDL.LU.64 R14, [R1+0xc78] ;  /* 0x000c7800010e7983 */ /* 0x000ea80000300a00 */
[----:B0-----:R-:W2:Y:S04]  /*145e0*/  LDL.LU.64 R12, [R1+0xc70] ;  /* 0x000c7000010c7983 */ /* 0x001ea80000300a00 */
[----:B------:R-:W-:Y:S01]  /*145f0*/  STL [R1+0xba0], R21 ;  /* 0x000ba01501007387 */ /* 0x000fe20000100800 */
[----:B--2---:R-:W-:Y:S03]  /*14600*/  HMMA.16816.F32.BF16 R8, R12, R8, R4 ;  /* 0x000000080c08723c */ /* 0x004fe60000041804 */
[----:B------:R-:W3:Y:S04]  /*14610*/  LDL.LU.64 R6, [R1+0xc68] ;  /* 0x000c680001067983 */ /* 0x000ee80000300a00 */
[----:B------:R-:W3:-:S15]  /*14620*/  LDL.LU.64 R4, [R1+0xc60] ;  /* 0x000c600001047983 */ /* 0x000ede0000300a00 */
[----:B------:R-:W-:-:S01]  /*14630*/  NOP ;  /* 0x0000000000007918 */ /* 0x000fc20000000000 */
[----:B------:R-:W-:Y:S04]  /*14640*/  STL.64 [R1+0x90], R8 ;  /* 0x0000900801007387 */ /* 0x000fe80000100a00 */
[----:B------:R0:W-:Y:S04]  /*14650*/  STL.64 [R1+0x98], R10 ;  /* 0x0000980a01007387 */ /* 0x0001e80000100a00 */
[----:B0-----:R-:W3:Y:S04]  /*14660*/  LDL.LU.64 R10, [R1+0xc58] ;  /* 0x000c5800010a7983 */ /* 0x001ee80000300a00 */
[----:B------:R-:W3:Y:S04]  /*14670*/  LDL.LU.64 R8, [R1+0xc50] ;  /* 0x000c500001087983 */ /* 0x000ee80000300a00 */
[----:B------:R-:W-:Y:S04]  /*14680*/  STL.64 [R1+0xc38], R14 ;  /* 0x000c380e01007387 */ /* 0x000fe80000100a00 */
[----:B------:R0:W-:Y:S04]  /*14690*/  STL.64 [R1+0xc30], R12 ;  /* 0x000c300c01007387 */ /* 0x0001e80000100a00 */
[----:B0-----:R-:W2:Y:S04]  /*146a0*/  LDL.LU R12, [R1+0x160] ;  /* 0x00016000010c7983 */ /* 0x001ea80000300800 */
[----:B------:R-:W2:Y:S04]  /*146b0*/  LDL.LU R13, [R1+0x164] ;  /* 0x00016400010d7983 */ /* 0x000ea80000300800 */
[----:B------:R-:W2:Y:S04]  /*146c0*/  LDL.LU R14, [R1+0x168] ;  /* 0x00016800010e7983 */ /* 0x000ea80000300800 */
[----:B------:R-:W2:Y:S01]  /*146d0*/  LDL.LU R15, [R1+0x16c] ;  /* 0x00016c00010f7983 */ /* 0x000ea20000300800 */
[----:B---3--:R-:W-:-:S15]  /*146e0*/  HMMA.16816.F32.BF16 R4, R8, R22, R4 ;  /* 0x000000160804723c */ /* 0x008fde0000041804 */
[----:B------:R-:W-:-:S08]  /*146f0*/  NOP ;  /* 0x0000000000007918 */ /* 0x000fd00000000000 */
[----:B------:R-:W-:Y:S04]  /*14700*/  STL.64 [R1+0x680], R4 ;  /* 0x0006800401007387 */ /* 0x000fe80000100a00 */
[----:B------:R0:W-:Y:S04]  /*14710*/  STL.64 [R1+0x688], R6 ;  /* 0x0006880601007387 */ /* 0x0001e80000100a00 */
[----:B0-----:R-:W3:Y:S04]  /*14720*/  LDL.LU.64 R6, [R1+0xc48] ;  /* 0x000c480001067983 */ /* 0x001ee80000300a00 */
[----:B------:R-:W3:Y:S04]  /*14730*/  LDL.LU.64 R4, [R1+0xc40] ;  /* 0x000c400001047983 */ /* 0x000ee80000300a00 */
[----:B------:R-:W-:Y:S04]  /*14740*/  STL.64 [R1+0xc28], R10 ;  /* 0x000c280a01007387 */ /* 0x000fe80000100a00 */
[----:B------:R0:W-:Y:S04]  /*14750*/  STL.64 [R1+0xc20], R8 ;  /* 0x000c200801007387 */ /* 0x0001e80000100a00 */
[----:B0-----:R-:W4:Y:S01]  /*14760*/  LDL.LU R8, [R1+0xd0] ;  /* 0x0000d00001087983 */ /* 0x001f220000300800 */
[----:B---3--:R-:W-:-:S15]  /*14770*/  HMMA.16816.F32.BF16 R24, R4, R22, R24 ;  /* 0x000000160418723c */ /* 0x008fde0000041818 */
[----:B------:R-:W-:-:S08]  /*14780*/  NOP ;  /* 0x0000000000007918 */ /* 0x000fd00000000000 */
[----:B------:R-:W-:Y:S04]  /*14790*/  STL.64 [R1+0x650], R24 ;  /* 0x0006501801007387 */ /* 0x000fe80000100a00 */
[----:B------:R-:W-:Y:S04]  /*147a0*/  STL.64 [R1+0x658], R26 ;  /* 0x0006581a01007387 */ /* 0x000fe80000100a00 */
[----:B------:R-:W2:Y:S04]  /*147b0*/  LDSM.16.M88.4 R24, [R3+UR4+0x5000] ;  /* 0x005000040318783b */ /* 0x000ea80008000200 */
[----:B------:R-:W4:Y:S04]  /*147c0*/  LDL.LU R9, [R1+0xd4] ;  /* 0x0000d40001097983 */ /* 0x000f280000300800 */
[----:B------:R-:W4:Y:S04]  /*147d0*/  LDL.LU R10, [R1+0xd8] ;  /* 0x0000d800010a7983 */ /* 0x000f280000300800 */
[----:B------:R-:W4:Y:S04]  /*147e0*/  LDL.LU R11, [R1+0xdc] ;  /* 0x0000dc00010b7983 */ /* 0x000f280000300800 */
[----:B------:R-:W-:Y:S04]  /*147f0*/  STL.64 [R1+0xc10], R6 ;  /* 0x000c100601007387 */ /* 0x000fe80000100a00 */
[----:B------:R0:W-:Y:S04]  /*14800*/  STL.64 [R1+0xc08], R4 ;  /* 0x000c080401007387 */ /* 0x0001e80000100a00 */
[----:B0-----:R-:W3:Y:S04]  /*14810*/  LDL.LU R4, [R1+0x80] ;  /* 0x0000800001047983 */ /* 0x001ee80000300800 */
[----:B------:R-:W3:Y:S01]  /*14820*/  LDL.LU R5, [R1+0x84] ;  /* 0x0000840001057983 */ /* 0x000ee20000300800 */
[----:B--2---:R-:W-:Y:S03]  /*14830*/  HMMA.16816.F32.BF16 R12, R16, R24, R12 ;  /* 0x00000018100c723c */ /* 0x004fe6000004180c */
[----:B------:R-:W3:Y:S04]  /*14840*/  LDL.LU R6, [R1+0x88] ;  /* 0x0000880001067983 */ /* 0x000ee80000300800 */
[----:B------:R-:W3:Y:S04]  /*14850*/  LDL.LU R7, [R1+0x8c] ;  /* 0x00008c0001077983 */ /* 0x000ee80000300800 */
[----:B------:R-:W-:-:S12]  /*14860*/  STL.64 [R1+0x8], R26 ;  /* 0x0000081a01007387 */ /* 0x000fd80000100a00 */
[----:B------:R0:W-:Y:S01]  /*14870*/  STL [R1+0x74], R13 ;  /* 0x0000740d01007387 */ /* 0x0001e20000100800 */
[----:B------:R-:W-:Y:S02]  /*14880*/  IMAD.MOV.U32 R23, RZ, RZ, R14 ;  /* 0x000000ffff177224 */ /* 0x000fe400078e000e */
[----:B------:R-:W-:Y:S02]  /*14890*/  IMAD.MOV.U32 R22, RZ, RZ, R15 ;  /* 0x000000ffff167224 */ /* 0x000fe400078e000f */
[----:B------:R-:W-:Y:S01]  /*148a0*/  IMAD.MOV.U32 R21, RZ, RZ, R12 ;  /* 0x000000ffff157224 */ /* 0x000fe200078e000c */
[----:B------:R-:W4:Y:S04]  /*148b0*/  LDL.LU.64 R14, [R1+0xc38] ;  /* 0x000c3800010e7983 */ /* 0x000f280000300a00 */
[----:B0-----:R-:W4:Y:S04]  /*148c0*/  LDL.LU.64 R12, [R1+0xc30] ;  /* 0x000c3000010c7983 */ /* 0x001f280000300a00 */
[----:B------:R-:W-:Y:S04]  /*148d0*/  STL.64 [R1+0xc00], R18 ;  /* 0x000c001201007387 */ /* 0x000fe80000100a00 */
[----:B------:R0:W-:Y:S04]  /*148e0*/  STL.64 [R1+0xbf8], R16 ;  /* 0x000bf81001007387 */ /* 0x0001e80000100a00 */
[----:B0-----:R-:W2:Y:S04]  /*148f0*/  LDL.LU R16, [R1+0x60] ;  /* 0x0000600001107983 */ /* 0x001ea80000300800 */
[----:B------:R-:W2:Y:S04]  /*14900*/  LDL.LU R17, [R1+0x64] ;  /* 0x0000640001117983 */ /* 0x000ea80000300800 */
[----:B------:R-:W2:Y:S04]  /*14910*/  LDL.LU R18, [R1+0x68] ;  /* 0x0000680001127983 */ /* 0x000ea80000300800 */
[----:B------:R-:W2:Y:S04]  /*14920*/  LDL.LU R19, [R1+0x6c] ;  /* 0x00006c0001137983 */ /* 0x000ea80000300800 */
[----:B------:R0:W-:Y:S04]  /*14930*/  STL.64 [R1+0xbb0], R22 ;  /* 0x000bb01601007387 */ /* 0x0001e80000100a00 */
[----:B------:R1:W-:Y:S04]  /*14940*/  STL.64 [R1+0xba8], R20 ;  /* 0x000ba81401007387 */ /* 0x0003e80000100a00 */
[----:B0-----:R-:W3:Y:S04]  /*14950*/  LDL.LU R22, [R1+0x28] ;  /* 0x0000280001167983 */ /* 0x001ee80000300800 */
[----:B------:R-:W3:Y:S04]  /*14960*/  LDL.LU R23, [R1+0x2c] ;  /* 0x00002c0001177983 */ /* 0x000ee80000300800 */
[----:B---3--:R0:W-:Y:S04]  /*14970*/  STL.64 [R1+0xbd8], R22 ;  /* 0x000bd81601007387 */ /* 0x0081e80000100a00 */
[----:B-1----:R-:W3:Y:S04]  /*14980*/  LDL.LU R20, [R1+0xf0] ;  /* 0x0000f00001147983 */ /* 0x002ee80000300800 */
[----:B------:R-:W3:Y:S04]  /*14990*/  LDL.LU R21, [R1+0xf4] ;  /* 0x0000f40001157983 */ /* 0x000ee80000300800 */
[----:B0-----:R-:W2:Y:S04]  /*149a0*/  LDL.LU R22, [R1+0xf8] ;  /* 0x0000f80001167983 */ /* 0x001ea80000300800 */
[----:B------:R-:W2:Y:S01]  /*149b0*/  LDL.LU R23, [R1+0xfc] ;  /* 0x0000fc0001177983 */ /* 0x000ea20000300800 */
[----:B----4-:R-:W-:Y:S03]  /*149c0*/  HMMA.16816.F32.BF16 R24, R12, R24, R8 ;  /* 0x000000180c18723c */ /* 0x010fe60000041808 */
[----:B--2---:R-:W-:Y:S04]  /*149d0*/  STL.64 [R1+0xbe8], R22 ;  /* 0x000be81601007387 */ /* 0x004fe80000100a00 */
[----:B---3--:R0:W-:Y:S04]  /*149e0*/  STL.64 [R1+0xbe0], R20 ;  /* 0x000be01401007387 */ /* 0x0081e80000100a00 */
[----:B0-----:R-:W2:Y:S04]  /*149f0*/  LDL.LU R20, [R1+0x170] ;  /* 0x0001700001147983 */ /* 0x001ea80000300800 */
[----:B------:R-:W2:Y:S04]  /*14a00*/  LDL.LU R21, [R1+0x174] ;  /* 0x0001740001157983 */ /* 0x000ea80000300800 */
[----:B------:R-:W2:Y:S04]  /*14a10*/  LDL.LU R22, [R1+0x178] ;  /* 0x0001780001167983 */ /* 0x000ea80000300800 */
[----:B------:R-:W2:Y:S04]  /*14a20*/  LDL.LU R23, [R1+0x17c] ;  /* 0x00017c0001177983 */ /* 0x000ea80000300800 */
[----:B------:R-:W3:Y:S04]  /*14a30*/  LDL.LU.64 R10, [R1+0xc28] ;  /* 0x000c2800010a7983 */ /* 0x000ee80000300a00 */
[----:B------:R-:W3:Y:S04]  /*14a40*/  LDL.LU.64 R8, [R1+0xc20] ;  /* 0x000c200001087983 */ /* 0x000ee80000300a00 */
[----:B------:R-:W-:Y:S04]  /*14a50*/  STL.64 [R1+0x50], R24 ;  /* 0x0000501801007387 */ /* 0x000fe80000100a00 */
[----:B------:R0:W-:Y:S04]  /*14a60*/  STL.64 [R1+0x58], R26 ;  /* 0x0000581a01007387 */ /* 0x0001e80000100a00 */
[----:B0-----:R-:W3:Y:S02]  /*14a70*/  LDL.LU.64 R26, [R1+0xc18] ;  /* 0x000c1800011a7983 */ /* 0x001ee40000300a00 */
[----:B---3--:R-:W-:-:S15]  /*14a80*/  HMMA.16816.F32.BF16 R4, R8, R26, R4 ;  /* 0x0000001a0804723c */ /* 0x008fde0000041804 */
[----:B------:R-:W-:-:S08]  /*14a90*/  NOP ;  /* 0x0000000000007918 */ /* 0x000fd00000000000 */
[----:B------:R-:W-:Y:S04]  /*14aa0*/  STL.64 [R1+0x660], R4 ;  /* 0x0006600401007387 */ /* 0x000fe80000100a00 */
[----:B------:R0:W-:Y:S04]  /*14ab0*/  STL.64 [R1+0x668], R6 ;  /* 0x0006680601007387 */ /* 0x0001e80000100a00 */
[----:B0-----:R-:W3:Y:S04]  /*14ac0*/  LDL.LU.64 R6, [R1+0xc10] ;  /* 0x000c100001067983 */ /* 0x001ee80000300a00 */
[----:B------:R-:W3:Y:S02]  /*14ad0*/  LDL.LU.64 R4, [R1+0xc08] ;  /* 0x000c080001047983 */ /* 0x000ee40000300a00 */
[----:B---3--:R-:W-:Y:S02]  /*14ae0*/  HMMA.16816.F32.BF16 R24, R4, R26, R16 ;  /* 0x0000001a0418723c */ /* 0x008fe40000041810 */
[----:B------:R-:W2:Y:S04]  /*14af0*/  LDL.LU.64 R18, [R1+0xc00] ;  /* 0x000c000001127983 */ /* 0x000ea80000300a00 */
[----:B------:R-:W2:-:S15]  /*14b00*/  LDL.LU.64 R16, [R1+0xbf8] ;  /* 0x000bf80001107983 */ /* 0x000e9e0000300a00 */
[----:B------:R-:W-:-:S02]  /*14b10*/  NOP ;  /* 0x0000000000007918 */ /* 0x000fc40000000000 */
[----:B------:R0:W-:Y:S04]  /*14b20*/  STL.64 [R1+0x610], R24 ;  /* 0x0006101801007387 */ /* 0x0001e80000100a00 */
[----:B------:R-:W-:Y:S04]  /*14b30*/  STL.64 [R1+0x618], R26 ;  /* 0x0006181a01007387 */ /* 0x000fe80000100a00 */
[----:B0-----:R-:W3:Y:S04]  /*14b40*/  LDL.LU.64 R24, [R1+0xbf0] ;  /* 0x000bf00001187983 */ /* 0x001ee80000300a00 */
[----:B------:R0:W-:Y:S04]  /*14b50*/  STL.64 [R1+0xbd0], R6 ;  /* 0x000bd00601007387 */ /* 0x0001e80000100a00 */
[----:B------:R3:W-:Y:S01]  /*14b60*/  STL.64 [R1+0xbc8], R4 ;  /* 0x000bc80401007387 */ /* 0x0007e20000100a00 */
[----:B0-----:R-:W-:-:S02]  /*14b70*/  IMAD.MOV.U32 R7, RZ, RZ, R0 ;  /* 0x000000ffff077224 */ /* 0x001fc400078e0000 */
[----:B------:R-:W-:Y:S01]  /*14b80*/  IMAD.MOV.U32 R6, RZ, RZ, R2 ;  /* 0x000000ffff067224 */ /* 0x000fe200078e0002 */
[----:B---3--:R-:W-:Y:S01]  /*14b90*/  MOV R4, R25 ;  /* 0x0000001900047202 */ /* 0x008fe20000000f00 */
[----:B------:R-:W-:Y:S02]  /*14ba0*/  IMAD.MOV.U32 R5, RZ, RZ, R24 ;  /* 0x000000ffff057224 */ /* 0x000fe400078e0018 */
        /* <DEDUP_REMOVED lines=9> */
[----:B------:R-:W-:Y:S04]  /*14c40*/  STL.64 [R1+0xbc0], R18 ;  /* 0x000bc01201007387 */ /* 0x000fe80000100a00 */
[----:B------:R0:W-:Y:S04]  /*14c50*/  STL.64 [R1+0xbb8], R16 ;  /* 0x000bb81001007387 */ /* 0x0001e80000100a00 */
[----:B0-----:R-:W3:Y:S04]  /*14c60*/  LDL.LU R16, [R1+0xa0] ;  /* 0x0000a00001107983 */ /* 0x001ee80000300800 */
[----:B------:R-:W3:Y:S04]  /*14c70*/  LDL.LU R17, [R1+0xa4] ;  /* 0x0000a40001117983 */ /* 0x000ee80000300800 */
[----:B------:R-:W3:Y:S04]  /*14c80*/  LDL.LU R18, [R1+0xa8] ;  /* 0x0000a80001127983 */ /* 0x000ee80000300800 */
[----:B------:R-:W3:Y:S01]  /*14c90*/  LDL.LU R19, [R1+0xac] ;  /* 0x0000ac0001137983 */ /* 0x000ee20000300800 */
[----:B--2---:R-:W-:-:S15]  /*14ca0*/  HMMA.16816.F32.BF16 R20, R12, R24, R20 ;  /* 0x000000180c14723c */ /* 0x004fde0000041814 */
[----:B------:R-:W-:-:S08]  /*14cb0*/  NOP ;  /* 0x0000000000007918 */ /* 0x000fd00000000000 */
[----:B------:R-:W-:Y:S04]  /*14cc0*/  STL.64 [R1+0x10], R20 ;  /* 0x0000101401007387 */ /* 0x000fe80000100a00 */
[----:B------:R0:W-:Y:S04]  /*14cd0*/  STL.64 [R1+0x18], R22 ;  /* 0x0000181601007387 */ /* 0x0001e80000100a00 */
[----:B0-----:R-:W2:Y:S04]  /*14ce0*/  LDL.LU.64 R22, [R1+0xbd8] ;  /* 0x000bd80001167983 */ /* 0x001ea80000300a00 */
[----:B------:R-:W-:Y:S04]  /*14cf0*/  STL.64 [R1+0xb98], R14 ;  /* 0x000b980e01007387 */ /* 0x000fe80000100a00 */
[----:B------:R0:W-:Y:S04]  /*14d00*/  STL.64 [R1+0xb90], R12 ;  /* 0x000b900c01007387 */ /* 0x0001e80000100a00 */
[----:B0-----:R-:W4:Y:S04]  /*14d10*/  LDL.LU R12, [R1+0x180] ;  /* 0x00018000010c7983 */ /* 0x001f280000300800 */
[----:B------:R-:W4:Y:S04]  /*14d20*/  LDL.LU R13, [R1+0x184] ;  /* 0x00018400010d7983 */ /* 0x000f280000300800 */
[----:B------:R-:W4:Y:S04]  /*14d30*/  LDL.LU R14, [R1+0x188] ;  /* 0x00018800010e7983 */ /* 0x000f280000300800 */
[----:B------:R-:W4:Y:S04]  /*14d40*/  LDL.LU R15, [R1+0x18c] ;  /* 0x00018c00010f7983 */ /* 0x000f280000300800 */
[----:B------:R0:W-:Y:S04]  /*14d50*/  STL.64 [R1+0xb50], R26 ;  /* 0x000b501a01007387 */ /* 0x0001e80000100a00 */
[----:B0-----:R-:W3:Y:S04]  /*14d60*/  LDL.LU.64 R26, [R1+0x8] ;  /* 0x00000800011a7983 */ /* 0x001ee80000300a00 */
[----:B---3--:R0:W-:Y:S04]  /*14d70*/  STL.64 [R1+0xb68], R26 ;  /* 0x000b681a01007387 */ /* 0x0081e80000100a00 */
[----:B0-----:R-:W3:Y:S04]  /*14d80*/  LDL R26, [R1+0x38] ;  /* 0x00003800011a7983 */ /* 0x001ee80000100800 */
[----:B------:R-:W3:Y:S01]  /*14d90*/  LDL R27, [R1+0x3c] ;  /* 0x00003c00011b7983 */ /* 0x000ee20000100800 */
[-C--:B--2---:R-:W-:Y:S03]  /*14da0*/  HMMA.16816.F32.BF16 R4, R8, R22.reuse, R4 ;  /* 0x000000160804723c */ /* 0x084fe60000041804 */
[----:B---3--:R0:W-:Y:S04]  /*14db0*/  STL.64 [R1+0xb88], R26 ;  /* 0x000b881a01007387 */ /* 0x0081e80000100a00 */
[----:B------:R-:W2:Y:S04]  /*14dc0*/  LDL.LU R24, [R1+0xe0] ;  /* 0x0000e00001187983 */ /* 0x000ea80000300800 */
[----:B------:R-:W2:Y:S04]  /*14dd0*/  LDL.LU R25, [R1+0xe4] ;  /* 0x0000e40001197983 */ /* 0x000ea80000300800 */
[----:B0-----:R-:W2:Y:S04]  /*14de0*/  LDL.LU R26, [R1+0xe8] ;  /* 0x0000e800011a7983 */ /* 0x001ea80000300800 */
[----:B------:R-:W2:Y:S04]  /*14df0*/  LDL.LU R27, [R1+0xec] ;  /* 0x0000ec00011b7983 */ /* 0x000ea80000300800 */
[----:B------:R-:W-:Y:S04]  /*14e00*/  STL.64 [R1+0x640], R4 ;  /* 0x0006400401007387 */ /* 0x000fe80000100a00 */
[----:B------:R0:W-:Y:S04]  /*14e10*/  STL.64 [R1+0x648], R6 ;  /* 0x0006480601007387 */ /* 0x0001e80000100a00 */
[----:B0-----:R-:W3:Y:S04]  /*14e20*/  LDL.LU.64 R6, [R1+0xbd0] ;  /* 0x000bd00001067983 */ /* 0x001ee80000300a00 */
[----:B------:R-:W3:Y:S02]  /*14e30*/  LDL.LU.64 R4, [R1+0xbc8] ;  /* 0x000bc80001047983 */ /* 0x000ee40000300a00 */
[----:B---3--:R-:W-:Y:S02]  /*14e40*/  HMMA.16816.F32.BF16 R20, R4, R22, R16 ;  /* 0x000000160414723c */ /* 0x008fe40000041810 */
[----:B------:R-:W4:Y:S04]  /*14e50*/  LDL.LU.64 R18, [R1+0xbc0] ;  /* 0x000bc00001127983 */ /* 0x000f280000300a00 */
[----:B------:R-:W4:-:S15]  /*14e60*/  LDL.LU.64 R16, [R1+0xbb8] ;  /* 0x000bb80001107983 */ /* 0x000f1e0000300a00 */
[----:B------:R-:W-:-:S02]  /*14e70*/  NOP ;  /* 0x0000000000007918 */ /* 0x000fc40000000000 */
[----:B------:R-:W-:Y:S04]  /*14e80*/  STL.64 [R1+0x5e0], R20 ;  /* 0x0005e01401007387 */ /* 0x000fe80000100a00 */
[----:B------:R0:W-:Y:S04]  /*14e90*/  STL.64 [R1+0x5e8], R22 ;  /* 0x0005e81601007387 */ /* 0x0001e80000100a00 */
[----:B0-----:R-:W3:Y:S04]  /*14ea0*/  LDL.LU.64 R22, [R1+0xbb0] ;  /* 0x000bb00001167983 */ /* 0x001ee80000300a00 */
[----:B------:R-:W2:Y:S04]  /*14eb0*/  LDL.LU.64 R20, [R1+0xba8] ;  /* 0x000ba80001147983 */ /* 0x000ea80000300a00 */
[----:B------:R-:W-:Y:S04]  /*14ec0*/  STL.64 [R1+0xb60], R6 ;  /* 0x000b600601007387 */ /* 0x000fe80000100a00 */
[----:B------:R2:W-:Y:S02]  /*14ed0*/  STL.64 [R1+0xb58], R4 ;  /* 0x000b580401007387 */ /* 0x0005e40000100a00 */
[----:B--2---:R-:W-:-:S02]  /*14ee0*/  IMAD.MOV.U32 R4, RZ, RZ, R21 ;  /* 0x000000ffff047224 */ /* 0x004fc400078e0015 */
[----:B------:R-:W2:Y:S04]  /*14ef0*/  LDL.LU R21, [R1+0xba0] ;  /* 0x000ba00001157983 */ /* 0x000ea80000300800 */
[----:B------:R-:W4:Y:S01]  /*14f00*/  LDL.LU R5, [R1+0x74] ;  /* 0x0000740001057983 */ /* 0x000f220000300800 */
[----:B---3--:R-:W-:Y:S02]  /*14f10*/  IMAD.MOV.U32 R6, RZ, RZ, R23 ;  /* 0x000000ffff067224 */ /* 0x008fe400078e0017 */
[----:B------:R-:W-:-:S05]  /*14f20*/  IMAD.MOV.U32 R7, RZ, RZ, R22 ;  /* 0x000000ffff077224 */ /* 0x000fca00078e0016 */
[----:B------:R0:W-:Y:S02]  /*14f30*/  STL.64 [R1+0xb78], R6 ;  /* 0x000b780601007387 */ /* 0x0001e40000100a00 */
[----:B0-----:R-:W-:Y:S02]  /*14f40*/  IMAD.MOV.U32 R7, RZ, RZ, R20 ;  /* 0x000000ffff077224 */ /* 0x001fe400078e0014 */
[----:B--2---:R-:W-:Y:S02]  /*14f50*/  IMAD.MOV.U32 R6, RZ, RZ, R21 ;  /* 0x000000ffff067224 */ /* 0x004fe400078e0015 */
[----:B------:R-:W0:Y:S04]  /*14f60*/  LDSM.16.M88.4 R20, [R3+UR4+0x7000] ;  /* 0x007000040314783b */ /* 0x000e280008000200 */
[----:B----4-:R1:W-:Y:S04]  /*14f70*/  STL.64 [R1+0xb70], R4 ;  /* 0x000b700401007387 */ /* 0x0103e80000100a00 */
[----:B-1----:R-:W2:Y:S04]  /*14f80*/  LDL.LU R4, [R1+0xb0] ;  /* 0x0000b00001047983 */ /* 0x002ea80000300800 */
[----:B------:R-:W2:Y:S01]  /*14f90*/  LDL.LU R5, [R1+0xb4] ;  /* 0x0000b40001057983 */ /* 0x000ea20000300800 */
[-C--:B0-----:R-:W-:Y:S03]  /*14fa0*/  HMMA.16816.F32.BF16 R16, R16, R20.reuse, R12 ;  /* 0x000000141010723c */ /* 0x081fe6000004180c */
[----:B------:R-:W3:Y:S04]  /*14fb0*/  LDL.LU.64 R14, [R1+0xb98] ;  /* 0x000b9800010e7983 */ /* 0x000ee80000300a00 */
[----:B------:R-:W3:Y:S02]  /*14fc0*/  LDL.LU.64 R12, [R1+0xb90] ;  /* 0x000b9000010c7983 */ /* 0x000ee40000300a00 */
[----:B---3--:R-:W-:Y:S02]  /*14fd0*/  HMMA.16816.F32.BF16 R12, R12, R20, R24 ;  /* 0x000000140c0c723c */ /* 0x008fe40000041818 */
[----:B------:R-:W2:-:S15]  /*14fe0*/  LDL.LU.64 R26, [R1+0xb88] ;  /* 0x000b8800011a7983 */ /* 0x000e9e0000300a00 */
[----:B------:R-:W-:-:S06]  /*14ff0*/  NOP ;  /* 0x0000000000007918 */ /* 0x000fcc0000000000 */
[----:B------:R-:W-:Y:S04]  /*15000*/  STL.64 [R1+0xb10], R14 ;  /* 0x000b100e01007387 */ /* 0x000fe80000100a00 */
[----:B------:R0:W-:Y:S02]  /*15010*/  STL.64 [R1+0xb08], R12 ;  /* 0x000b080c01007387 */ /* 0x0001e40000100a00 */
[----:B0-----:R-:W-:Y:S02]  /*15020*/  IMAD.MOV.U32 R12, RZ, RZ, R2 ;  /* 0x000000ffff0c7224 */ /* 0x001fe400078e0002 */
[----:B------:R-:W3:Y:S01]  /*15030*/  LDL.LU R2, [R1+0xb80] ;  /* 0x000b800001027983 */ /* 0x000ee20000300800 */
[----:B--2---:R-:W-:Y:S03]  /*15040*/  HMMA.16816.F32.BF16 R24, R8, R26, R4 ;  /* 0x0000001a0818723c */ /* 0x004fe60000041804 */
[----:B------:R-:W2:Y:S04]  /*15050*/  LDL.LU.64 R6, [R1+0xb78] ;  /* 0x000b780001067983 */ /* 0x000ea80000300a00 */
[----:B------:R-:W2:-:S15]  /*15060*/  LDL.LU.64 R4, [R1+0xb70] ;  /* 0x000b700001047983 */ /* 0x000e9e0000300a00 */
[----:B------:R-:W-:-:S01]  /*15070*/  NOP ;  /* 0x0000000000007918 */ /* 0x000fc20000000000 */
[----:B------:R-:W-:Y:S04]  /*15080*/  STL.64 [R1+0x5f0], R24 ;  /* 0x0005f01801007387 */ /* 0x000fe80000100a00 */
[----:B------:R0:W-:Y:S04]  /*15090*/  STL.64 [R1+0x5f8], R26 ;  /* 0x0005f81a01007387 */ /* 0x0001e80000100a00 */
[----:B0-----:R-:W2:Y:S01]  /*150a0*/  LDL.LU.64 R26, [R1+0xb68] ;  /* 0x000b6800011a7983 */ /* 0x001ea20000300a00 */
[----:B------:R-:W-:Y:S01]  /*150b0*/  IMAD.MOV.U32 R15, RZ, RZ, R0 ;  /* 0x000000ffff0f7224 */ /* 0x000fe200078e0000 */
[----:B--2---:R-:W-:Y:S06]  /*150c0*/  HMMA.16816.F32.BF16 R4, R8, R26, R4 ;  /* 0x0000001a0804723c */ /* 0x004fec0000041804 */
[----:B------:R-:W-:-:S02]  /*150d0*/  IMAD.MOV.U32 R3, RZ, RZ, R26 ;  /* 0x000000ffff037224 */ /* 0x000fc400078e001a */
[----:B------:R-:W-:-:S15]  /*150e0*/  IMAD.MOV.U32 R0, RZ, RZ, R27 ;  /* 0x000000ffff007224 */ /* 0x000fde00078e001b */
[----:B------:R-:W-:Y:S04]  /*150f0*/  STL.64 [R1+0x600], R4 ;  /* 0x0006000401007387 */ /* 0x000fe80000100a00 */
[----:B------:R0:W-:Y:S04]  /*15100*/  STL.64 [R1+0x608], R6 ;  /* 0x0006080601007387 */ /* 0x0001e80000100a00 */
[----:B0-----:R-:W2:Y:S04]  /*15110*/  LDL.LU.64 R6, [R1+0xb60] ;  /* 0x000b600001067983 */ /* 0x001ea80000300a00 */
[----:B------:R-:W2:Y:S04]  /*15120*/  LDL.LU.64 R4, [R1+0xb58] ;  /* 0x000b580001047983 */ /* 0x000ea80000300a00 */
[----:B------:R-:W4:Y:S04]  /*15130*/  LDL.LU.64 R26, [R1+0xb50] ;  /* 0x000b5000011a7983 */ /* 0x000f280000300a00 */
[----:B------:R-:W3:Y:S04]  /*15140*/  LDL.LU R20, [R1+0x2e8] ;  /* 0x0002e80001147983 */ /* 0x000ee80000300800 */
[----:B------:R-:W3:Y:S01]  /*15150*/  LDL.LU R21, [R1+0x3bc] ;  /* 0x0003bc0001157983 */ /* 0x000ee20000300800 */
[----:B------:R-:W-:-:S02]  /*15160*/  IMAD.MOV.U32 R13, RZ, RZ, R29 ;  /* 0x000000ffff0d7224 */ /* 0x000fc400078e001d */
[----:B------:R-:W-:-:S07]  /*15170*/  IMAD.MOV.U32 R14, RZ, RZ, R28 ;  /* 0x000000ffff0e7224 */ /* 0x000fce00078e001c */
[----:B----4-:R-:W-:-:S15]  /*15180*/  HMMA.16816.F32.BF16 R12, R8, R26, R12 ;  /* 0x0000001a080c723c */ /* 0x010fde000004180c */
[----:B------:R-:W-:-:S08]  /*15190*/  NOP ;  /* 0x0000000000007918 */ /* 0x000fd00000000000 */
[----:B------:R-:W-:Y:S04]  /*151a0*/  STL.64 [R1+0x620], R12 ;  /* 0x0006200c01007387 */ /* 0x000fe80000100a00 */
[----:B------:R-:W-:Y:S04]  /*151b0*/  STL.64 [R1+0x628], R14 ;  /* 0x0006280e01007387 */ /* 0x000fe80000100a00 */
[----:B---3--:R0:W-:Y:S02]  /*151c0*/  STL.64 [R1+0xaa8], R20 ;  /* 0x000aa81401007387 */ /* 0x0081e40000100a00 */
[----:B0-----:R-:W-:-:S02]  /*151d0*/  IMAD.MOV.U32 R20, RZ, RZ, R3 ;  /* 0x000000ffff147224 */ /* 0x001fc400078e0003 */
[----:B------:R-:W3:Y:S04]  /*151e0*/  LDL.LU R3, [R1+0x2e0] ;  /* 0x0002e00001037983 */ /* 0x000ee80000300800 */
[----:B---3--:R-:W-:Y:S04]  /*151f0*/  STL.64 [R1+0xab0], R2 ;  /* 0x000ab00201007387 */ /* 0x008fe80000100a00 */
[----:B------:R-:W3:Y:S04]  /*15200*/  LDL.LU R24, [R1+0x3c0] ;  /* 0x0003c00001187983 */ /* 0x000ee80000300800 */
[----:B------:R-:W3:Y:S01]  /*15210*/  LDL.LU R25, [R1+0x2d8] ;  /* 0x0002d80001197983 */ /* 0x000ee20000300800 */
[----:B------:R-:W-:Y:S03]  /*15220*/  HMMA.16816.F32.BF16 R8, R8, R22, R16 ;  /* 0x000000160808723c */ /* 0x000fe60000041810 */
[----:B---3--:R-:W-:Y:S04]  /*15230*/  STL.64 [R1+0xab8], R24 ;  /* 0x000ab81801007387 */ /* 0x008fe80000100a00 */
[----:B------:R-:W3:Y:S04]  /*15240*/  LDL.LU R29, [R1+0x3c4] ;  /* 0x0003c400011d7983 */ /* 0x000ee80000300800 */
[----:B------:R-:W3:Y:S01]  /*15250*/  LDL.LU R28, [R1+0x2d0] ;  /* 0x0002d000011c7983 */ /* 0x000ee20000300800 */
[----:B------:R-:W-:-:S03]  /*15260*/  IMAD.MOV.U32 R21, RZ, RZ, R0 ;  /* 0x000000ffff157224 */ /* 0x000fc600078e0000 */
[----:B---3--:R-:W-:Y:S04]  /*15270*/  STL.64 [R1+0xac0], R28 ;  /* 0x000ac01c01007387 */ /* 0x008fe80000100a00 */
[----:B------:R-:W3:Y:S04]  /*15280*/  LDL.LU R0, [R1+0x3c8] ;  /* 0x0003c80001007983 */ /* 0x000ee80000300800 */
[----:B------:R-:W4:Y:S04]  /*15290*/  LDL.LU R12, [R1+0x10] ;  /* 0x00001000010c7983 */ /* 0x000f280000300800 */
[----:B------:R-:W-:Y:S04]  /*152a0*/  STL.64 [R1+0x630], R8 ;  /* 0x0006300801007387 */ /* 0x000fe80000100a00 */
[----:B------:R-:W-:Y:S04]  /*152b0*/  STL.64 [R1+0x638], R10 ;  /* 0x0006380a01007387 */ /* 0x000fe80000100a00 */
[----:B------:R-:W4:Y:S04]  /*152c0*/  LDL.LU R13, [R1+0x14] ;  /* 0x00001400010d7983 */ /* 0x000f280000300800 */
[----:B------:R-:W2:Y:S04]  /*152d0*/  LDL.LU R14, [R1+0x18] ;  /* 0x00001800010e7983 */ /* 0x000ea80000300800 */
[----:B------:R-:W2:Y:S04]  /*152e0*/  LDL.LU R15, [R1+0x1c] ;  /* 0x00001c00010f7983 */ /* 0x000ea80000300800 */
[----:B--2---:R0:W-:Y:S04]  /*152f0*/  STL.64 [R1+0xb20], R14 ;  /* 0x000b200e01007387 */ /* 0x0041e80000100a00 */
[----:B----4-:R-:W-:Y:S01]  /*15300*/  STL.64 [R1+0xb18], R12 ;  /* 0x000b180c01007387 */ /* 0x010fe20000100a00 */
[----:B0-----:R-:W-:-:S02]  /*15310*/  IMAD.MOV.U32 R14, RZ, RZ, R20 ;  /* 0x000000ffff0e7224 */ /* 0x001fc400078e0014 */
[----:B------:R-:W-:-:S05]  /*15320*/  IMAD.MOV.U32 R15, RZ, RZ, R21 ;  /* 0x000000ffff0f7224 */ /* 0x000fca00078e0015 */
[----:B------:R0:W-:Y:S04]  /*15330*/  STL.64 [R1+0xb38], R14 ;  /* 0x000b380e01007387 */ /* 0x0001e80000100a00 */
[----:B0-----:R-:W2:Y:S04]  /*15340*/  LDL.LU R14, [R1+0x38] ;  /* 0x00003800010e7983 */ /* 0x001ea80000300800 */
[----:B------:R-:W2:Y:S04]  /*15350*/  LDL.LU R15, [R1+0x3c] ;  /* 0x00003c00010f7983 */ /* 0x000ea80000300800 */
[----:B------:R-:W4:Y:S04]  /*15360*/  LDL.LU R28, [R1+0x358] ;  /* 0x00035800011c7983 */ /* 0x000f280000300800 */
[----:B------:R-:W4:Y:S04]  /*15370*/  LDL.LU R29, [R1+0x554] ;  /* 0x00055400011d7983 */ /* 0x000f280000300800 */
[----:B----4-:R0:W-:Y:S04]  /*15380*/  STL.64 [R1+0xac8], R28 ;  /* 0x000ac81c01007387 */ /* 0x0101e80000100a00 */
[----:B0-----:R-:W4:Y:S04]  /*15390*/  LDL.LU R28, [R1+0x360] ;  /* 0x00036000011c7983 */ /* 0x001f280000300800 */
        /* <DEDUP_REMOVED lines=22> */
[----:B------:R-:W3:Y:S04]  /*15500*/  LDL.LU R24, [R1+0x350] ;  /* 0x0003500001187983 */ /* 0x000ee80000300800 */
[----:B------:R-:W3:Y:S04]  /*15510*/  LDL.LU R25, [R1+0x544] ;  /* 0x0005440001197983 */ /* 0x000ee80000300800 */
[----:B------:R-:W-:Y:S04]  /*15520*/  STL.64 [R1+0xb30], R26 ;  /* 0x000b301a01007387 */ /* 0x000fe80000100a00 */
[----:B---3--:R0:W-:Y:S04]  /*15530*/  STL.64 [R1+0xb28], R24 ;  /* 0x000b281801007387 */ /* 0x0081e80000100a00 */
[----:B0-----:R-:W3:Y:S04]  /*15540*/  LDL.LU R24, [R1+0x50] ;  /* 0x0000500001187983 */ /* 0x001ee80000300800 */
[----:B------:R-:W3:Y:S04]  /*15550*/  LDL.LU R25, [R1+0x54] ;  /* 0x0000540001197983 */ /* 0x000ee80000300800 */
[----:B------:R-:W2:Y:S04]  /*15560*/  LDL.LU R26, [R1+0x58] ;  /* 0x00005800011a7983 */ /* 0x000ea80000300800 */
[----:B------:R-:W2:Y:S04]  /*15570*/  LDL.LU R27, [R1+0x5c] ;  /* 0x00005c00011b7983 */ /* 0x000ea80000300800 */
[----:B--2---:R-:W-:Y:S04]  /*15580*/  STL.64 [R1+0xb48], R26 ;  /* 0x000b481a01007387 */ /* 0x004fe80000100a00 */
[----:B---3--:R0:W-:Y:S04]  /*15590*/  STL.64 [R1+0xb40], R24 ;  /* 0x000b401801007387 */ /* 0x0081e80000100a00 */
[----:B0-----:R-:W2:Y:S04]  /*155a0*/  LDL.LU R24, [R1+0x90] ;  /* 0x0000900001187983 */ /* 0x001ea80000300800 */
[----:B------:R-:W2:Y:S04]  /*155b0*/  LDL.LU R25, [R1+0x94] ;  /* 0x0000940001197983 */ /* 0x000ea80000300800 */
[----:B------:R-:W2:Y:S04]  /*155c0*/  LDL.LU R26, [R1+0x98] ;  /* 0x00009800011a7983 */ /* 0x000ea80000300800 */
[----:B------:R-:W2:Y:S04]  /*155d0*/  LDL.LU R27, [R1+0x9c] ;  /* 0x00009c00011b7983 */ /* 0x000ea80000300800 */
        /* <DEDUP_REMOVED lines=12> */
[----:B--2---:R-:W-:Y:S03]  /*156a0*/  HMMA.16816.F32.BF16 R12, R4, R14, R24 ;  /* 0x0000000e040c723c */ /* 0x004fe60000041818 */
[----:B------:R-:W2:Y:S04]  /*156b0*/  LDL.LU.64 R26, [R1+0xb48] ;  /* 0x000b4800011a7983 */ /* 0x000ea80000300a00 */
[----:B------:R-:W2:-:S15]  /*156c0*/  LDL.LU.64 R24, [R1+0xb40] ;  /* 0x000b400001187983 */ /* 0x000e9e0000300a00 */
[----:B------:R-:W-:-:S01]  /*156d0*/  NOP ;  /* 0x0000000000007918 */ /* 0x000fc20000000000 */
[----:B------:R-:W-:Y:S04]  /*156e0*/  STL.64 [R1+0x5b0], R12 ;  /* 0x0005b00c01007387 */ /* 0x000fe80000100a00 */
[----:B------:R0:W-:Y:S04]  /*156f0*/  STL.64 [R1+0x5b8], R14 ;  /* 0x0005b80e01007387 */ /* 0x0001e80000100a00 */
[----:B0-----:R-:W2:Y:S02]  /*15700*/  LDL.LU.64 R14, [R1+0xb38] ;  /* 0x000b3800010e7983 */ /* 0x001ea40000300a00 */
[----:B--2---:R-:W-:Y:S02]  /*15710*/  HMMA.16816.F32.BF16 R12, R4, R14, R24 ;  /* 0x0000000e040c723c */ /* 0x004fe40000041818 */
[----:B------:R-:W2:Y:S04]  /*15720*/  LDL.LU.64 R26, [R1+0xb30] ;  /* 0x000b3000011a7983 */ /* 0x000ea80000300a00 */
[----:B------:R-:W3:-:S15]  /*15730*/  LDL.LU.64 R24, [R1+0xb28] ;  /* 0x000b280001187983 */ /* 0x000ede0000300a00 */
[----:B------:R-:W-:-:S02]  /*15740*/  NOP ;  /* 0x0000000000007918 */ /* 0x000fc40000000000 */
        /* <DEDUP_REMOVED lines=9> */
[----:B------:R-:W2:Y:S04]  /*157e0*/  LDL.LU.64 R12, [R1+0xb08] ;  /* 0x000b0800010c7983 */ /* 0x000ea80000300a00 */
[----:B------:R-:W3:Y:S04]  /*157f0*/  LDL.LU R26, [R1+0x310] ;  /* 0x00031000011a7983 */ /* 0x000ee80000300800 */
[----:B------:R-:W3:Y:S01]  /*15800*/  LDL.LU R27, [R1+0x3a8] ;  /* 0x0003a800011b7983 */ /* 0x000ee20000300800 */
[----:B----4-:R-:W-:-:S04]  /*15810*/  LOP3.LUT R29, R29, R28, RZ, 0x3c, !PT ;  /* 0x0000001c1d1d7212 */ /* 0x010fc800078e3cff */
[----:B------:R-:W-:-:S04]  /*15820*/  LOP3.LUT R28, R29, R28, RZ, 0x3c, !PT ;  /* 0x0000001c1d1c7212 */ /* 0x000fc800078e3cff */
[----:B------:R-:W-:Y:S01]  /*15830*/  LOP3.LUT R29, R29, R28, RZ, 0x3c, !PT ;  /* 0x0000001c1d1d7212 */ /* 0x000fe200078e3cff */
[----:B--2---:R-:W-:Y:S01]  /*15840*/  HMMA.16816.F32.BF16 R12, R4, R22, R12 ;  /* 0x00000016040c723c */ /* 0x004fe2000004180c */
[----:B------:R-:W2:Y:S04]  /*15850*/  LDL.LU R4, [R1+0x338] ;  /* 0x0003380001047983 */ /* 0x000ea80000300800 */
[----:B------:R-:W2:-:S15]  /*15860*/  LDL.LU R5, [R1+0x394] ;  /* 0x0003940001057983 */ /* 0x000e9e0000300800 */
[----:B------:R-:W-:-:S03]  /*15870*/  NOP ;  /* 0x0000000000007918 */ /* 0x000fc60000000000 */
[----:B------:R0:W-:Y:S04]  /*15880*/  STL.64 [R1+0x5c0], R12 ;  /* 0x0005c00c01007387 */ /* 0x0001e80000100a00 */
[----:B------:R1:W-:Y:S04]  /*15890*/  STL.64 [R1+0x5c8], R14 ;  /* 0x0005c80e01007387 */ /* 0x0003e80000100a00 */
[----:B------:R-:W4:Y:S04]  /*158a0*/  LDL.LU R6, [R1+0x330] ;  /* 0x0003300001067983 */ /* 0x000f280000300800 */
[----:B------:R-:W4:Y:S04]  /*158b0*/  LDL.LU R7, [R1+0x398] ;  /* 0x0003980001077983 */ /* 0x000f280000300800 */
[----:B------:R-:W4:Y:S04]  /*158c0*/  LDL.LU R22, [R1+0x328] ;  /* 0x0003280001167983 */ /* 0x000f280000300800 */
[----:B------:R-:W4:Y:S04]  /*158d0*/  LDL.LU R23, [R1+0x39c] ;  /* 0x00039c0001177983 */ /* 0x000f280000300800 */
[----:B0-----:R-:W4:Y:S04]  /*158e0*/  LDL.LU R12, [R1+0x320] ;  /* 0x00032000010c7983 */ /* 0x001f280000300800 */
[----:B------:R-:W4:Y:S04]  /*158f0*/  LDL.LU R13, [R1+0x3a0] ;  /* 0x0003a000010d7983 */ /* 0x000f280000300800 */
[----:B-1----:R-:W4:Y:S04]  /*15900*/  LDL.LU R14, [R1+0x318] ;  /* 0x00031800010e7983 */ /* 0x002f280000300800 */
[----:B------:R-:W4:Y:S04]  /*15910*/  LDL.LU R15, [R1+0x3a4] ;  /* 0x0003a400010f7983 */ /* 0x000f280000300800 */
[----:B------:R0:W-:Y:S04]  /*15920*/  STL.64 [R1+0x128], R28 ;  /* 0x0001281c01007387 */ /* 0x0001e80000100a00 */
[----:B0-----:R-:W3:Y:S02]  /*15930*/  LDL.LU.64 R28, [R1+0xb00] ;  /* 0x000b0000011c7983 */ /* 0x001ee40000300a00 */
[----:B---3--:R-:W-:-:S04]  /*15940*/  LOP3.LUT R29, R29, R28, RZ, 0x3c, !PT ;  /* 0x0000001c1d1d7212 */ /* 0x008fc800078e3cff */
[----:B------:R-:W-:-:S04]  /*15950*/  LOP3.LUT R28, R29, R28, RZ, 0x3c, !PT ;  /* 0x0000001c1d1c7212 */ /* 0x000fc800078e3cff */
[----:B------:R-:W-:-:S05]  /*15960*/  LOP3.LUT R29, R29, R28, RZ, 0x3c, !PT ;  /* 0x0000001c1d1d7212 */ /* 0x000fca00078e3cff */
        /* <DEDUP_REMOVED lines=31> */
[----:B0-----:R-:W3:Y:S01]  /*15b60*/  LDL.LU.64 R28, [R1+0xac8] ;  /* 0x000ac800011c7983 */ /* 0x001ee20000300a00 */
[----:B------:R-:W-:Y:S02]  /*15b70*/  LOP3.LUT R25, R25, R24, RZ, 0x3c, !PT ;  /* 0x0000001819197212 */ /* 0x000fe400078e3cff */
[----:B------:R-:W-:Y:S02]  /*15b80*/  LOP3.LUT R3, R3, R2, RZ, 0x3c, !PT ;  /* 0x0000000203037212 */ /* 0x000fe400078e3cff */
[----:B------:R-:W-:Y:S02]  /*15b90*/  LOP3.LUT R21, R21, R20, RZ, 0x3c, !PT ;  /* 0x0000001415157212 */ /* 0x000fe400078e3cff */
[----:B------:R-:W-:-:S02]  /*15ba0*/  LOP3.LUT R24, R25, R24, RZ, 0x3c, !PT ;  /* 0x0000001819187212 */ /* 0x000fc400078e3cff */
[----:B------:R-:W-:Y:S02]  /*15bb0*/  LOP3.LUT R2, R3, R2, RZ, 0x3c, !PT ;  /* 0x0000000203027212 */ /* 0x000fe400078e3cff */
[----:B------:R-:W-:Y:S02]  /*15bc0*/  LOP3.LUT R20, R21, R20, RZ, 0x3c, !PT ;  /* 0x0000001415147212 */ /* 0x000fe400078e3cff */
[----:B------:R-:W-:Y:S02]  /*15bd0*/  LOP3.LUT R25, R25, R24, RZ, 0x3c, !PT ;  /* 0x0000001819197212 */ /* 0x000fe400078e3cff */
[----:B------:R-:W-:Y:S02]  /*15be0*/  LOP3.LUT R3, R3, R2, RZ, 0x3c, !PT ;  /* 0x0000000203037212 */ /* 0x000fe400078e3cff */
[----:B------:R-:W-:Y:S02]  /*15bf0*/  LOP3.LUT R21, R21, R20, RZ, 0x3c, !PT ;  /* 0x0000001415157212 */ /* 0x000fe400078e3cff */
[----:B---3--:R-:W-:-:S04]  /*15c00*/  LOP3.LUT R29, R29, R28, RZ, 0x3c, !PT ;  /* 0x0000001c1d1d7212 */ /* 0x008fc800078e3cff */
[----:B------:R-:W-:-:S04]  /*15c10*/  LOP3.LUT R28, R29, R28, RZ, 0x3c, !PT ;  /* 0x0000001c1d1c7212 */ /* 0x000fc800078e3cff */
[----:B------:R-:W-:-:S05]  /*15c20*/  LOP3.LUT R29, R29, R28, RZ, 0x3c, !PT ;  /* 0x0000001c1d1d7212 */ /* 0x000fca00078e3cff */
[----:B------:R0:W-:Y:S04]  /*15c30*/  STL.64 [R1+0xe8], R28 ;  /* 0x0000e81c01007387 */ /* 0x0001e80000100a00 */
[----:B0-----:R-:W3:Y:S04]  /*15c40*/  LDL.LU.64 R28, [R1+0xac0] ;  /* 0x000ac000011c7983 */ /* 0x001ee80000300a00 */
[----:B------:R0:W-:Y:S04]  /*15c50*/  STL.64 [R1+0xe0], R24 ;  /* 0x0000e01801007387 */ /* 0x0001e80000100a00 */
[----:B0-----:R-:W3:Y:S04]  /*15c60*/  LDL.LU.64 R24, [R1+0xab8] ;  /* 0x000ab80001187983 */ /* 0x001ee80000300a00 */
[----:B------:R0:W-:Y:S04]  /*15c70*/  STL.64 [R1+0xd8], R2 ;  /* 0x0000d80201007387 */ /* 0x0001e80000100a00 */
[----:B0-----:R-:W3:Y:S04]  /*15c80*/  LDL.LU.64 R2, [R1+0xab0] ;  /* 0x000ab00001027983 */ /* 0x001ee80000300a00 */
[----:B------:R0:W-:Y:S04]  /*15c90*/  STL.64 [R1+0xd0], R20 ;  /* 0x0000d01401007387 */ /* 0x0001e80000100a00 */
[----:B0-----:R-:W3:Y:S01]  /*15ca0*/  LDL.LU.64 R20, [R1+0xaa8] ;  /* 0x000aa80001147983 */ /* 0x001ee20000300a00 */
[----:B--2---:R-:W-:-:S02]  /*15cb0*/  LOP3.LUT R5, R5, R4, RZ, 0x3c, !PT ;  /* 0x0000000405057212 */ /* 0x004fc400078e3cff */
[----:B----4-:R-:W-:Y:S02]  /*15cc0*/  LOP3.LUT R7, R7, R6, RZ, 0x3c, !PT ;  /* 0x0000000607077212 */ /* 0x010fe400078e3cff */
[----:B------:R-:W-:Y:S02]  /*15cd0*/  LOP3.LUT R4, R5, R4, RZ, 0x3c, !PT ;  /* 0x0000000405047212 */ /* 0x000fe400078e3cff */
[----:B------:R-:W-:Y:S02]  /*15ce0*/  LOP3.LUT R6, R7, R6, RZ, 0x3c, !PT ;  /* 0x0000000607067212 */ /* 0x000fe400078e3cff */
[----:B------:R-:W-:Y:S02]  /*15cf0*/  LOP3.LUT R13, R13, R12, RZ, 0x3c, !PT ;  /* 0x0000000c0d0d7212 */ /* 0x000fe400078e3cff */
[----:B------:R-:W-:Y:S02]  /*15d00*/  LOP3.LUT R5, R5, R4, RZ, 0x3c, !PT ;  /* 0x0000000405057212 */ /* 0x000fe400078e3cff */
[----:B------:R-:W-:-:S02]  /*15d10*/  LOP3.LUT R7, R7, R6, RZ, 0x3c, !PT ;  /* 0x0000000607077212 */ /* 0x000fc400078e3cff */
[----:B------:R-:W-:Y:S02]  /*15d20*/  LOP3.LUT R12, R13, R12, RZ, 0x3c, !PT ;  /* 0x0000000c0d0c7212 */ /* 0x000fe400078e3cff */
[----:B------:R-:W-:Y:S01]  /*15d30*/  LOP3.LUT R9, R9, R8, RZ, 0x3c, !PT ;  /* 0x0000000809097212 */ /* 0x000fe200078e3cff */
[----:B------:R0:W-:Y:S01]  /*15d40*/  STL.64 [R1+0xc8], R4 ;  /* 0x0000c80401007387 */ /* 0x0001e20000100a00 */
[----:B------:R-:W-:-:S03]  /*15d50*/  LOP3.LUT R13, R13, R12, RZ, 0x3c, !PT ;  /* 0x0000000c0d0d7212 */ /* 0x000fc600078e3cff */
[----:B------:R1:W-:Y:S01]  /*15d60*/  STL.64 [R1+0xc0], R6 ;  /* 0x0000c00601007387 */ /* 0x0003e20000100a00 */
[C---:B------:R-:W-:Y:S01]  /*15d70*/  LOP3.LUT R8, R9.reuse, R8, RZ, 0x3c, !PT ;  /* 0x0000000809087212 */ /* 0x040fe200078e3cff */
[----:B0-----:R-:W-:Y:S02]  /*15d80*/  IMAD.MOV.U32 R4, RZ, RZ, R23 ;  /* 0x000000ffff047224 */ /* 0x001fe400078e0017 */
[----:B------:R-:W-:Y:S02]  /*15d90*/  IMAD.MOV.U32 R5, RZ, RZ, R22 ;  /* 0x000000ffff057224 */ /* 0x000fe400078e0016 */
[----:B-1----:R-:W-:Y:S02]  /*15da0*/  IMAD.MOV.U32 R6, RZ, RZ, R15 ;  /* 0x000000ffff067224 */ /* 0x002fe400078e000f */
[----:B------:R-:W-:Y:S01]  /*15db0*/  IMAD.MOV.U32 R7, RZ, RZ, R14 ;  /* 0x000000ffff077224 */ /* 0x000fe200078e000e */
[----:B------:R0:W-:Y:S01]  /*15dc0*/  STL.64 [R1+0xb8], R4 ;  /* 0x0000b80401007387 */ /* 0x0001e20000100a00 */
[----:B------:R-:W-:-:S03]  /*15dd0*/  LOP3.LUT R9, R9, R8, RZ, 0x3c, !PT ;  /* 0x0000000809097212 */ /* 0x000fc600078e3cff */
[----:B------:R-:W-:Y:S04]  /*15de0*/  STL.64 [R1+0xb0], R12 ;  /* 0x0000b00c01007387 */ /* 0x000fe80000100a00 */
[----:B------:R1:W-:Y:S01]  /*15df0*/  STL.64 [R1+0xa8], R6 ;  /* 0x0000a80601007387 */ /* 0x0003e20000100a00 */
[----:B0-----:R-:W-:Y:S02]  /*15e00*/  IMAD.MOV.U32 R4, RZ, RZ, R27 ;  /* 0x000000ffff047224 */ /* 0x001fe400078e001b */
[----:B------:R-:W-:Y:S02]  /*15e10*/  IMAD.MOV.U32 R5, RZ, RZ, R26 ;  /* 0x000000ffff057224 */ /* 0x000fe400078e001a */
[----:B-1----:R-:W-:Y:S02]  /*15e20*/  IMAD.MOV.U32 R6, RZ, RZ, R11 ;  /* 0x000000ffff067224 */ /* 0x002fe400078e000b */
[----:B------:R-:W-:Y:S01]  /*15e30*/  IMAD.MOV.U32 R7, RZ, RZ, R10 ;  /* 0x000000ffff077224 */ /* 0x000fe200078e000a */
[----:B------:R0:W-:Y:S04]  /*15e40*/  STL.64 [R1+0xa0], R4 ;  /* 0x0000a00401007387 */ /* 0x0001e80000100a00 */
[----:B------:R1:W-:Y:S04]  /*15e50*/  STL.64 [R1+0x98], R8 ;  /* 0x0000980801007387 */ /* 0x0003e80000100a00 */
[----:B------:R-:W-:Y:S01]  /*15e60*/  STL.64 [R1+0x90], R6 ;  /* 0x0000900601007387 */ /* 0x000fe20000100a00 */
[----:B0-----:R-:W-:-:S02]  /*15e70*/  IMAD.MOV.U32 R4, RZ, RZ, R17 ;  /* 0x000000ffff047224 */ /* 0x001fc400078e0011 */
[----:B------:R-:W-:Y:S02]  /*15e80*/  IMAD.MOV.U32 R5, RZ, RZ, R16 ;  /* 0x000000ffff057224 */ /* 0x000fe400078e0010 */
[----:B-1----:R-:W-:Y:S02]  /*15e90*/  IMAD.MOV.U32 R8, RZ, RZ, R19 ;  /* 0x000000ffff087224 */ /* 0x002fe400078e0013 */
[----:B------:R-:W-:Y:S01]  /*15ea0*/  IMAD.MOV.U32 R9, RZ, RZ, R18 ;  /* 0x000000ffff097224 */ /* 0x000fe200078e0012 */
[----:B------:R-:W-:Y:S04]  /*15eb0*/  STL.64 [R1+0x88], R4 ;  /* 0x0000880401007387 */ /* 0x000fe80000100a00 */
[----:B------:R3:W-:Y:S02]  /*15ec0*/  STL.64 [R1+0x80], R8 ;  /* 0x0000800801007387 */ /* 0x0007e40000100a00 */
[----:B---3--:R-:W-:-:S02]  /*15ed0*/  IMAD.MOV.U32 R8, RZ, RZ, R29 ;  /* 0x000000ffff087224 */ /* 0x008fc400078e001d */
[----:B------:R-:W-:Y:S02]  /*15ee0*/  IMAD.MOV.U32 R4, RZ, RZ, R24 ;  /* 0x000000ffff047224 */ /* 0x000fe400078e0018 */
[----:B------:R-:W-:Y:S02]  /*15ef0*/  IMAD.MOV.U32 R9, RZ, RZ, R25 ;  /* 0x000000ffff097224 */ /* 0x000fe400078e0019 */
[----:B------:R-:W-:Y:S02]  /*15f00*/  IMAD.MOV.U32 R5, RZ, RZ, R3 ;  /* 0x000000ffff057224 */ /* 0x000fe400078e0003 */
[----:B------:R-:W-:Y:S02]  /*15f10*/  IMAD.MOV.U32 R6, RZ, RZ, R21 ;  /* 0x000000ffff067224 */ /* 0x000fe400078e0015 */
[----:B------:R-:W-:-:S05]  /*15f20*/  IMAD.MOV.U32 R7, RZ, RZ, R20 ;  /* 0x000000ffff077224 */ /* 0x000fca00078e0014 */
[----:B------:R-:W-:Y:S04]  /*15f30*/  STL.64 [R1+0x78], R6 ;  /* 0x0000780601007387 */ /* 0x000fe80000100a00 */
[----:B------:R0:W-:Y:S04]  /*15f40*/  STL.64 [R1+0x70], R4 ;  /* 0x0000700401007387 */ /* 0x0001e80000100a00 */
[----:B0-----:R-:W2:Y:S04]  /*15f50*/  LDL.LU R4, [R1+0x288] ;  /* 0x0002880001047983 */ /* 0x001ea80000300800 */
[----:B------:R-:W-:Y:S04]  /*15f60*/  STL.64 [R1+0x68], R8 ;  /* 0x0000680801007387 */ /* 0x000fe80000100a00 */
[----:B------:R-:W2:Y:S01]  /*15f70*/  LDL.LU R5, [R1+0x3ec] ;  /* 0x0003ec0001057983 */ /* 0x000ea20000300800 */
[----:B------:R-:W-:-:S02]  /*15f80*/  IMAD.MOV.U32 R6, RZ, RZ, R0 ;  /* 0x000000ffff067224 */ /* 0x000fc400078e0000 */
[----:B------:R-:W-:-:S05]  /*15f90*/  IMAD.MOV.U32 R7, RZ, RZ, R28 ;  /* 0x000000ffff077224 */ /* 0x000fca00078e001c */
[----:B------:R-:W-:Y:S04]  /*15fa0*/  STL.64 [R1+0x60], R6 ;  /* 0x0000600601007387 */ /* 0x000fe80000100a00 */
[----:B--2---:R0:W-:Y:S04]  /*15fb0*/  STL.64 [R1+0xa68], R4 ;  /* 0x000a680401007387 */ /* 0x0041e80000100a00 */
[----:B0-----:R-:W2:Y:S04]  /*15fc0*/  LDL.LU R4, [R1+0x290] ;  /* 0x0002900001047983 */ /* 0x001ea80000300800 */
[----:B------:R-:W2:Y:S04]  /*15fd0*/  LDL.LU R5, [R1+0x3e8] ;  /* 0x0003e80001057983 */ /* 0x000ea80000300800 */
        /* <DEDUP_REMOVED lines=21> */
[----:B------:R-:W3:Y:S04]  /*16130*/  LDL.LU R6, [R1+0x280] ;  /* 0x0002800001067983 */ /* 0x000ee80000300800 */
[----:B------:R-:W4:Y:S04]  /*16140*/  LDL.LU R7, [R1+0x3f0] ;  /* 0x0003f00001077983 */ /* 0x000f280000300800 */
        /* <DEDUP_REMOVED lines=10> */
[----:B------:R-:W4:Y:S04]  /*161f0*/  LDL.LU R8, [R1+0x250] ;  /* 0x0002500001087983 */ /* 0x000f280000300800 */
        /* <DEDUP_REMOVED lines=13> */
[----:B--2---:R-:W-:-:S04]  /*162d0*/  LOP3.LUT R5, R5, R4, RZ, 0x3c, !PT ;  /* 0x0000000405057212 */ /* 0x004fc800078e3cff */
[----:B------:R-:W-:-:S04]  /*162e0*/  LOP3.LUT R4, R5, R4, RZ, 0x3c, !PT ;  /* 0x0000000405047212 */ /* 0x000fc800078e3cff */
[----:B------:R-:W-:-:S05]  /*162f0*/  LOP3.LUT R5, R5, R4, RZ, 0x3c, !PT ;  /* 0x0000000405057212 */ /* 0x000fca00078e3cff */
[----:B------:R0:W-:Y:S04]  /*16300*/  STL.64 [R1+0x58], R4 ;  /* 0x0000580401007387 */ /* 0x0001e80000100a00 */
[----:B0-----:R-:W2:Y:S02]  /*16310*/  LDL.LU.64 R4, [R1+0xaa0] ;  /* 0x000aa00001047983 */ /* 0x001ea40000300a00 */
        /* <DEDUP_REMOVED lines=34> */
[----:B0-----:R-:W2:Y:S01]  /*16540*/  LDL.LU.64 R4, [R1+0xa68] ;  /* 0x000a680001047983 */ /* 0x001ea20000300a00 */
[----:B----4-:R-:W-:Y:S02]  /*16550*/  LOP3.LUT R9, R9, R8, RZ, 0x3c, !PT ;  /* 0x0000000809097212 */ /* 0x010fe400078e3cff */
[----:B---3--:R-:W-:Y:S02]  /*16560*/  LOP3.LUT R11, R11, R10, RZ, 0x3c, !PT ;  /* 0x0000000a0b0b7212 */ /* 0x008fe400078e3cff */
[----:B------:R-:W-:Y:S02]  /*16570*/  LOP3.LUT R8, R9, R8, RZ, 0x3c, !PT ;  /* 0x0000000809087212 */ /* 0x000fe400078e3cff */
[----:B------:R-:W-:-:S02]  /*16580*/  LOP3.LUT R10, R11, R10, RZ, 0x3c, !PT ;  /* 0x0000000a0b0a7212 */ /* 0x000fc400078e3cff */
[----:B------:R-:W-:Y:S02]  /*16590*/  LOP3.LUT R9, R9, R8, RZ, 0x3c, !PT ;  /* 0x0000000809097212 */ /* 0x000fe400078e3cff */
[----:B------:R-:W-:Y:S02]  /*165a0*/  LOP3.LUT R11, R11, R10, RZ, 0x3c, !PT ;  /* 0x0000000a0b0b7212 */ /* 0x000fe400078e3cff */
[----:B--2---:R-:W-:-:S04]  /*165b0*/  LOP3.LUT R5, R5, R4, RZ, 0x3c, !PT ;  /* 0x0000000405057212 */ /* 0x004fc800078e3cff */
[----:B------:R-:W-:-:S04]  /*165c0*/  LOP3.LUT R4, R5, R4, RZ, 0x3c, !PT ;  /* 0x0000000405047212 */ /* 0x000fc800078e3cff */
[----:B------:R-:W-:-:S05]  /*165d0*/  LOP3.LUT R5, R5, R4, RZ, 0x3c, !PT ;  /* 0x0000000405057212 */ /* 0x000fca00078e3cff */
[----:B------:R0:W-:Y:S02]  /*165e0*/  STL.64 [R1+0x18], R4 ;  /* 0x0000180401007387 */ /* 0x0001e40000100a00 */
[----:B0-----:R-:W-:Y:S02]  /*165f0*/  IMAD.MOV.U32 R4, RZ, RZ, R7 ;  /* 0x000000ffff047224 */ /* 0x001fe400078e0007 */
[----:B------:R-:W-:Y:S02]  /*16600*/  IMAD.MOV.U32 R5, RZ, RZ, R6 ;  /* 0x000000ffff057224 */ /* 0x000fe400078e0006 */
[----:B------:R-:W-:Y:S02]  /*16610*/  IMAD.MOV.U32 R6, RZ, RZ, R23 ;  /* 0x000000ffff067224 */ /* 0x000fe400078e0017 */
        /* <DEDUP_REMOVED lines=8> */
[----:B------:R0:W-:Y:S01]  /*166a0*/  STL.64 [R1], R4 ;  /* 0x0000000401007387 */ /* 0x0001e20000100a00 */
[----:B------:R-:W-:Y:S02]  /*166b0*/  IMAD.MOV.U32 R12, RZ, RZ, R17 ;  /* 0x000000ffff0c7224 */ /* 0x000fe400078e0011 */
[----:B------:R-:W-:Y:S02]  /*166c0*/  IMAD.MOV.U32 R13, RZ, RZ, R16 ;  /* 0x000000ffff0d7224 */ /* 0x000fe400078e0010 */
[----:B------:R-:W-:-:S02]  /*166d0*/  IMAD.MOV.U32 R16, RZ, RZ, R21 ;  /* 0x000000ffff107224 */ /* 0x000fc400078e0015 */
[----:B------:R-:W-:Y:S02]  /*166e0*/  IMAD.MOV.U32 R17, RZ, RZ, R20 ;  /* 0x000000ffff117224 */ /* 0x000fe400078e0014 */
[----:B0-----:R-:W-:Y:S02]  /*166f0*/  IMAD.MOV.U32 R4, RZ, RZ, R15 ;  /* 0x000000ffff047224 */ /* 0x001fe400078e000f */
[----:B------:R-:W-:Y:S02]  /*16700*/  IMAD.MOV.U32 R5, RZ, RZ, R14 ;  /* 0x000000ffff057224 */ /* 0x000fe400078e000e */
[----:B------:R-:W-:Y:S02]  /*16710*/  IMAD.MOV.U32 R14, RZ, RZ, R19 ;  /* 0x000000ffff0e7224 */ /* 0x000fe400078e0013 */
[----:B------:R-:W-:Y:S02]  /*16720*/  IMAD.MOV.U32 R15, RZ, RZ, R18 ;  /* 0x000000ffff0f7224 */ /* 0x000fe400078e0012 */
[----:B------:R-:W-:Y:S01]  /*16730*/  IMAD.MOV.U32 R18, RZ, RZ, R24 ;  /* 0x000000ffff127224 */ /* 0x000fe200078e0018 */
[----:B------:R-:W-:Y:S04]  /*16740*/  STL.64 [R1+0x820], R4 ;  /* 0x0008200401007387 */ /* 0x000fe80000100a00 */
[----:B------:R-:W-:Y:S04]  /*16750*/  STL.64 [R1+0x828], R6 ;  /* 0x0008280601007387 */ /* 0x000fe80000100a00 */
[----:B------:R-:W-:Y:S01]  /*16760*/  STL.64 [R1+0x830], R8 ;  /* 0x0008300801007387 */ /* 0x000fe20000100a00 */
[----:B------:R-:W-:-:S03]  /*16770*/  IMAD.MOV.U32 R19, RZ, RZ, R3 ;  /* 0x000000ffff137224 */ /* 0x000fc600078e0003 */
[----:B------:R-:W-:Y:S04]  /*16780*/  STL.64 [R1+0x838], R10 ;  /* 0x0008380a01007387 */ /* 0x000fe80000100a00 */
[----:B------:R-:W-:Y:S04]  /*16790*/  STL.64 [R1+0x840], R12 ;  /* 0x0008400c01007387 */ /* 0x000fe80000100a00 */
[----:B------:R-:W-:Y:S04]  /*167a0*/  STL.64 [R1+0x848], R14 ;  /* 0x0008480e01007387 */ /* 0x000fe80000100a00 */
[----:B------:R-:W-:Y:S04]  /*167b0*/  STL.64 [R1+0x850], R16 ;  /* 0x0008501001007387 */ /* 0x000fe80000100a00 */
[----:B------:R0:W-:Y:S04]  /*167c0*/  STL.64 [R1+0x858], R18 ;  /* 0x0008581201007387 */ /* 0x0001e80000100a00 */
[----:B------:R-:W2:Y:S04]  /*167d0*/  LDL.LU R22, [R1+0x210] ;  /* 0x0002100001167983 */ /* 0x000ea80000300800 */
[----:B------:R-:W2:Y:S01]  /*167e0*/  LDL.LU R23, [R1+0x424] ;  /* 0x0004240001177983 */ /* 0x000ea20000300800 */
[----:B------:R-:W-:-:S03]  /*167f0*/  IMAD.MOV.U32 R21, RZ, RZ, R25 ;  /* 0x000000ffff157224 */ /* 0x000fc600078e0019 */
[----:B------:R-:W3:Y:S04]  /*16800*/  LDL.LU R24, [R1+0x208] ;  /* 0x0002080001187983 */ /* 0x000ee80000300800 */
[----:B------:R-:W3:Y:S04]  /*16810*/  LDL.LU R25, [R1+0x428] ;  /* 0x0004280001197983 */ /* 0x000ee80000300800 */
[----:B------:R-:W4:Y:S04]  /*16820*/  LDL.LU R26, [R1+0x200] ;  /* 0x00020000011a7983 */ /* 0x000f280000300800 */
[----:B------:R-:W4:Y:S04]  /*16830*/  LDL.LU R27, [R1+0x42c] ;  /* 0x00042c00011b7983 */ /* 0x000f280000300800 */
        /* <DEDUP_REMOVED lines=31> */
[----:B------:R-:W2:Y:S01]  /*16a30*/  LDL.LU R19, [R1+0x434] ;  /* 0x0004340001137983 */ /* 0x000ea20000300800 */
[----:B------:R-:W-:-:S02]  /*16a40*/  LOP3.LUT R23, R23, R22, RZ, 0x3c, !PT ;  /* 0x0000001617177212 */ /* 0x000fc400078e3cff */
[----:B---3--:R-:W-:Y:S01]  /*16a50*/  LOP3.LUT R25, R25, R24, RZ, 0x3c, !PT ;  /* 0x0000001819197212 */ /* 0x008fe200078e3cff */
[----:B--2---:R0:W-:Y:S04]  /*16a60*/  STL.64 [R1+0xa60], R18 ;  /* 0x000a601201007387 */ /* 0x0041e80000100a00 */
[----:B0-----:R-:W2:Y:S04]  /*16a70*/  LDL.LU R18, [R1+0x1f8] ;  /* 0x0001f80001127983 */ /* 0x001ea80000300800 */
        /* <DEDUP_REMOVED lines=14> */
[----:B------:R-:W-:Y:S01]  /*16b60*/  LOP3.LUT R22, R23, R22, RZ, 0x3c, !PT ;  /* 0x0000001617167212 */ /* 0x000fe200078e3cff */
[----:B------:R-:W-:-:S02]  /*16b70*/  IMAD.MOV.U32 R20, RZ, RZ, R0 ;  /* 0x000000ffff147224 */ /* 0x000fc400078e0000 */
[----:B------:R-:W3:Y:S04]  /*16b80*/  LDL.LU R5, [R1+0x488] ;  /* 0x0004880001057983 */ /* 0x000ee80000300800 */
[----:B------:R-:W3:Y:S01]  /*16b90*/  LDL.LU R28, [R1+0x20c] ;  /* 0x00020c00011c7983 */ /* 0x000ee20000300800 */
[----:B----4-:R-:W-:-:S03]  /*16ba0*/  LOP3.LUT R27, R27, R26, RZ, 0x3c, !PT ;  /* 0x0000001a1b1b7212 */ /* 0x010fc600078e3cff */
[----:B------:R-:W4:Y:S01]  /*16bb0*/  LDL.LU R29, [R1+0x48c] ;  /* 0x00048c00011d7983 */ /* 0x000f220000300800 */
[----:B------:R-:W-:-:S03]  /*16bc0*/  LOP3.LUT R24, R25, R24, RZ, 0x3c, !PT ;  /* 0x0000001819187212 */ /* 0x000fc600078e3cff */
[----:B------:R-:W4:Y:S01]  /*16bd0*/  LDL.LU R3, [R1+0x214] ;  /* 0x0002140001037983 */ /* 0x000f220000300800 */
[----:B------:R-:W-:-:S03]  /*16be0*/  LOP3.LUT R23, R23, R22, RZ, 0x3c, !PT ;  /* 0x0000001617177212 */ /* 0x000fc600078e3cff */
[----:B------:R-:W4:Y:S04]  /*16bf0*/  LDL.LU R0, [R1+0x490] ;  /* 0x0004900001007983 */ /* 0x000f280000300800 */
[----:B------:R0:W-:Y:S01]  /*16c00*/  STL.64 [R1+0x860], R20 ;  /* 0x0008601401007387 */ /* 0x0001e20000100a00 */
[----:B------:R-:W-:Y:S02]  /*16c10*/  LOP3.LUT R26, R27, R26, RZ, 0x3c, !PT ;  /* 0x0000001a1b1a7212 */ /* 0x000fe400078e3cff */
[----:B------:R-:W-:Y:S02]  /*16c20*/  LOP3.LUT R25, R25, R24, RZ, 0x3c, !PT ;  /* 0x0000001819197212 */ /* 0x000fe400078e3cff */
[----:B------:R-:W-:Y:S01]  /*16c30*/  LOP3.LUT R27, R27, R26, RZ, 0x3c, !PT ;  /* 0x0000001a1b1b7212 */ /* 0x000fe200078e3cff */
[----:B0-----:R-:W3:Y:S04]  /*16c40*/  LDL.LU R20, [R1+0x1c4] ;  /* 0x0001c40001147983 */ /* 0x001ee80000300800 */
[----:B------:R-:W4:Y:S04]  /*16c50*/  LDL.LU R21, [R1+0x468] ;  /* 0x0004680001157983 */ /* 0x000f280000300800 */
[----:B------:R0:W-:Y:S04]  /*16c60*/  STL.64 [R1+0x868], R22 ;  /* 0x0008681601007387 */ /* 0x0001e80000100a00 */
[----:B0-----:R-:W3:Y:S04]  /*16c70*/  LDL.LU R22, [R1+0x1bc] ;  /* 0x0001bc0001167983 */ /* 0x001ee80000300800 */
[----:B------:R-:W4:Y:S04]  /*16c80*/  LDL.LU R23, [R1+0x464] ;  /* 0x0004640001177983 */ /* 0x000f280000300800 */
[----:B------:R0:W-:Y:S04]  /*16c90*/  STL.64 [R1+0x870], R24 ;  /* 0x0008701801007387 */ /* 0x0001e80000100a00 */
[----:B0-----:R-:W3:Y:S04]  /*16ca0*/  LDL.LU R24, [R1+0x1b4] ;  /* 0x0001b40001187983 */ /* 0x001ee80000300800 */
[----:B------:R-:W3:Y:S04]  /*16cb0*/  LDL.LU R25, [R1+0x460] ;  /* 0x0004600001197983 */ /* 0x000ee80000300800 */
[----:B------:R0:W-:Y:S04]  /*16cc0*/  STL.64 [R1+0x878], R26 ;  /* 0x0008781a01007387 */ /* 0x0001e80000100a00 */
[----:B0-----:R-:W4:Y:S04]  /*16cd0*/  LDL.LU R26, [R1+0x1ac] ;  /* 0x0001ac00011a7983 */ /* 0x001f280000300800 */
[----:B------:R-:W4:Y:S01]  /*16ce0*/  LDL.LU R27, [R1+0x45c] ;  /* 0x00045c00011b7983 */ /* 0x000f220000300800 */
        /* <DEDUP_REMOVED lines=51> */
[----:B--2---:R-:W-:-:S04]  /*17020*/  LOP3.LUT R19, R19, R18, RZ, 0x3c, !PT ;  /* 0x0000001213137212 */ /* 0x004fc800078e3cff */
[----:B------:R-:W-:-:S04]  /*17030*/  LOP3.LUT R18, R19, R18, RZ, 0x3c, !PT ;  /* 0x0000001213127212 */ /* 0x000fc800078e3cff */
[----:B------:R-:W-:-:S05]  /*17040*/  LOP3.LUT R19, R19, R18, RZ, 0x3c, !PT ;  /* 0x0000001213137212 */ /* 0x000fca00078e3cff */
[----:B------:R0:W-:Y:S04]  /*17050*/  STL.64 [R1+0x180], R18 ;  /* 0x0001801201007387 */ /* 0x0001e80000100a00 */
[----:B0-----:R-:W2:Y:S01]  /*17060*/  LDL.LU.64 R18, [R1+0xa10] ;  /* 0x000a100001127983 */ /* 0x001ea20000300a00 */
[----:B---3--:R-:W-:Y:S02]  /*17070*/  LOP3.LUT R25, R25, R24, RZ, 0x3c, !PT ;  /* 0x0000001819197212 */ /* 0x008fe400078e3cff */
[----:B------:R-:W-:Y:S02]  /*17080*/  LOP3.LUT R26, R27, R26, RZ, 0x3c, !PT ;  /* 0x0000001a1b1a7212 */ /* 0x000fe400078e3cff */
[----:B------:R-:W-:Y:S02]  /*17090*/  LOP3.LUT R24, R25, R24, RZ, 0x3c, !PT ;  /* 0x0000001819187212 */ /* 0x000fe400078e3cff */
[----:B------:R-:W-:-:S02]  /*170a0*/  LOP3.LUT R27, R27, R26, RZ, 0x3c, !PT ;  /* 0x0000001a1b1b7212 */ /* 0x000fc400078e3cff */
[----:B------:R-:W-:-:S03]  /*170b0*/  LOP3.LUT R25, R25, R24, RZ, 0x3c, !PT ;  /* 0x0000001819197212 */ /* 0x000fc600078e3cff */
[----:B------:R0:W-:Y:S04]  /*170c0*/  STL.64 [R1+0x188], R26 ;  /* 0x0001881a01007387 */ /* 0x0001e80000100a00 */
[----:B------:R1:W-:Y:S01]  /*170d0*/  STL.64 [R1+0x190], R24 ;  /* 0x0001901801007387 */ /* 0x0003e20000100a00 */
[----:B0-----:R-:W-:Y:S02]  /*170e0*/  IMAD.MOV.U32 R26, RZ, RZ, R23 ;  /* 0x000000ffff1a7224 */ /* 0x001fe400078e0017 */
[----:B------:R-:W-:Y:S02]  /*170f0*/  IMAD.MOV.U32 R27, RZ, RZ, R22 ;  /* 0x000000ffff1b7224 */ /* 0x000fe400078e0016 */
[----:B-1----:R-:W-:Y:S02]  /*17100*/  IMAD.MOV.U32 R24, RZ, RZ, R21 ;  /* 0x000000ffff187224 */ /* 0x002fe400078e0015 */
[----:B------:R-:W-:-:S02]  /*17110*/  IMAD.MOV.U32 R25, RZ, RZ, R20 ;  /* 0x000000ffff197224 */ /* 0x000fc400078e0014 */
[----:B------:R-:W-:Y:S02]  /*17120*/  IMAD.MOV.U32 R20, RZ, RZ, R17 ;  /* 0x000000ffff147224 */ /* 0x000fe400078e0011 */
[----:B------:R-:W-:Y:S01]  /*17130*/  IMAD.MOV.U32 R21, RZ, RZ, R16 ;  /* 0x000000ffff157224 */ /* 0x000fe200078e0010 */
[----:B------:R0:W-:Y:S01]  /*17140*/  STL.64 [R1+0x3a0], R26 ;  /* 0x0003a01a01007387 */ /* 0x0001e20000100a00 */
[----:B------:R-:W-:Y:S02]  /*17150*/  IMAD.MOV.U32 R16, RZ, RZ, R13 ;  /* 0x000000ffff107224 */ /* 0x000fe400078e000d */
[----:B------:R-:W-:Y:S01]  /*17160*/  IMAD.MOV.U32 R17, RZ, RZ, R12 ;  /* 0x000000ffff117224 */ /* 0x000fe200078e000c */
[----:B------:R-:W-:Y:S01]  /*17170*/  STL.64 [R1+0x3a8], R24 ;  /* 0x0003a81801007387 */ /* 0x000fe20000100a00 */
[----:B------:R-:W-:Y:S02]  /*17180*/  IMAD.MOV.U32 R12, RZ, RZ, R9 ;  /* 0x000000ffff0c7224 */ /* 0x000fe400078e0009 */
[----:B------:R-:W-:-:S02]  /*17190*/  IMAD.MOV.U32 R13, RZ, RZ, R8 ;  /* 0x000000ffff0d7224 */ /* 0x000fc400078e0008 */
[----:B------:R-:W-:Y:S02]  /*171a0*/  IMAD.MOV.U32 R8, RZ, RZ, R5 ;  /* 0x000000ffff087224 */ /* 0x000fe400078e0005 */
[----:B------:R-:W-:Y:S02]  /*171b0*/  IMAD.MOV.U32 R9, RZ, RZ, R4 ;  /* 0x000000ffff097224 */ /* 0x000fe400078e0004 */
[----:B--2---:R-:W-:Y:S02]  /*171c0*/  IMAD.MOV.U32 R22, RZ, RZ, R19 ;  /* 0x000000ffff167224 */ /* 0x004fe400078e0013 */
[----:B------:R-:W-:Y:S02]  /*171d0*/  IMAD.MOV.U32 R23, RZ, RZ, R18 ;  /* 0x000000ffff177224 */ /* 0x000fe400078e0012 */
[----:B------:R-:W-:Y:S02]  /*171e0*/  IMAD.MOV.U32 R18, RZ, RZ, R15 ;  /* 0x000000ffff127224 */ /* 0x000fe400078e000f */
[----:B------:R-:W-:-:S02]  /*171f0*/  IMAD.MOV.U32 R19, RZ, RZ, R14 ;  /* 0x000000ffff137224 */ /* 0x000fc400078e000e */
[----:B------:R-:W-:Y:S02]  /*17200*/  IMAD.MOV.U32 R14, RZ, RZ, R11 ;  /* 0x000000ffff0e7224 */ /* 0x000fe400078e000b */
[----:B------:R-:W-:Y:S01]  /*17210*/  IMAD.MOV.U32 R15, RZ, RZ, R10 ;  /* 0x000000ffff0f7224 */ /* 0x000fe200078e000a */
[----:B------:R-:W-:Y:S04]  /*17220*/  STL.64 [R1+0x3b0], R22 ;  /* 0x0003b01601007387 */ /* 0x000fe80000100a00 */
[----:B------:R-:W-:Y:S01]  /*17230*/  STL.64 [R1+0x3b8], R20 ;  /* 0x0003b81401007387 */ /* 0x000fe20000100a00 */
[----:B------:R-:W-:Y:S02]  /*17240*/  IMAD.MOV.U32 R10, RZ, RZ, R7 ;  /* 0x000000ffff0a7224 */ /* 0x000fe400078e0007 */
[----:B------:R-:W-:Y:S01]  /*17250*/  IMAD.MOV.U32 R11, RZ, RZ, R6 ;  /* 0x000000ffff0b7224 */ /* 0x000fe200078e0006 */
[----:B------:R-:W-:Y:S04]  /*17260*/  STL.64 [R1+0x3c0], R18 ;  /* 0x0003c01201007387 */ /* 0x000fe80000100a00 */
[----:B------:R-:W-:Y:S04]  /*17270*/  STL.64 [R1+0x3c8], R16 ;  /* 0x0003c81001007387 */ /* 0x000fe80000100a00 */
[----:B------:R-:W-:Y:S01]  /*17280*/  STL.64 [R1+0x3d0], R14 ;  /* 0x0003d00e01007387 */ /* 0x000fe20000100a00 */
[----:B------:R-:W-:-:S02]  /*17290*/  IMAD.MOV.U32 R6, RZ, RZ, R29 ;  /* 0x000000ffff067224 */ /* 0x000fc400078e001d */
[----:B------:R-:W-:Y:S01]  /*172a0*/  IMAD.MOV.U32 R7, RZ, RZ, R28 ;  /* 0x000000ffff077224 */ /* 0x000fe200078e001c */
[----:B------:R-:W-:Y:S04]  /*172b0*/  STL.64 [R1+0x3d8], R12 ;  /* 0x0003d80c01007387 */ /* 0x000fe80000100a00 */
[----:B------:R-:W-:Y:S04]  /*172c0*/  STL.64 [R1+0x3e0], R10 ;  /* 0x0003e00a01007387 */ /* 0x000fe80000100a00 */
[----:B------:R-:W-:Y:S04]  /*172d0*/  STL.64 [R1+0x3e8], R8 ;  /* 0x0003e80801007387 */ /* 0x000fe80000100a00 */
        /* <DEDUP_REMOVED lines=155> */
[----:B------:R4:W-:Y:S02]  /*17c90*/  STL.64 [R1+0x478], R26 ;  /* 0x0004781a01007387 */ /* 0x0009e40000100a00 */
[----:B----4-:R-:W-:Y:S02]  /*17ca0*/  IMAD.MOV.U32 R26, RZ, RZ, R25 ;  /* 0x000000ffff1a7224 */ /* 0x010fe400078e0019 */
[----:B---3--:R-:W-:Y:S02]  /*17cb0*/  IMAD.MOV.U32 R25, RZ, RZ, R22 ;  /* 0x000000ffff197224 */ /* 0x008fe400078e0016 */
[----:B------:R-:W-:Y:S02]  /*17cc0*/  IMAD.MOV.U32 R22, RZ, RZ, R21 ;  /* 0x000000ffff167224 */ /* 0x000fe400078e0015 */
[----:B------:R-:W-:Y:S02]  /*17cd0*/  IMAD.MOV.U32 R21, RZ, RZ, R18 ;  /* 0x000000ffff157224 */ /* 0x000fe400078e0012 */
[----:B------:R-:W-:-:S02]  /*17ce0*/  IMAD.MOV.U32 R18, RZ, RZ, R17 ;  /* 0x000000ffff127224 */ /* 0x000fc400078e0011 */
[----:B------:R-:W-:Y:S02]  /*17cf0*/  IMAD.MOV.U32 R17, RZ, RZ, R14 ;  /* 0x000000ffff117224 */ /* 0x000fe400078e000e */
[----:B------:R-:W-:Y:S02]  /*17d00*/  IMAD.MOV.U32 R14, RZ, RZ, R13 ;  /* 0x000000ffff0e7224 */ /* 0x000fe400078e000d */
[----:B------:R-:W-:Y:S02]  /*17d10*/  IMAD.MOV.U32 R13, RZ, RZ, R10 ;  /* 0x000000ffff0d7224 */ /* 0x000fe400078e000a */
[----:B------:R-:W-:Y:S02]  /*17d20*/  IMAD.MOV.U32 R10, RZ, RZ, R3 ;  /* 0x000000ffff0a7224 */ /* 0x000fe400078e0003 */
[----:B------:R-:W0:Y:S01]  /*17d30*/  LDC R3, c[0x0][0x23c] ;  /* 0x00008f00ff037b82 */ /* 0x000e220000000800 */
[----:B------:R-:W-:Y:S02]  /*17d40*/  IMAD.MOV.U32 R27, RZ, RZ, R24 ;  /* 0x000000ffff1b7224 */ /* 0x000fe400078e0018 */
[----:B------:R-:W-:-:S02]  /*17d50*/  IMAD.MOV.U32 R24, RZ, RZ, R23 ;  /* 0x000000ffff187224 */ /* 0x000fc400078e0017 */
[----:B------:R-:W-:Y:S02]  /*17d60*/  IMAD.MOV.U32 R23, RZ, RZ, R20 ;  /* 0x000000ffff177224 */ /* 0x000fe400078e0014 */
[----:B------:R-:W-:Y:S02]  /*17d70*/  IMAD.MOV.U32 R20, RZ, RZ, R19 ;  /* 0x000000ffff147224 */ /* 0x000fe400078e0013 */
[----:B------:R-:W-:Y:S01]  /*17d80*/  IMAD.MOV.U32 R19, RZ, RZ, R16 ;  /* 0x000000ffff137224 */ /* 0x000fe200078e0010 */
[----:B------:R-:W-:Y:S01]  /*17d90*/  STL.64 [R1+0x480], R26 ;  /* 0x0004801a01007387 */ /* 0x000fe20000100a00 */
[----:B------:R-:W-:-:S03]  /*17da0*/  IMAD.MOV.U32 R16, RZ, RZ, R15 ;  /* 0x000000ffff107224 */ /* 0x000fc600078e000f */
[----:B------:R-:W-:Y:S01]  /*17db0*/  STL.64 [R1+0x488], R24 ;  /* 0x0004881801007387 */ /* 0x000fe20000100a00 */
[----:B------:R-:W-:-:S03]  /*17dc0*/  IMAD.MOV.U32 R15, RZ, RZ, R12 ;  /* 0x000000ffff0f7224 */ /* 0x000fc600078e000c */
[----:B------:R-:W-:Y:S01]  /*17dd0*/  STL.64 [R1+0x490], R22 ;  /* 0x0004901601007387 */ /* 0x000fe20000100a00 */
[----:B------:R-:W-:-:S03]  /*17de0*/  IMAD.MOV.U32 R12, RZ, RZ, R11 ;  /* 0x000000ffff0c7224 */ /* 0x000fc600078e000b */
[----:B------:R-:W-:Y:S04]  /*17df0*/  STL.64 [R1+0x498], R20 ;  /* 0x0004981401007387 */ /* 0x000fe80000100a00 */
[----:B------:R-:W-:Y:S04]  /*17e00*/  STL.64 [R1+0x4a0], R18 ;  /* 0x0004a01201007387 */ /* 0x000fe80000100a00 */
[----:B------:R-:W-:Y:S04]  /*17e10*/  STL.64 [R1+0x4a8], R16 ;  /* 0x0004a81001007387 */ /* 0x000fe80000100a00 */
[----:B------:R-:W-:Y:S01]  /*17e20*/  STL.64 [R1+0x4b0], R14 ;  /* 0x0004b00e01007387 */ /* 0x000fe20000100a00 */
[----:B------:R-:W-:-:S03]  /*17e30*/  IMAD.MOV.U32 R11, RZ, RZ, R8 ;  /* 0x000000ffff0b7224 */ /* 0x000fc600078e0008 */
[----:B------:R-:W-:Y:S01]  /*17e40*/  STL.64 [R1+0x4b8], R12 ;  /* 0x0004b80c01007387 */ /* 0x000fe20000100a00 */
[----:B------:R-:W-:Y:S02]  /*17e50*/  IMAD.MOV.U32 R8, RZ, RZ, R6 ;  /* 0x000000ffff087224 */ /* 0x000fe400078e0006 */
[----:B------:R-:W-:Y:S01]  /*17e60*/  IMAD.MOV.U32 R6, RZ, RZ, R28 ;  /* 0x000000ffff067224 */ /* 0x000fe200078e001c */
[----:B0-----:R0:W-:Y:S04]  /*17e70*/  STL.64 [R1+0x910], R2 ;  /* 0x0009100201007387 */ /* 0x0011e80000100a00 */
[----:B------:R-:W-:Y:S04]  /*17e80*/  STL.64 [R1+0x4c0], R10 ;  /* 0x0004c00a01007387 */ /* 0x000fe80000100a00 */
[----:B------:R-:W-:Y:S01]  /*17e90*/  STL.64 [R1+0x4c8], R8 ;  /* 0x0004c80801007387 */ /* 0x000fe20000100a00 */
[----:B0-----:R-:W-:-:S02]  /*17ea0*/  IMAD.MOV.U32 R2, RZ, RZ, R4 ;  /* 0x000000ffff027224 */ /* 0x001fc400078e0004 */
[----:B------:R-:W-:Y:S02]  /*17eb0*/  IMAD.MOV.U32 R3, RZ, RZ, R7 ;  /* 0x000000ffff037224 */ /* 0x000fe400078e0007 */
[----:B------:R-:W-:-:S03]  /*17ec0*/  IMAD.MOV.U32 R7, RZ, RZ, R5 ;  /* 0x000000ffff077224 */ /* 0x000fc600078e0005 */
[----:B------:R0:W-:Y:S04]  /*17ed0*/  STL.64 [R1+0x4d0], R2 ;  /* 0x0004d00201007387 */ /* 0x0001e80000100a00 */
[----:B0-----:R-:W2:Y:S04]  /*17ee0*/  LDL.LU R2, [R1+0x560] ;  /* 0x0005600001027983 */ /* 0x001ea80000300800 */
[----:B------:R-:W-:Y:S04]  /*17ef0*/  STL.64 [R1+0x4d8], R6 ;  /* 0x0004d80601007387 */ /* 0x000fe80000100a00 */
[----:B------:R-:W3:Y:S01]  /*17f00*/  LDL.LU R3, [R1+0x198] ;  /* 0x0001980001037983 */ /* 0x000ee20000300800 */
[----:B------:R-:W-:-:S02]  /*17f10*/  IMAD.MOV.U32 R4, RZ, RZ, R0 ;  /* 0x000000ffff047224 */ /* 0x000fc400078e0000 */
[----:B------:R-:W-:-:S05]  /*17f20*/  IMAD.MOV.U32 R5, RZ, RZ, R29 ;  /* 0x000000ffff057224 */ /* 0x000fca00078e001d */
[----:B------:R-:W-:Y:S04]  /*17f30*/  STL.64 [R1+0x4e0], R4 ;  /* 0x0004e00401007387 */ /* 0x000fe80000100a00 */
[----:B---3--:R0:W-:Y:S04]  /*17f40*/  STL [R1+0x918], R3 ;  /* 0x0009180301007387 */ /* 0x0081e80000100800 */
[----:B0-----:R-:W2:Y:S04]  /*17f50*/  LDL.LU R3, [R1+0x384] ;  /* 0x0003840001037983 */ /* 0x001ea80000300800 */
        /* <DEDUP_REMOVED lines=58> */
[----:B------:R-:W4:Y:S04]  /*18300*/  LDL.LU.64 R14, [R1+0x128] ;  /* 0x00012800010e7983 */ /* 0x000f280000300a00 */
[----:B------:R-:W4:Y:S04]  /*18310*/  LDL.LU.64 R12, [R1+0x120] ;  /* 0x00012000010c7983 */ /* 0x000f280000300a00 */
[----:B------:R-:W4:Y:S04]  /*18320*/  LDL.LU.64 R10, [R1+0x118] ;  /* 0x00011800010a7983 */ /* 0x000f280000300a00 */
[----:B------:R-:W4:Y:S04]  /*18330*/  LDL.LU.64 R8, [R1+0x110] ;  /* 0x0001100001087983 */ /* 0x000f280000300a00 */
[----:B------:R-:W4:Y:S04]  /*18340*/  LDL.LU.64 R6, [R1+0x108] ;  /* 0x0001080001067983 */ /* 0x000f280000300a00 */
[----:B------:R-:W4:Y:S04]  /*18350*/  LDL.LU.64 R4, [R1+0x100] ;  /* 0x0001000001047983 */ /* 0x000f280000300a00 */
[----:B------:R-:W4:Y:S01]  /*18360*/  LDL.LU.64 R28, [R1+0xf8] ;  /* 0x0000f800011c7983 */ /* 0x000f220000300a00 */
        /* <DEDUP_REMOVED lines=74> */
[----:B0-----:R-:W2:Y:S04]  /*18810*/  LDL.LU.64 R2, [R1+0x920] ;  /* 0x0009200001027983 */ /* 0x001ea80000300a00 */
[----:B--2---:R0:W-:Y:S04]  /*18820*/  STL.64 [R1+0x560], R2 ;  /* 0x0005600201007387 */ /* 0x0041e80000100a00 */
[----:B0-----:R-:W2:Y:S01]  /*18830*/  LDL.LU R3, [R1+0x918] ;  /* 0x0009180001037983 */ /* 0x001ea20000300800 */
[----:B---3--:R-:W-:-:S02]  /*18840*/  IMAD.MOV.U32 R2, RZ, RZ, R26 ;  /* 0x000000ffff027224 */ /* 0x008fc400078e001a */
[----:B----4-:R-:W-:-:S03]  /*18850*/  IMAD.MOV.U32 R26, RZ, RZ, R24 ;  /* 0x000000ffff1a7224 */ /* 0x010fc600078e0018 */
[----:B--2---:R0:W-:Y:S04]  /*18860*/  STL.64 [R1+0x568], R2 ;  /* 0x0005680201007387 */ /* 0x0041e80000100a00 */
[----:B0-----:R-:W2:Y:S04]  /*18870*/  LDL.LU.64 R2, [R1+0x910] ;  /* 0x0009100001027983 */ /* 0x001ea80000300a00 */
[----:B------:R0:W-:Y:S01]  /*18880*/  STL.64 [R1+0x570], R26 ;  /* 0x0005701a01007387 */ /* 0x0001e20000100a00 */
[----:B------:R-:W-:Y:S02]  /*18890*/  IMAD.MOV.U32 R24, RZ, RZ, R20 ;  /* 0x000000ffff187224 */ /* 0x000fe400078e0014 */
[----:B------:R-:W-:-:S02]  /*188a0*/  IMAD.MOV.U32 R20, RZ, RZ, R16 ;  /* 0x000000ffff147224 */ /* 0x000fc400078e0010 */
[----:B0-----:R-:W-:Y:S02]  /*188b0*/  IMAD.MOV.U32 R26, RZ, RZ, R22 ;  /* 0x000000ffff1a7224 */ /* 0x001fe400078e0016 */
[----:B------:R-:W-:Y:S02]  /*188c0*/  IMAD.MOV.U32 R27, RZ, RZ, R25 ;  /* 0x000000ffff1b7224 */ /* 0x000fe400078e0019 */
[----:B------:R-:W-:Y:S02]  /*188d0*/  IMAD.MOV.U32 R25, RZ, RZ, R23 ;  /* 0x000000ffff197224 */ /* 0x000fe400078e0017 */
[----:B------:R-:W-:Y:S02]  /*188e0*/  IMAD.MOV.U32 R22, RZ, RZ, R18 ;  /* 0x000000ffff167224 */ /* 0x000fe400078e0012 */
[----:B------:R-:W-:Y:S02]  /*188f0*/  IMAD.MOV.U32 R23, RZ, RZ, R21 ;  /* 0x000000ffff177224 */ /* 0x000fe400078e0015 */
[----:B------:R-:W-:-:S02]  /*18900*/  IMAD.MOV.U32 R21, RZ, RZ, R19 ;  /* 0x000000ffff157224 */ /* 0x000fc400078e0013 */
[----:B------:R-:W-:Y:S02]  /*18910*/  IMAD.MOV.U32 R18, RZ, RZ, R0 ;  /* 0x000000ffff127224 */ /* 0x000fe400078e0000 */
[----:B------:R-:W-:Y:S01]  /*18920*/  IMAD.MOV.U32 R19, RZ, RZ, R17 ;  /* 0x000000ffff137224 */ /* 0x000fe200078e0011 */
[----:B------:R0:W-:Y:S04]  /*18930*/  STL.64 [R1+0x578], R26 ;  /* 0x0005781a01007387 */ /* 0x0001e80000100a00 */
[----:B------:R-:W-:Y:S04]  /*18940*/  STL.64 [R1+0x580], R24 ;  /* 0x0005801801007387 */ /* 0x000fe80000100a00 */
[----:B------:R-:W-:Y:S04]  /*18950*/  STL.64 [R1+0x588], R22 ;  /* 0x0005881601007387 */ /* 0x000fe80000100a00 */
[----:B------:R-:W-:Y:S04]  /*18960*/  STL.64 [R1+0x590], R20 ;  /* 0x0005901401007387 */ /* 0x000fe80000100a00 */
[----:B------:R-:W-:Y:S01]  /*18970*/  STL.64 [R1+0x598], R18 ;  /* 0x0005981201007387 */ /* 0x000fe20000100a00 */
[----:B--2---:R-:W-:-:S04]  /*18980*/  IMAD.SHL.U32 R3, R3, 0x40, RZ ;  /* 0x0000004003037824 */ /* 0x004fc800078e00ff */
[----:B------:R-:W-:-:S04]  /*18990*/  IMAD.WIDE R16, R3, 0x2, R14 ;  /* 0x0000000203107825 */ /* 0x000fc800078e020e */
[----:B------:R-:W-:-:S04]  /*189a0*/  IMAD.WIDE R14, R3, 0x2, R12 ;  /* 0x00000002030e7825 */ /* 0x000fc800078e020c */
[----:B------:R-:W-:-:S04]  /*189b0*/  IMAD.WIDE R12, R3, 0x2, R10 ;  /* 0x00000002030c7825 */ /* 0x000fc800078e020a */
[----:B------:R-:W-:-:S04]  /*189c0*/  IMAD.WIDE R10, R3, 0x2, R8 ;  /* 0x00000002030a7825 */ /* 0x000fc800078e0208 */
[C---:B------:R-:W-:Y:S01]  /*189d0*/  IMAD.WIDE R8, R3.reuse, 0x2, R6 ;  /* 0x0000000203087825 */ /* 0x040fe200078e0206 */
[----:B------:R-:W-:Y:S04]  /*189e0*/  STL.64 [R1+0x398], R16 ;  /* 0x0003981001007387 */ /* 0x000fe80000100a00 */
[----:B------:R-:W-:Y:S04]  /*189f0*/  STL.64 [R1+0x390], R14 ;  /* 0x0003900e01007387 */ /* 0x000fe80000100a00 */
[----:B------:R-:W-:Y:S04]  /*18a00*/  STL.64 [R1+0x388], R12 ;  /* 0x0003880c01007387 */ /* 0x000fe80000100a00 */
[----:B------:R-:W-:Y:S04]  /*18a10*/  STL.64 [R1+0x380], R10 ;  /* 0x0003800a01007387 */ /* 0x000fe80000100a00 */
[----:B------:R-:W-:Y:S04]  /*18a20*/  STL.64 [R1+0x378], R8 ;  /* 0x0003780801007387 */ /* 0x000fe80000100a00 */
[----:B0-----:R-:W2:Y:S01]  /*18a30*/  LDL.LU.64 R26, [R1+0x60] ;  /* 0x00006000011a7983 */ /* 0x001ea20000300a00 */
[----:B------:R-:W-:-:S04]  /*18a40*/  IMAD.WIDE R6, R3, 0x2, R4 ;  /* 0x0000000203067825 */ /* 0x000fc800078e0204 */
[C---:B------:R-:W-:Y:S01]  /*18a50*/  IMAD.WIDE R4, R3.reuse, 0x2, R28 ;  /* 0x0000000203047825 */ /* 0x040fe200078e021c */
[----:B------:R-:W-:Y:S04]  /*18a60*/  STL.64 [R1+0x370], R6 ;  /* 0x0003700601007387 */ /* 0x000fe80000100a00 */
[----:B--2---:R0:W-:Y:S04]  /*18a70*/  STL.64 [R1+0x880], R26 ;  /* 0x0008801a01007387 */ /* 0x0041e80000100a00 */
[----:B------:R-:W-:Y:S04]  /*18a80*/  STL.64 [R1+0x368], R4 ;  /* 0x0003680401007387 */ /* 0x000fe80000100a00 */
[----:B0-----:R-:W2:Y:S04]  /*18a90*/  LDL.LU.64 R26, [R1+0x68] ;  /* 0x00006800011a7983 */ /* 0x001ea80000300a00 */
[----:B--2---:R0:W-:Y:S04]  /*18aa0*/  STL.64 [R1+0x888], R26 ;  /* 0x0008881a01007387 */ /* 0x0041e80000100a00 */
        /* <DEDUP_REMOVED lines=33> */
[----:B------:R-:W3:Y:S04]  /*18cc0*/  LDL.LU.64 R24, [R1+0x58] ;  /* 0x0000580001187983 */ /* 0x000ee80000300a00 */
[----:B------:R-:W4:Y:S04]  /*18cd0*/  LDL.LU.64 R22, [R1+0x50] ;  /* 0x0000500001167983 */ /* 0x000f280000300a00 */
        /* <DEDUP_REMOVED lines=9> */
[----:B------:R-:W4:Y:S01]  /*18d70*/  LDL.LU.64 R28, [R1] ;  /* 0x00000000011c7983 */ /* 0x000f220000300a00 */
[----:B--2---:R-:W-:-:S05]  /*18d80*/  IMAD.WIDE R26, R3, 0x2, R26 ;  /* 0x00000002031a7825 */ /* 0x004fca00078e021a */
[----:B------:R0:W-:Y:S04]  /*18d90*/  STL.64 [R1+0x360], R26 ;  /* 0x0003601a01007387 */ /* 0x0001e80000100a00 */
[----:B0-----:R-:W2:Y:S02]  /*18da0*/  LDL.LU.64 R26, [R1+0x908] ;  /* 0x00090800011a7983 */ /* 0x001ea40000300a00 */
        /* <DEDUP_REMOVED lines=50> */
[----:B0-----:R-:W2:Y:S01]  /*190d0*/  LDL.LU.64 R26, [R1+0x880] ;  /* 0x00088000011a7983 */ /* 0x001ea20000300a00 */
[----:B---3--:R-:W-:-:S04]  /*190e0*/  IMAD.WIDE R24, R3, 0x2, R24 ;  /* 0x0000000203187825 */ /* 0x008fc800078e0218 */
[----:B----4-:R-:W-:-:S04]  /*190f0*/  IMAD.WIDE R22, R3, 0x2, R22 ;  /* 0x0000000203167825 */ /* 0x010fc800078e0216 */
[----:B------:R-:W-:-:S04]  /*19100*/  IMAD.WIDE R20, R3, 0x2, R20 ;  /* 0x0000000203147825 */ /* 0x000fc800078e0214 */
        /* <DEDUP_REMOVED lines=9> */
[----:B--2---:R-:W-:-:S05]  /*191a0*/  IMAD.WIDE R26, R3, 0x2, R26 ;  /* 0x00000002031a7825 */ /* 0x004fca00078e021a */
[----:B------:R0:W-:Y:S04]  /*191b0*/  STL.64 [R1+0x2d0], R26 ;  /* 0x0002d01a01007387 */ /* 0x0001e80000100a00 */
[----:B0-----:R-:W2:Y:S04]  /*191c0*/  LDL.LU.64 R26, [R1+0x878] ;  /* 0x00087800011a7983 */ /* 0x001ea80000300a00 */
[----:B------:R0:W-:Y:S04]  /*191d0*/  STL.64 [R1+0x2c8], R24 ;  /* 0x0002c81801007387 */ /* 0x0001e80000100a00 */
[----:B0-----:R-:W3:Y:S04]  /*191e0*/  LDL.LU.64 R24, [R1+0x870] ;  /* 0x0008700001187983 */ /* 0x001ee80000300a00 */
[----:B------:R0:W-:Y:S04]  /*191f0*/  STL.64 [R1+0x2c0], R22 ;  /* 0x0002c01601007387 */ /* 0x0001e80000100a00 */
[----:B0-----:R-:W4:Y:S04]  /*19200*/  LDL.LU.64 R22, [R1+0x868] ;  /* 0x0008680001167983 */ /* 0x001f280000300a00 */
[----:B------:R0:W-:Y:S04]  /*19210*/  STL.64 [R1+0x2b8], R20 ;  /* 0x0002b81401007387 */ /* 0x0001e80000100a00 */
[----:B0-----:R-:W2:Y:S04]  /*19220*/  LDL.LU.64 R20, [R1+0x860] ;  /* 0x0008600001147983 */ /* 0x001ea80000300a00 */
        /* <DEDUP_REMOVED lines=17> */
[----:B0-----:R-:W2:Y:S01]  /*19340*/  LDL.LU.64 R28, [R1+0x818] ;  /* 0x00081800011c7983 */ /* 0x001ea20000300a00 */
[----:B---3--:R-:W-:-:S04]  /*19350*/  IMAD.WIDE R24, R3, 0x2, R24 ;  /* 0x0000000203187825 */ /* 0x008fc800078e0218 */
[----:B----4-:R-:W-:-:S04]  /*19360*/  IMAD.WIDE R22, R3, 0x2, R22 ;  /* 0x0000000203167825 */ /* 0x010fc800078e0216 */
[----:B--2---:R-:W-:-:S04]  /*19370*/  IMAD.WIDE R20, R3, 0x2, R20 ;  /* 0x0000000203147825 */ /* 0x004fc800078e0214 */
        /* <DEDUP_REMOVED lines=8> */
[----:B------:R-:W-:-:S05]  /*19400*/  IMAD.WIDE R28, R3, 0x2, R28 ;  /* 0x00000002031c7825 */ /* 0x000fca00078e021c */
        /* <DEDUP_REMOVED lines=9> */
[----:B0-----:R-:W3:Y:S04]  /*194a0*/  LDL.LU.64 R10, [R1+0x168] ;  /* 0x00016800010a7983 */ /* 0x001ee80000300a00 */
[----:B------:R0:W-:Y:S04]  /*194b0*/  STL.64 [R1+0x240], R12 ;  /* 0x0002400c01007387 */ /* 0x0001e80000100a00 */
[----:B0-----:R-:W2:Y:S04]  /*194c0*/  LDL.LU.64 R12, [R1+0x160] ;  /* 0x00016000010c7983 */ /* 0x001ea80000300a00 */
        /* <DEDUP_REMOVED lines=11> */
[----:B0-----:R-:W2:Y:S01]  /*19580*/  LDL.LU.64 R24, [R1+0x130] ;  /* 0x0001300001187983 */ /* 0x001ea20000300a00 */
[----:B------:R-:W-:-:S05]  /*19590*/  IMAD.WIDE R26, R3, 0x2, R26 ;  /* 0x00000002031a7825 */ /* 0x000fca00078e021a */
[----:B------:R4:W-:Y:S02]  /*195a0*/  STL.64 [R1+0x200], R26 ;  /* 0x0002001a01007387 */ /* 0x0009e40000100a00 */
[----:B----4-:R-:W-:-:S04]  /*195b0*/  IMAD.WIDE R26, R3, 0x2, R22 ;  /* 0x00000002031a7825 */ /* 0x010fc800078e0216 */
[----:B---3--:R-:W-:-:S04]  /*195c0*/  IMAD.WIDE R22, R3, 0x2, R18 ;  /* 0x0000000203167825 */ /* 0x008fc800078e0212 */
[----:B------:R-:W-:-:S04]  /*195d0*/  IMAD.WIDE R18, R3, 0x2, R14 ;  /* 0x0000000203127825 */ /* 0x000fc800078e020e */
[----:B--2---:R-:W-:-:S05]  /*195e0*/  IMAD.WIDE R24, R3, 0x2, R24 ;  /* 0x0000000203187825 */ /* 0x004fca00078e0218 */
[----:B------:R0:W-:Y:S04]  /*195f0*/  STL.64 [R1+0x1f8], R24 ;  /* 0x0001f81801007387 */ /* 0x0001e80000100a00 */
[----:B------:R-:W-:Y:S01]  /*19600*/  STL.64 [R1+0x1f0], R26 ;  /* 0x0001f01a01007387 */ /* 0x000fe20000100a00 */
[----:B------:R-:W-:-:S04]  /*19610*/  IMAD.WIDE R14, R3, 0x2, R10 ;  /* 0x00000002030e7825 */ /* 0x000fc800078e020a */
[----:B------:R-:W-:-:S04]  /*19620*/  IMAD.WIDE R10, R3, 0x2, R6 ;  /* 0x00000002030a7825 */ /* 0x000fc800078e0206 */
[----:B0-----:R-:W-:-:S04]  /*19630*/  IMAD.WIDE R24, R3, 0x2, R20 ;  /* 0x0000000203187825 */ /* 0x001fc800078e0214 */
[----:B------:R-:W-:-:S04]  /*19640*/  IMAD.WIDE R20, R3, 0x2, R16 ;  /* 0x0000000203147825 */ /* 0x000fc800078e0210 */
[----:B------:R-:W-:-:S04]  /*19650*/  IMAD.WIDE R16, R3, 0x2, R12 ;  /* 0x0000000203107825 */ /* 0x000fc800078e020c */
[C---:B------:R-:W-:Y:S01]  /*19660*/  IMAD.WIDE R12, R3.reuse, 0x2, R8 ;  /* 0x00000002030c7825 */ /* 0x040fe200078e0208 */
[----:B------:R-:W-:Y:S04]  /*19670*/  STL.64 [R1+0x1e8], R24 ;  /* 0x0001e81801007387 */ /* 0x000fe80000100a00 */
[----:B------:R-:W-:Y:S04]  /*19680*/  STL.64 [R1+0x1e0], R22 ;  /* 0x0001e01601007387 */ /* 0x000fe80000100a00 */
[----:B------:R-:W-:Y:S04]  /*19690*/  STL.64 [R1+0x1d8], R20 ;  /* 0x0001d81401007387 */ /* 0x000fe80000100a00 */
[----:B------:R-:W-:Y:S04]  /*196a0*/  STL.64 [R1+0x1d0], R18 ;  /* 0x0001d01201007387 */ /* 0x000fe80000100a00 */
[----:B------:R-:W-:Y:S01]  /*196b0*/  STL.64 [R1+0x1c8], R16 ;  /* 0x0001c81001007387 */ /* 0x000fe20000100a00 */
[----:B------:R-:W-:-:S03]  /*196c0*/  IMAD.WIDE R8, R3, 0x2, R4 ;  /* 0x0000000203087825 */ /* 0x000fc600078e0204 */
[----:B------:R-:W-:Y:S04]  /*196d0*/  STL.64 [R1+0x1c0], R14 ;  /* 0x0001c00e01007387 */ /* 0x000fe80000100a00 */
[----:B------:R-:W-:Y:S04]  /*196e0*/  STL.64 [R1+0x1b8], R12 ;  /* 0x0001b80c01007387 */ /* 0x000fe80000100a00 */
[----:B------:R-:W-:Y:S04]  /*196f0*/  STL.64 [R1+0x1b0], R10 ;  /* 0x0001b00a01007387 */ /* 0x000fe80000100a00 */
[----:B------:R-:W2:Y:S04]  /*19700*/  LDL.LU.64 R4, [R1+0x190] ;  /* 0x0001900001047983 */ /* 0x000ea80000300a00 */
[----:B------:R0:W-:Y:S04]  /*19710*/  STL.64 [R1+0x1a8], R8 ;  /* 0x0001a80801007387 */ /* 0x0001e80000100a00 */
[----:B0-----:R-:W3:Y:S01]  /*19720*/  LDL.LU.64 R8, [R1+0x3c8] ;  /* 0x0003c80001087983 */ /* 0x001ee20000300a00 */
[----:B------:R-:W-:-:S05]  /*19730*/  IMAD.WIDE R6, R3, 0x2, R28 ;  /* 0x0000000203067825 */ /* 0x000fca00078e021c */
[----:B------:R-:W-:Y:S04]  /*19740*/  STL.64 [R1+0x1a0], R6 ;  /* 0x0001a00601007387 */ /* 0x000fe80000100a00 */
[----:B---3--:R0:W-:Y:S04]  /*19750*/  STL.64 [R1+0x7f0], R8 ;  /* 0x0007f00801007387 */ /* 0x0081e80000100a00 */
[----:B0-----:R-:W3:Y:S04]  /*19760*/  LDL.LU.64 R8, [R1+0x3c0] ;  /* 0x0003c00001087983 */ /* 0x001ee80000300a00 */
        /* <DEDUP_REMOVED lines=8> */
[----:B------:R-:W4:Y:S04]  /*197f0*/  LDL.LU.64 R10, [R1+0x3d0] ;  /* 0x0003d000010a7983 */ /* 0x000f280000300a00 */
[----:B------:R-:W2:Y:S04]  /*19800*/  LDL.LU.64 R26, [R1+0x428] ;  /* 0x00042800011a7983 */ /* 0x000ea80000300a00 */
        /* <DEDUP_REMOVED lines=17> */
[----:B0-----:R-:W2:Y:S01]  /*19920*/  LDL.LU.64 R26, [R1+0x3e0] ;  /* 0x0003e000011a7983 */ /* 0x001ea20000300a00 */
[----:B------:R-:W-:-:S04]  /*19930*/  IMAD.WIDE R4, R3, 0x2, R4 ;  /* 0x0000000203047825 */ /* 0x000fc800078e0204 */
[C---:B---3--:R-:W-:Y:S01]  /*19940*/  IMAD.WIDE R8, R3.reuse, 0x2, R8 ;  /* 0x0000000203087825 */ /* 0x048fe200078e0208 */
[----:B--2---:R0:W-:Y:S04]  /*19950*/  STL.64 [R1+0x7e8], R26 ;  /* 0x0007e81a01007387 */ /* 0x0041e80000100a00 */
[----:B0-----:R-:W2:Y:S04]  /*19960*/  LDL.LU.64 R26, [R1+0x3d8] ;  /* 0x0003d800011a7983 */ /* 0x001ea80000300a00 */
[----:B------:R-:W3:Y:S04]  /*19970*/  LDL.LU.64 R24, [R1+0x430] ;  /* 0x0004300001187983 */ /* 0x000ee80000300a00 */
        /* <DEDUP_REMOVED lines=8> */
[----:B------:R0:W-:Y:S04]  /*19a00*/  STL.64 [R1+0x198], R4 ;  /* 0x0001980401007387 */ /* 0x0001e80000100a00 */
[----:B0-----:R-:W3:Y:S04]  /*19a10*/  LDL.LU.64 R4, [R1+0x478] ;  /* 0x0004780001047983 */ /* 0x001ee80000300a00 */
[----:B------:R0:W-:Y:S04]  /*19a20*/  STL.64 [R1+0x190], R8 ;  /* 0x0001900801007387 */ /* 0x0001e80000100a00 */
[----:B0-----:R-:W4:Y:S02]  /*19a30*/  LDL.LU.64 R8, [R1+0x810] ;  /* 0x0008100001087983 */ /* 0x001f240000300a00 */
[----:B----4-:R-:W-:-:S05]  /*19a40*/  IMAD.WIDE R8, R3, 0x2, R8 ;  /* 0x0000000203087825 */ /* 0x010fca00078e0208 */
        /* <DEDUP_REMOVED lines=10> */
[----:B0-----:R-:W4:Y:S01]  /*19af0*/  LDL.LU.64 R8, [R1+0x7f0] ;  /* 0x0007f00001087983 */ /* 0x001f220000300a00 */
[----:B------:R-:W-:-:S04]  /*19b00*/  IMAD.WIDE R10, R3, 0x2, R10 ;  /* 0x00000002030a7825 */ /* 0x000fc800078e020a */
[----:B--2---:R-:W-:-:S04]  /*19b10*/  IMAD.WIDE R26, R3, 0x2, R26 ;  /* 0x00000002031a7825 */ /* 0x004fc800078e021a */
[----:B----4-:R-:W-:-:S05]  /*19b20*/  IMAD.WIDE R8, R3, 0x2, R8 ;  /* 0x0000000203087825 */ /* 0x010fca00078e0208 */
[----:B------:R0:W-:Y:S04]  /*19b30*/  STL.64 [R1+0x168], R8 ;  /* 0x0001680801007387 */ /* 0x0001e80000100a00 */
[----:B0-----:R-:W2:Y:S04]  /*19b40*/  LDL.LU.64 R8, [R1+0x480] ;  /* 0x0004800001087983 */ /* 0x001ea80000300a00 */
[----:B------:R0:W-:Y:S04]  /*19b50*/  STL.64 [R1+0x160], R10 ;  /* 0x0001600a01007387 */ /* 0x0001e80000100a00 */
[----:B0-----:R-:W4:Y:S04]  /*19b60*/  LDL.LU.64 R10, [R1+0x488] ;  /* 0x00048800010a7983 */ /* 0x001f280000300a00 */
[----:B------:R0:W-:Y:S04]  /*19b70*/  STL.64 [R1+0x158], R26 ;  /* 0x0001581a01007387 */ /* 0x0001e80000100a00 */
[----:B0-----:R-:W3:Y:S02]  /*19b80*/  LDL.LU.64 R26, [R1+0x7e8] ;  /* 0x0007e800011a7983 */ /* 0x001ee40000300a00 */
[----:B---3--:R-:W-:-:S05]  /*19b90*/  IMAD.WIDE R26, R3, 0x2, R26 ;  /* 0x00000002031a7825 */ /* 0x008fca00078e021a */
        /* <DEDUP_REMOVED lines=25> */
[----:B0-----:R-:W3:Y:S01]  /*19d30*/  LDL.LU.64 R26, [R1+0x7a0] ;  /* 0x0007a000011a7983 */ /* 0x001ee20000300a00 */
[----:B------:R-:W-:-:S04]  /*19d40*/  IMAD.WIDE R12, R3, 0x2, R12 ;  /* 0x00000002030c7825 */ /* 0x000fc800078e020c */
[----:B---3--:R-:W-:-:S05]  /*19d50*/  IMAD.WIDE R26, R3, 0x2, R26 ;  /* 0x00000002031a7825 */ /* 0x008fca00078e021a */
[----:B------:R0:W-:Y:S02]  /*19d60*/  STL.64 [R1+0x108], R26 ;  /* 0x0001081a01007387 */ /* 0x0001e40000100a00 */
[----:B0-----:R-:W-:-:S04]  /*19d70*/  IMAD.WIDE R26, R3, 0x2, R24 ;  /* 0x00000002031a7825 */ /* 0x001fc800078e0218 */
[----:B------:R-:W-:-:S04]  /*19d80*/  IMAD.WIDE R24, R3, 0x2, R22 ;  /* 0x0000000203187825 */ /* 0x000fc800078e0216 */
[----:B------:R-:W-:-:S04]  /*19d90*/  IMAD.WIDE R22, R3, 0x2, R20 ;  /* 0x0000000203167825 */ /* 0x000fc800078e0214 */
[----:B------:R-:W-:-:S04]  /*19da0*/  IMAD.WIDE R20, R3, 0x2, R18 ;  /* 0x0000000203147825 */ /* 0x000fc800078e0212 */
[C---:B------:R-:W-:Y:S01]  /*19db0*/  IMAD.WIDE R18, R3.reuse, 0x2, R16 ;  /* 0x0000000203127825 */ /* 0x040fe200078e0210 */
[----:B------:R-:W-:Y:S03]  /*19dc0*/  STL.64 [R1+0x100], R26 ;  /* 0x0001001a01007387 */ /* 0x000fe60000100a00 */
[C---:B------:R-:W-:Y:S01]  /*19dd0*/  IMAD.WIDE R16, R3.reuse, 0x2, R14 ;  /* 0x0000000203107825 */ /* 0x040fe200078e020e */
[----:B------:R-:W-:Y:S04]  /*19de0*/  STL.64 [R1+0xf8], R24 ;  /* 0x0000f81801007387 */ /* 0x000fe80000100a00 */
[----:B------:R-:W-:Y:S04]  /*19df0*/  STL.64 [R1+0xf0], R22 ;  /* 0x0000f01601007387 */ /* 0x000fe80000100a00 */
[----:B------:R-:W-:Y:S04]  /*19e00*/  STL.64 [R1+0xe8], R20 ;  /* 0x0000e81401007387 */ /* 0x000fe80000100a00 */
[----:B------:R-:W-:Y:S01]  /*19e10*/  STL.64 [R1+0xe0], R18 ;  /* 0x0000e01201007387 */ /* 0x000fe20000100a00 */
[----:B------:R-:W-:-:S03]  /*19e20*/  IMAD.WIDE R14, R3, 0x2, R28 ;  /* 0x00000002030e7825 */ /* 0x000fc600078e021c */
[----:B------:R-:W-:Y:S04]  /*19e30*/  STL.64 [R1+0xd8], R16 ;  /* 0x0000d81001007387 */ /* 0x000fe80000100a00 */
[----:B------:R-:W3:Y:S04]  /*19e40*/  LDL.LU.64 R28, [R1+0x490] ;  /* 0x00049000011c7983 */ /* 0x000ee80000300a00 */
[----:B------:R0:W-:Y:S04]  /*19e50*/  STL.64 [R1+0xd0], R12 ;  /* 0x0000d00c01007387 */ /* 0x0001e80000100a00 */
[----:B------:R-:W-:Y:S01]  /*19e60*/  STL.64 [R1+0xc8], R14 ;  /* 0x0000c80e01007387 */ /* 0x000fe20000100a00 */
[----:B0-----:R-:W-:-:S04]  /*19e70*/  IMAD.WIDE R12, R3, 0x2, R6 ;  /* 0x00000002030c7825 */ /* 0x001fc800078e0206 */
[C---:B------:R-:W-:Y:S02]  /*19e80*/  IMAD.WIDE R6, R3.reuse, 0x2, R4 ;  /* 0x0000000203067825 */ /* 0x040fe400078e0204 */
[----:B------:R-:W2:Y:S04]  /*19e90*/  LDL.LU.64 R4, [R1+0x4a0] ;  /* 0x0004a00001047983 */ /* 0x000ea80000300a00 */
[----:B------:R-:W-:Y:S04]  /*19ea0*/  STL.64 [R1+0xc0], R12 ;  /* 0x0000c00c01007387 */ /* 0x000fe80000100a00 */
[----:B--2---:R0:W-:Y:S04]  /*19eb0*/  STL.64 [R1+0x798], R4 ;  /* 0x0007980401007387 */ /* 0x0041e80000100a00 */
[----:B------:R1:W-:Y:S04]  /*19ec0*/  STL.64 [R1+0xb8], R6 ;  /* 0x0000b80601007387 */ /* 0x0003e80000100a00 */
[----:B0-----:R-:W2:Y:S04]  /*19ed0*/  LDL.LU.64 R4, [R1+0x498] ;  /* 0x0004980001047983 */ /* 0x001ea80000300a00 */
[----:B-1----:R-:W3:Y:S01]  /*19ee0*/  LDL.LU.64 R6, [R1+0x4b0] ;  /* 0x0004b00001067983 */ /* 0x002ee20000300a00 */
[----:B------:R-:W-:-:S04]  /*19ef0*/  IMAD.WIDE R12, R3, 0x2, R8 ;  /* 0x00000002030c7825 */ /* 0x000fc800078e0208 */
[C---:B----4-:R-:W-:Y:S01]  /*19f00*/  IMAD.WIDE R14, R3.reuse, 0x2, R10 ;  /* 0x00000002030e7825 */ /* 0x050fe200078e020a */
[----:B---3--:R0:W-:Y:S04]  /*19f10*/  STL.64 [R1+0x790], R6 ;  /* 0x0007900601007387 */ /* 0x0081e80000100a00 */
[----:B0-----:R-:W3:Y:S04]  /*19f20*/  LDL.LU.64 R6, [R1+0x4a8] ;  /* 0x0004a80001067983 */ /* 0x001ee80000300a00 */
[----:B------:R-:W4:Y:S04]  /*19f30*/  LDL.LU.64 R8, [R1+0x4b8] ;  /* 0x0004b80001087983 */ /* 0x000f280000300a00 */
[----:B------:R0:W-:Y:S04]  /*19f40*/  STL.64 [R1+0xb0], R12 ;  /* 0x0000b00c01007387 */ /* 0x0001e80000100a00 */
[----:B------:R-:W4:Y:S04]  /*19f50*/  LDL.LU.64 R10, [R1+0x4c0] ;  /* 0x0004c000010a7983 */ /* 0x000f280000300a00 */
[----:B0-----:R-:W4:Y:S04]  /*19f60*/  LDL.LU.64 R12, [R1+0x4c8] ;  /* 0x0004c800010c7983 */ /* 0x001f280000300a00 */
[----:B------:R0:W-:Y:S04]  /*19f70*/  STL.64 [R1+0xa8], R14 ;  /* 0x0000a80e01007387 */ /* 0x0001e80000100a00 */
[----:B0-----:R-:W4:Y:S04]  /*19f80*/  LDL.LU.64 R14, [R1+0x4d0] ;  /* 0x0004d000010e7983 */ /* 0x001f280000300a00 */
[----:B------:R-:W2:Y:S04]  /*19f90*/  LDL.LU.64 R16, [R1+0x4e0] ;  /* 0x0004e00001107983 */ /* 0x000ea80000300a00 */
[----:B--2---:R0:W-:Y:S04]  /*19fa0*/  STL.64 [R1+0x788], R16 ;  /* 0x0007881001007387 */ /* 0x0041e80000100a00 */
[----:B0-----:R-:W2:Y:S04]  /*19fb0*/  LDL.LU.64 R16, [R1+0x4d8] ;  /* 0x0004d80001107983 */ /* 0x001ea80000300a00 */
[----:B------:R-:W3:Y:S04]  /*19fc0*/  LDL.LU.64 R18, [R1+0x4f8] ;  /* 0x0004f80001127983 */ /* 0x000ee80000300a00 */
[----:B---3--:R0:W-:Y:S04]  /*19fd0*/  STL.64 [R1+0x778], R18 ;  /* 0x0007781201007387 */ /* 0x0081e80000100a00 */
[----:B0-----:R-:W3:Y:S04]  /*19fe0*/  LDL.LU.64 R18, [R1+0x4f0] ;  /* 0x0004f00001127983 */ /* 0x001ee80000300a00 */
[----:B---3--:R0:W-:Y:S04]  /*19ff0*/  STL.64 [R1+0x780], R18 ;  /* 0x0007801201007387 */ /* 0x0081e80000100a00 */
[----:B0-----:R-:W3:Y:S04]  /*1a000*/  LDL.LU.64 R18, [R1+0x4e8] ;  /* 0x0004e80001127983 */ /* 0x001ee80000300a00 */
[----:B------:R-:W4:Y:S04]  /*1a010*/  LDL.LU.64 R20, [R1+0x508] ;  /* 0x0005080001147983 */ /* 0x000f280000300a00 */
[----:B----4-:R0:W-:Y:S04]  /*1a020*/  STL.64 [R1+0x770], R20 ;  /* 0x0007701401007387 */ /* 0x0101e80000100a00 */
[----:B0-----:R-:W4:Y:S04]  /*1a030*/  LDL.LU.64 R20, [R1+0x500] ;  /* 0x0005000001147983 */ /* 0x001f280000300a00 */
[----:B------:R-:W2:Y:S04]  /*1a040*/  LDL.LU.64 R22, [R1+0x520] ;  /* 0x0005200001167983 */ /* 0x000ea80000300a00 */
[----:B--2---:R0:W-:Y:S04]  /*1a050*/  STL.64 [R1+0x760], R22 ;  /* 0x0007601601007387 */ /* 0x0041e80000100a00 */
[----:B0-----:R-:W2:Y:S01]  /*1a060*/  LDL.LU.64 R22, [R1+0x518] ;  /* 0x0005180001167983 */ /* 0x001ea20000300a00 */
[----:B------:R-:W-:-:S04]  /*1a070*/  IMAD.WIDE R28, R3, 0x2, R28 ;  /* 0x00000002031c7825 */ /* 0x000fc800078e021c */
[C---:B------:R-:W-:Y:S01]  /*1a080*/  IMAD.WIDE R4, R3.reuse, 0x2, R4 ;  /* 0x0000000203047825 */ /* 0x040fe200078e0204 */
[----:B--2---:R0:W-:Y:S04]  /*1a090*/  STL.64 [R1+0x768], R22 ;  /* 0x0007681601007387 */ /* 0x0041e80000100a00 */
[----:B0-----:R-:W2:Y:S04]  /*1a0a0*/  LDL.LU.64 R22, [R1+0x510] ;  /* 0x0005100001167983 */ /* 0x001ea80000300a00 */
[----:B------:R-:W2:Y:S04]  /*1a0b0*/  LDL.LU.64 R26, [R1+0x528] ;  /* 0x00052800011a7983 */ /* 0x000ea80000300a00 */
[----:B------:R-:W2:Y:S04]  /*1a0c0*/  LDL.LU.64 R24, [R1+0x530] ;  /* 0x0005300001187983 */ /* 0x000ea80000300a00 */
[----:B------:R0:W-:Y:S04]  /*1a0d0*/  STL.64 [R1+0xa0], R28 ;  /* 0x0000a01c01007387 */ /* 0x0001e80000100a00 */
[----:B0-----:R-:W2:Y:S04]  /*1a0e0*/  LDL.LU.64 R28, [R1+0x538] ;  /* 0x00053800011c7983 */ /* 0x001ea80000300a00 */
[----:B------:R0:W-:Y:S04]  /*1a0f0*/  STL.64 [R1+0x98], R4 ;  /* 0x0000980401007387 */ /* 0x0001e80000100a00 */
[----:B0-----:R-:W3:Y:S01]  /*1a100*/  LDL.LU.64 R4, [R1+0x798] ;  /* 0x0007980001047983 */ /* 0x001ee20000300a00 */
[----:B------:R-:W-:-:S04]  /*1a110*/  IMAD.WIDE R6, R3, 0x2, R6 ;  /* 0x0000000203067825 */ /* 0x000fc800078e0206 */
[----:B---3--:R-:W-:-:S05]  /*1a120*/  IMAD.WIDE R4, R3, 0x2, R4 ;  /* 0x0000000203047825 */ /* 0x008fca00078e0204 */
[----:B------:R0:W-:Y:S04]  /*1a130*/  STL.64 [R1+0x90], R4 ;  /* 0x0000900401007387 */ /* 0x0001e80000100a00 */
[----:B0-----:R-:W3:Y:S04]  /*1a140*/  LDL.LU.64 R4, [R1+0x540] ;  /* 0x0005400001047983 */ /* 0x001ee80000300a00 */
[----:B------:R0:W-:Y:S04]  /*1a150*/  STL.64 [R1+0x88], R6 ;  /* 0x0000880601007387 */ /* 0x0001e80000100a00 */
[----:B0-----:R-:W4:Y:S01]  /*1a160*/  LDL.LU.64 R6, [R1+0x790] ;  /* 0x0007900001067983 */ /* 0x001f220000300a00 */
[----:B------:R-:W-:-:S04]  /*1a170*/  IMAD.WIDE R8, R3, 0x2, R8 ;  /* 0x0000000203087825 */ /* 0x000fc800078e0208 */
[----:B------:R-:W-:-:S04]  /*1a180*/  IMAD.WIDE R10, R3, 0x2, R10 ;  /* 0x00000002030a7825 */ /* 0x000fc800078e020a */
[----:B------:R-:W-:-:S04]  /*1a190*/  IMAD.WIDE R12, R3, 0x2, R12 ;  /* 0x00000002030c7825 */ /* 0x000fc800078e020c */
[----:B------:R-:W-:-:S04]  /*1a1a0*/  IMAD.WIDE R14, R3, 0x2, R14 ;  /* 0x00000002030e7825 */ /* 0x000fc800078e020e */
[----:B------:R-:W-:-:S04]  /*1a1b0*/  IMAD.WIDE R16, R3, 0x2, R16 ;  /* 0x0000000203107825 */ /* 0x000fc800078e0210 */
[----:B----4-:R-:W-:-:S05]  /*1a1c0*/  IMAD.WIDE R6, R3, 0x2, R6 ;  /* 0x0000000203067825 */ /* 0x010fca00078e0206 */
[----:B------:R0:W-:Y:S04]  /*1a1d0*/  STL.64 [R1+0x80], R6 ;  /* 0x0000800601007387 */ /* 0x0001e80000100a00 */
[----:B0-----:R-:W4:Y:S04]  /*1a1e0*/  LDL.LU.64 R6, [R1+0x548] ;  /* 0x0005480001067983 */ /* 0x001f280000300a00 */
        /* <DEDUP_REMOVED lines=9> */
[----:B0-----:R-:W2:Y:S01]  /*1a280*/  LDL.LU.64 R16, [R1+0x788] ;  /* 0x0007880001107983 */ /* 0x001ea20000300a00 */
[----:B------:R-:W-:-:S04]  /*1a290*/  IMAD.WIDE R18, R3, 0x2, R18 ;  /* 0x0000000203127825 */ /* 0x000fc800078e0212 */
[----:B--2---:R-:W-:-:S05]  /*1a2a0*/  IMAD.WIDE R16, R3, 0x2, R16 ;  /* 0x0000000203107825 */ /* 0x004fca00078e0210 */
[----:B------:R0:W-:Y:S04]  /*1a2b0*/  STL.64 [R1+0x50], R16 ;  /* 0x0000501001007387 */ /* 0x0001e80000100a00 */
[----:B0-----:R-:W2:Y:S04]  /*1a2c0*/  LDL.LU.64 R16, [R1+0x570] ;  /* 0x0005700001107983 */ /* 0x001ea80000300a00 */
[----:B------:R0:W-:Y:S04]  /*1a2d0*/  STL.64 [R1+0x48], R18 ;  /* 0x0000481201007387 */ /* 0x0001e80000100a00 */
[----:B0-----:R-:W3:Y:S02]  /*1a2e0*/  LDL.LU.64 R18, [R1+0x780] ;  /* 0x0007800001127983 */ /* 0x001ee40000300a00 */
[----:B---3--:R-:W-:-:S05]  /*1a2f0*/  IMAD.WIDE R18, R3, 0x2, R18 ;  /* 0x0000000203127825 */ /* 0x008fca00078e0212 */
        /* <DEDUP_REMOVED lines=9> */
[----:B----4-:R-:W-:-:S05]  /*1a390*/  IMAD.WIDE R20, R3, 0x2, R20 ;  /* 0x0000000203147825 */ /* 0x010fca00078e0214 */
[----:B------:R0:W-:Y:S04]  /*1a3a0*/  STL.64 [R1+0x28], R20 ;  /* 0x0000281401007387 */ /* 0x0001e80000100a00 */
[----:B0-----:R-:W4:Y:S04]  /*1a3b0*/  LDL.LU.64 R20, [R1+0x580] ;  /* 0x0005800001147983 */ /* 0x001f280000300a00 */
[----:B------:R0:W-:Y:S04]  /*1a3c0*/  STL.64 [R1+0x20], R22 ;  /* 0x0000201601007387 */ /* 0x0001e80000100a00 */
[----:B0-----:R-:W2:Y:S02]  /*1a3d0*/  LDL.LU.64 R22, [R1+0x768] ;  /* 0x0007680001167983 */ /* 0x001ea40000300a00 */
[----:B--2---:R-:W-:-:S05]  /*1a3e0*/  IMAD.WIDE R22, R3, 0x2, R22 ;  /* 0x0000000203167825 */ /* 0x004fca00078e0216 */
[----:B------:R0:W-:Y:S04]  /*1a3f0*/  STL.64 [R1+0x18], R22 ;  /* 0x0000181601007387 */ /* 0x0001e80000100a00 */
[----:B0-----:R-:W2:Y:S01]  /*1a400*/  LDL.LU.64 R22, [R1+0x760] ;  /* 0x0007600001167983 */ /* 0x001ea20000300a00 */
        /* <DEDUP_REMOVED lines=11> */
[----:B------:R0:W-:Y:S02]  /*1a4c0*/  STL.64 [R1+0x8], R26 ;  /* 0x0000081a01007387 */ /* 0x0001e40000100a00 */
[----:B0-----:R-:W-:-:S02]  /*1a4d0*/  IMAD.WIDE R26, R3, 0x2, R24 ;  /* 0x00000002031a7825 */ /* 0x001fc400078e0218 */
[----:B------:R-:W2:Y:S04]  /*1a4e0*/  LDL.LU.64 R24, [R1+0x590] ;  /* 0x0005900001187983 */ /* 0x000ea80000300a00 */
[----:B------:R0:W-:Y:S04]  /*1a4f0*/  STL.64 [R1], R26 ;  /* 0x0000001a01007387 */ /* 0x0001e80000100a00 */
[----:B------:R-:W-:Y:S01]  /*1a500*/  STL.64 [R1+0x6e0], R28 ;  /* 0x0006e01c01007387 */ /* 0x000fe20000100a00 */
[----:B------:R-:W-:-:S03]  /*1a510*/  IMAD.WIDE R16, R3, 0x2, R16 ;  /* 0x0000000203107825 */ /* 0x000fc600078e0210 */
[----:B0-----:R-:W2:Y:S04]  /*1a520*/  LDL.LU.64 R26, [R1+0x598] ;  /* 0x00059800011a7983 */ /* 0x001ea80000300a00 */
[----:B------:R-:W-:Y:S04]  /*1a530*/  STL.64 [R1+0x6e8], R4 ;  /* 0x0006e80401007387 */ /* 0x000fe80000100a00 */
[----:B------:R-:W-:Y:S04]  /*1a540*/  STL.64 [R1+0x6f0], R6 ;  /* 0x0006f00601007387 */ /* 0x000fe80000100a00 */
[----:B------:R-:W-:Y:S04]  /*1a550*/  STL.64 [R1+0x6f8], R8 ;  /* 0x0006f80801007387 */ /* 0x000fe80000100a00 */
[----:B------:R-:W-:Y:S04]  /*1a560*/  STL.64 [R1+0x700], R10 ;  /* 0x0007000a01007387 */ /* 0x000fe80000100a00 */
[----:B------:R-:W-:Y:S04]  /*1a570*/  STL.64 [R1+0x708], R12 ;  /* 0x0007080c01007387 */ /* 0x000fe80000100a00 */
[----:B------:R0:W-:Y:S01]  /*1a580*/  STL.64 [R1+0x710], R14 ;  /* 0x0007100e01007387 */ /* 0x0001e20000100a00 */
[----:B---3--:R-:W-:-:S04]  /*1a590*/  IMAD.WIDE R18, R3, 0x2, R18 ;  /* 0x0000000203127825 */ /* 0x008fc800078e0212 */
[C---:B----4-:R-:W-:Y:S01]  /*1a5a0*/  IMAD.WIDE R20, R3.reuse, 0x2, R20 ;  /* 0x0000000203147825 */ /* 0x050fe200078e0214 */
[----:B0-----:R-:W3:Y:S04]  /*1a5b0*/  LDL.LU.64 R14, [R1+0x390] ;  /* 0x00039000010e7983 */ /* 0x001ee80000300a00 */
[----:B------:R-:W4:Y:S04]  /*1a5c0*/  LDL.LU.64 R12, [R1+0x378] ;  /* 0x00037800010c7983 */ /* 0x000f280000300a00 */
[----:B------:R0:W-:Y:S04]  /*1a5d0*/  STL.64 [R1+0x718], R16 ;  /* 0x0007181001007387 */ /* 0x0001e80000100a00 */
[----:B0-----:R-:W3:Y:S04]  /*1a5e0*/  LDL.LU.64 R16, [R1+0x398] ;  /* 0x0003980001107983 */ /* 0x001ee80000300a00 */
[----:B------:R0:W-:Y:S04]  /*1a5f0*/  STL.64 [R1+0x720], R18 ;  /* 0x0007201201007387 */ /* 0x0001e80000100a00 */
[----:B0-----:R-:W4:Y:S04]  /*1a600*/  LDL.LU.64 R18, [R1+0x370] ;  /* 0x0003700001127983 */ /* 0x001f280000300a00 */
[----:B------:R-:W4:Y:S04]  /*1a610*/  LDL.LU.64 R10, [R1+0x368] ;  /* 0x00036800010a7983 */ /* 0x000f280000300a00 */
[----:B------:R0:W-:Y:S04]  /*1a620*/  STL.64 [R1+0x728], R20 ;  /* 0x0007281401007387 */ /* 0x0001e80000100a00 */
[----:B0-----:R-:W4:Y:S04]  /*1a630*/  LDL.LU.64 R20, [R1+0x380] ;  /* 0x0003800001147983 */ /* 0x001f280000300a00 */
[----:B------:R-:W4:Y:S01]  /*1a640*/  LDL.LU.64 R8, [R1+0x360] ;  /* 0x0003600001087983 */ /* 0x000f220000300a00 */
[----:B--2---:R-:W-:-:S05]  /*1a650*/  IMAD.WIDE R22, R3, 0x2, R22 ;  /* 0x0000000203167825 */ /* 0x004fca00078e0216 */
[----:B------:R0:W-:Y:S04]  /*1a660*/  STL.64 [R1+0x730], R22 ;  /* 0x0007301601007387 */ /* 0x0001e80000100a00 */
[----:B0-----:R-:W2:Y:S01]  /*1a670*/  LDL.LU.64 R22, [R1+0x388] ;  /* 0x0003880001167983 */ /* 0x001ea20000300a00 */
[----:B------:R-:W-:-:S03]  /*1a680*/  IMAD.WIDE R24, R3, 0x2, R24 ;  /* 0x0000000203187825 */ /* 0x000fc600078e0218 */
[----:B------:R-:W4:Y:S04]  /*1a690*/  LDL.LU.64 R6, [R1+0x358] ;  /* 0x0003580001067983 */ /* 0x000f280000300a00 */
[----:B------:R-:W-:Y:S04]  /*1a6a0*/  STL.64 [R1+0x738], R24 ;  /* 0x0007381801007387 */ /* 0x000fe80000100a00 */
[----:B------:R-:W4:Y:S04]  /*1a6b0*/  LDL.LU.64 R4, [R1+0x350] ;  /* 0x0003500001047983 */ /* 0x000f280000300a00 */
[----:B------:R-:W4:Y:S01]  /*1a6c0*/  LDL.LU.64 R28, [R1+0x348] ;  /* 0x00034800011c7983 */ /* 0x000f220000300a00 */
[----:B------:R-:W-:-:S05]  /*1a6d0*/  IMAD.WIDE R26, R3, 0x2, R26 ;  /* 0x00000002031a7825 */ /* 0x000fca00078e021a */
[----:B------:R-:W-:Y:S04]  /*1a6e0*/  STL.64 [R1+0x748], R26 ;  /* 0x0007481a01007387 */ /* 0x000fe80000100a00 */
[----:B------:R-:W-:Y:S04]  /*1a6f0*/  STL [R1+0x740], R2 ;  /* 0x0007400201007387 */ /* 0x000fe80000100800 */
[----:B---3--:R0:W-:Y:S01]  /*1a700*/  STL [R1+0x574], R16 ;  /* 0x0005741001007387 */ /* 0x0081e20000100800 */
[----:B------:R-:W-:-:S03]  /*1a710*/  IMAD.MOV.U32 R0, RZ, RZ, R17 ;  /* 0x000000ffff007224 */ /* 0x000fc600078e0011 */
[----:B0-----:R-:W3:Y:S04]  /*1a720*/  LDL.LU.64 R16, [R1+0x340] ;  /* 0x0003400001107983 */ /* 0x001ee80000300a00 */
[----:B------:R0:W-:Y:S04]  /*1a730*/  STL [R1+0x54c], R0 ;  /* 0x00054c0001007387 */ /* 0x0001e80000100800 */
[----:B------:R1:W-:Y:S01]  /*1a740*/  STL [R1+0x57c], R14 ;  /* 0x00057c0e01007387 */ /* 0x0003e20000100800 */
[----:B0-----:R-:W-:-:S03]  /*1a750*/  IMAD.MOV.U32 R0, RZ, RZ, R15 ;  /* 0x000000ffff007224 */ /* 0x001fc600078e000f */
[----:B-1----:R-:W3:Y:S04]  /*1a760*/  LDL.LU.64 R14, [R1+0x338] ;  /* 0x00033800010e7983 */ /* 0x002ee80000300a00 */
[----:B------:R0:W-:Y:S04]  /*1a770*/  STL [R1+0x53c], R0 ;  /* 0x00053c0001007387 */ /* 0x0001e80000100800 */
[----:B--2---:R1:W-:Y:S01]  /*1a780*/  STL [R1+0x584], R22 ;  /* 0x0005841601007387 */ /* 0x0043e20000100800 */
[----:B0-----:R-:W-:-:S03]  /*1a790*/  IMAD.MOV.U32 R0, RZ, RZ, R23 ;  /* 0x000000ffff007224 */ /* 0x001fc600078e0017 */
[----:B-1----:R-:W2:Y:S04]  /*1a7a0*/  LDL.LU.64 R22, [R1+0x330] ;  /* 0x0003300001167983 */ /* 0x002ea80000300a00 */
[----:B------:R0:W-:Y:S04]  /*1a7b0*/  STL [R1+0x52c], R0 ;  /* 0x00052c0001007387 */ /* 0x0001e80000100800 */
[----:B----4-:R1:W-:Y:S01]  /*1a7c0*/  STL [R1+0x58c], R20 ;  /* 0x00058c1401007387 */ /* 0x0103e20000100800 */
[----:B0-----:R-:W-:-:S03]  /*1a7d0*/  IMAD.MOV.U32 R0, RZ, RZ, R21 ;  /* 0x000000ffff007224 */ /* 0x001fc600078e0015 */
[----:B-1----:R-:W4:Y:S04]  /*1a7e0*/  LDL.LU.64 R20, [R1+0x328] ;  /* 0x0003280001147983 */ /* 0x002f280000300a00 */
[----:B------:R0:W-:Y:S04]  /*1a7f0*/  STL [R1+0x380], R0 ;  /* 0x0003800001007387 */ /* 0x0001e80000100800 */
[----:B------:R1:W-:Y:S01]  /*1a800*/  STL [R1+0x594], R12 ;  /* 0x0005940c01007387 */ /* 0x0003e20000100800 */
        /* <DEDUP_REMOVED lines=27> */
[----:B---3--:R1:W-:Y:S01]  /*1a9c0*/  STL [R1+0x390], R16 ;  /* 0x0003901001007387 */ /* 0x0083e20000100800 */
[----:B0-----:R-:W-:-:S03]  /*1a9d0*/  IMAD.MOV.U32 R0, RZ, RZ, R17 ;  /* 0x000000ffff007224 */ /* 0x001fc600078e0011 */
[----:B-1----:R-:W3:Y:S04]  /*1a9e0*/  LDL.LU.64 R16, [R1+0x2e8] ;  /* 0x0002e80001107983 */ /* 0x002ee80000300a00 */
        /* <DEDUP_REMOVED lines=50> */
[----:B0-----:R-:W-:-:S03]  /*1ad10*/  MOV R0, R23 ;  /* 0x0000001700007202 */ /* 0x001fc60000000f00 */
        /* <DEDUP_REMOVED lines=98> */
[----:B------:R-:W-:Y:S04]  /*1b340*/  STL [R1+0x428], R18 ;  /* 0x0004281201007387 */ /* 0x000fe80000100800 */
[----:B------:R-:W4:Y:S01]  /*1b350*/  LDL.LU.64 R24, [R1+0x1b0] ;  /* 0x0001b00001187983 */ /* 0x000f220000300a00 */
[----:B0-----:R-:W-:-:S05]  /*1b360*/  IMAD.MOV.U32 R0, RZ, RZ, R19 ;  /* 0x000000ffff007224 */ /* 0x001fca00078e0013 */
        /* <DEDUP_REMOVED lines=9> */
[----:B------:R1:W-:Y:S04]  /*1b400*/  STL [R1+0x434], R6 ;  /* 0x0004340601007387 */ /* 0x0003e80000100800 */
[----:B------:R-:W4:Y:S01]  /*1b410*/  LDL.LU.64 R18, [R1+0x198] ;  /* 0x0001980001127983 */ /* 0x000f220000300a00 */
[----:B0-----:R-:W-:-:S05]  /*1b420*/  IMAD.MOV.U32 R0, RZ, RZ, R7 ;  /* 0x000000ffff007224 */ /* 0x001fca00078e0007 */
[----:B------:R0:W-:Y:S04]  /*1b430*/  STL [R1+0x1f0], R0 ;  /* 0x0001f00001007387 */ /* 0x0001e80000100800 */
[----:B------:R0:W-:Y:S04]  /*1b440*/  STL [R1+0x438], R4 ;  /* 0x0004380401007387 */ /* 0x0001e80000100800 */
[----:B-1----:R-:W4:Y:S01]  /*1b450*/  LDL.LU.64 R6, [R1+0x190] ;  /* 0x0001900001067983 */ /* 0x002f220000300a00 */
[----:B0-----:R-:W-:-:S05]  /*1b460*/  IMAD.MOV.U32 R0, RZ, RZ, R5 ;  /* 0x000000ffff007224 */ /* 0x001fca00078e0005 */
[----:B------:R0:W-:Y:S04]  /*1b470*/  STL [R1+0x1e8], R0 ;  /* 0x0001e80001007387 */ /* 0x0001e80000100800 */
[----:B------:R1:W-:Y:S04]  /*1b480*/  STL [R1+0x43c], R28 ;  /* 0x00043c1c01007387 */ /* 0x0003e80000100800 */
[----:B------:R-:W4:Y:S01]  /*1b490*/  LDL.LU.64 R4, [R1+0x188] ;  /* 0x0001880001047983 */ /* 0x000f220000300a00 */
[----:B0-----:R-:W-:-:S03]  /*1b4a0*/  IMAD.MOV.U32 R0, RZ, RZ, R29 ;  /* 0x000000ffff007224 */ /* 0x001fc600078e001d */
[----:B---3--:R-:W-:Y:S04]  /*1b4b0*/  STL [R1+0x440], R16 ;  /* 0x0004401001007387 */ /* 0x008fe80000100800 */
[----:B------:R0:W-:Y:S04]  /*1b4c0*/  STL [R1+0x1e0], R0 ;  /* 0x0001e00001007387 */ /* 0x0001e80000100800 */
[----:B-1----:R-:W3:Y:S01]  /*1b4d0*/  LDL.LU.64 R28, [R1+0x180] ;  /* 0x00018000011c7983 */ /* 0x002ee20000300a00 */
[----:B0-----:R-:W-:-:S03]  /*1b4e0*/  IMAD.MOV.U32 R0, RZ, RZ, R17 ;  /* 0x000000ffff007224 */ /* 0x001fc600078e0011 */
[----:B------:R-:W-:Y:S04]  /*1b4f0*/  STL [R1+0x444], R14 ;  /* 0x0004440e01007387 */ /* 0x000fe80000100800 */
[----:B------:R0:W-:Y:S04]  /*1b500*/  STL [R1+0x1d8], R0 ;  /* 0x0001d80001007387 */ /* 0x0001e80000100800 */
[----:B------:R-:W3:Y:S01]  /*1b510*/  LDL.LU.64 R16, [R1+0x178] ;  /* 0x0001780001107983 */ /* 0x000ee20000300a00 */
[----:B0-----:R-:W-:-:S03]  /*1b520*/  IMAD.MOV.U32 R0, RZ, RZ, R15 ;  /* 0x000000ffff007224 */ /* 0x001fc600078e000f */
[----:B--2---:R-:W-:Y:S04]  /*1b530*/  STL [R1+0x448], R22 ;  /* 0x0004481601007387 */ /* 0x004fe80000100800 */
[----:B------:R0:W-:Y:S04]  /*1b540*/  STL [R1+0x1d0], R0 ;  /* 0x0001d00001007387 */ /* 0x0001e80000100800 */
[----:B------:R-:W2:Y:S01]  /*1b550*/  LDL.LU.64 R14, [R1+0x170] ;  /* 0x00017000010e7983 */ /* 0x000ea20000300a00 */
[----:B0-----:R-:W-:-:S03]  /*1b560*/  IMAD.MOV.U32 R0, RZ, RZ, R23 ;  /* 0x000000ffff007224 */ /* 0x001fc600078e0017 */
[----:B----4-:R-:W-:Y:S04]  /*1b570*/  STL [R1+0x44c], R20 ;  /* 0x00044c1401007387 */ /* 0x010fe80000100800 */
[----:B------:R0:W-:Y:S04]  /*1b580*/  STL [R1+0x1c8], R0 ;  /* 0x0001c80001007387 */ /* 0x0001e80000100800 */
[----:B------:R-:W4:Y:S01]  /*1b590*/  LDL.LU.64 R22, [R1+0x168] ;  /* 0x0001680001167983 */ /* 0x000f220000300a00 */
[----:B0-----:R-:W-:-:S03]  /*1b5a0*/  IMAD.MOV.U32 R0, RZ, RZ, R21 ;  /* 0x000000ffff007224 */ /* 0x001fc600078e0015 */
[----:B------:R-:W-:Y:S04]  /*1b5b0*/  STL [R1+0x450], R12 ;  /* 0x0004500c01007387 */ /* 0x000fe80000100800 */
[----:B------:R0:W-:Y:S04]  /*1b5c0*/  STL [R1+0x1c0], R0 ;  /* 0x0001c00001007387 */ /* 0x0001e80000100800 */
[----:B------:R-:W4:Y:S04]  /*1b5d0*/  LDL.LU.64 R20, [R1+0x160] ;  /* 0x0001600001147983 */ /* 0x000f280000300a00 */
[----:B------:R-:W-:Y:S01]  /*1b5e0*/  STL [R1+0x454], R24 ;  /* 0x0004541801007387 */ /* 0x000fe20000100800 */
[----:B0-----:R-:W-:-:S05]  /*1b5f0*/  IMAD.MOV.U32 R0, RZ, RZ, R13 ;  /* 0x000000ffff007224 */ /* 0x001fca00078e000d */
[----:B------:R0:W-:Y:S04]  /*1b600*/  STL [R1+0x1b8], R0 ;  /* 0x0001b80001007387 */ /* 0x0001e80000100800 */
[----:B------:R-:W4:Y:S01]  /*1b610*/  LDL.LU.64 R12, [R1+0x158] ;  /* 0x00015800010c7983 */ /* 0x000f220000300a00 */
[----:B0-----:R-:W-:-:S03]  /*1b620*/  IMAD.MOV.U32 R0, RZ, RZ, R25 ;  /* 0x000000ffff007224 */ /* 0x001fc600078e0019 */
[----:B------:R-:W-:Y:S04]  /*1b630*/  STL [R1+0x458], R10 ;  /* 0x0004580a01007387 */ /* 0x000fe80000100800 */
[----:B------:R0:W-:Y:S02]  /*1b640*/  STL [R1+0x1b0], R0 ;  /* 0x0001b00001007387 */ /* 0x0001e40000100800 */
[----:B0-----:R-:W-:Y:S02]  /*1b650*/  IMAD.MOV.U32 R0, RZ, RZ, R11 ;  /* 0x000000ffff007224 */ /* 0x001fe400078e000b */
[----:B------:R-:W4:Y:S04]  /*1b660*/  LDL.LU.64 R10, [R1+0x150] ;  /* 0x00015000010a7983 */ /* 0x000f280000300a00 */
        /* <DEDUP_REMOVED lines=10> */
[----:B------:R-:W-:Y:S01]  /*1b710*/  STL [R1+0x468], R4 ;  /* 0x0004680401007387 */ /* 0x000fe20000100800 */
[----:B0-----:R-:W-:-:S05]  /*1b720*/  IMAD.MOV.U32 R0, RZ, RZ, R7 ;  /* 0x000000ffff007224 */ /* 0x001fca00078e0007 */
[----:B------:R0:W-:Y:S04]  /*1b730*/  STL [R1+0x1bc], R0 ;  /* 0x0001bc0001007387 */ /* 0x0001e80000100800 */
[----:B-1----:R-:W4:Y:S04]  /*1b740*/  LDL.LU.64 R6, [R1+0x138] ;  /* 0x0001380001067983 */ /* 0x002f280000300a00 */
[----:B---3--:R-:W-:Y:S01]  /*1b750*/  STL [R1+0x46c], R28 ;  /* 0x00046c1c01007387 */ /* 0x008fe20000100800 */
[----:B0-----:R-:W-:-:S05]  /*1b760*/  IMAD.MOV.U32 R0, RZ, RZ, R5 ;  /* 0x000000ffff007224 */ /* 0x001fca00078e0005 */
[----:B------:R0:W-:Y:S04]  /*1b770*/  STL [R1+0x1c4], R0 ;  /* 0x0001c40001007387 */ /* 0x0001e80000100800 */
[----:B------:R-:W3:Y:S04]  /*1b780*/  LDL.LU.64 R4, [R1+0x130] ;  /* 0x0001300001047983 */ /* 0x000ee80000300a00 */
[----:B------:R-:W-:Y:S01]  /*1b790*/  STL [R1+0x470], R16 ;  /* 0x0004701001007387 */ /* 0x000fe20000100800 */
[----:B0-----:R-:W-:-:S05]  /*1b7a0*/  IMAD.MOV.U32 R0, RZ, RZ, R29 ;  /* 0x000000ffff007224 */ /* 0x001fca00078e001d */
        /* <DEDUP_REMOVED lines=13> */
[----:B------:R-:W4:Y:S01]  /*1b880*/  LDL.LU.64 R26, [R1+0x110] ;  /* 0x00011000011a7983 */ /* 0x000f220000300a00 */
[----:B0-----:R-:W-:-:S05]  /*1b890*/  IMAD.MOV.U32 R0, RZ, RZ, R21 ;  /* 0x000000ffff007224 */ /* 0x001fca00078e0015 */
[----:B------:R0:W-:Y:S04]  /*1b8a0*/  STL [R1+0x1ec], R0 ;  /* 0x0001ec0001007387 */ /* 0x0001e80000100800 */
[----:B------:R1:W-:Y:S04]  /*1b8b0*/  STL [R1+0x480], R12 ;  /* 0x0004800c01007387 */ /* 0x0003e80000100800 */
[----:B------:R-:W4:Y:S01]  /*1b8c0*/  LDL.LU.64 R24, [R1+0x108] ;  /* 0x0001080001187983 */ /* 0x000f220000300a00 */
[----:B0-----:R-:W-:-:S03]  /*1b8d0*/  IMAD.MOV.U32 R0, RZ, RZ, R13 ;  /* 0x000000ffff007224 */ /* 0x001fc600078e000d */
[----:B-1----:R-:W4:Y:S04]  /*1b8e0*/  LDL.LU.64 R12, [R1+0x100] ;  /* 0x00010000010c7983 */ /* 0x002f280000300a00 */
[----:B------:R0:W-:Y:S04]  /*1b8f0*/  STL [R1+0x1f4], R0 ;  /* 0x0001f40001007387 */ /* 0x0001e80000100800 */
[----:B------:R1:W-:Y:S04]  /*1b900*/  STL [R1+0x484], R10 ;  /* 0x0004840a01007387 */ /* 0x0003e80000100800 */
[----:B------:R-:W4:Y:S01]  /*1b910*/  LDL.LU.64 R22, [R1+0xf8] ;  /* 0x0000f80001167983 */ /* 0x000f220000300a00 */
[----:B0-----:R-:W-:-:S03]  /*1b920*/  IMAD.MOV.U32 R0, RZ, RZ, R11 ;  /* 0x000000ffff007224 */ /* 0x001fc600078e000b */
[----:B------:R-:W-:Y:S04]  /*1b930*/  STL [R1+0x488], R8 ;  /* 0x0004880801007387 */ /* 0x000fe80000100800 */
[----:B------:R0:W-:Y:S04]  /*1b940*/  STL [R1+0x1fc], R0 ;  /* 0x0001fc0001007387 */ /* 0x0001e80000100800 */
[----:B-1----:R-:W4:Y:S01]  /*1b950*/  LDL.LU.64 R10, [R1+0xf0] ;  /* 0x0000f000010a7983 */ /* 0x002f220000300a00 */
[----:B0-----:R-:W-:-:S03]  /*1b960*/  IMAD.MOV.U32 R0, RZ, RZ, R9 ;  /* 0x000000ffff007224 */ /* 0x001fc600078e0009 */
[----:B------:R-:W-:Y:S04]  /*1b970*/  STL [R1+0x48c], R18 ;  /* 0x00048c1201007387 */ /* 0x000fe80000100800 */
[----:B------:R0:W-:Y:S04]  /*1b980*/  STL [R1+0x204], R0 ;  /* 0x0002040001007387 */ /* 0x0001e80000100800 */
[----:B------:R-:W4:Y:S04]  /*1b990*/  LDL.LU.64 R8, [R1+0xe8] ;  /* 0x0000e80001087983 */ /* 0x000f280000300a00 */
[----:B------:R-:W4:Y:S01]  /*1b9a0*/  LDL.LU.64 R20, [R1+0xe0] ;  /* 0x0000e00001147983 */ /* 0x000f220000300a00 */
[----:B0-----:R-:W-:-:S05]  /*1b9b0*/  IMAD.MOV.U32 R0, RZ, RZ, R19 ;  /* 0x000000ffff007224 */ /* 0x001fca00078e0013 */
        /* <DEDUP_REMOVED lines=9> */
[----:B------:R1:W-:Y:S04]  /*1ba50*/  STL [R1+0x498], R28 ;  /* 0x0004981c01007387 */ /* 0x0003e80000100800 */
[----:B------:R-:W3:Y:S01]  /*1ba60*/  LDL.LU.64 R18, [R1+0xc8] ;  /* 0x0000c80001127983 */ /* 0x000ee20000300a00 */
[----:B0-----:R-:W-:-:S03]  /*1ba70*/  IMAD.MOV.U32 R0, RZ, RZ, R29 ;  /* 0x000000ffff007224 */ /* 0x001fc600078e001d */
[----:B--2---:R-:W-:Y:S04]  /*1ba80*/  STL [R1+0x49c], R16 ;  /* 0x00049c1001007387 */ /* 0x004fe80000100800 */
[----:B------:R0:W-:Y:S04]  /*1ba90*/  STL [R1+0x224], R0 ;  /* 0x0002240001007387 */ /* 0x0001e80000100800 */
[----:B-1----:R-:W2:Y:S01]  /*1baa0*/  LDL.LU.64 R28, [R1+0xc0] ;  /* 0x0000c000011c7983 */ /* 0x002ea20000300a00 */
[----:B0-----:R-:W-:-:S03]  /*1bab0*/  IMAD.MOV.U32 R0, RZ, RZ, R17 ;  /* 0x000000ffff007224 */ /* 0x001fc600078e0011 */
[----:B----4-:R-:W-:Y:S04]  /*1bac0*/  STL [R1+0x4a0], R14 ;  /* 0x0004a00e01007387 */ /* 0x010fe80000100800 */
[----:B------:R0:W-:Y:S04]  /*1bad0*/  STL [R1+0x22c], R0 ;  /* 0x00022c0001007387 */ /* 0x0001e80000100800 */
[----:B------:R-:W4:Y:S01]  /*1bae0*/  LDL.LU.64 R16, [R1+0xb8] ;  /* 0x0000b80001107983 */ /* 0x000f220000300a00 */
[----:B0-----:R-:W-:-:S03]  /*1baf0*/  IMAD.MOV.U32 R0, RZ, RZ, R15 ;  /* 0x000000ffff007224 */ /* 0x001fc600078e000f */
[----:B------:R-:W4:Y:S04]  /*1bb00*/  LDL.LU.64 R14, [R1+0xb0] ;  /* 0x0000b000010e7983 */ /* 0x000f280000300a00 */
[----:B------:R0:W-:Y:S04]  /*1bb10*/  STL [R1+0x23c], R0 ;  /* 0x00023c0001007387 */ /* 0x0001e80000100800 */
[----:B------:R-:W-:Y:S01]  /*1bb20*/  STL [R1+0x4a4], R26 ;  /* 0x0004a41a01007387 */ /* 0x000fe20000100800 */
[----:B0-----:R-:W-:-:S03]  /*1bb30*/  IMAD.MOV.U32 R0, RZ, RZ, R27 ;  /* 0x000000ffff007224 */ /* 0x001fc600078e001b */
[----:B------:R-:W-:Y:S04]  /*1bb40*/  STL [R1+0x4a8], R24 ;  /* 0x0004a81801007387 */ /* 0x000fe80000100800 */
[----:B------:R0:W-:Y:S02]  /*1bb50*/  STL [R1+0x244], R0 ;  /* 0x0002440001007387 */ /* 0x0001e40000100800 */
[----:B0-----:R-:W-:Y:S02]  /*1bb60*/  IMAD.MOV.U32 R0, RZ, RZ, R25 ;  /* 0x000000ffff007224 */ /* 0x001fe400078e0019 */
[----:B------:R-:W-:Y:S04]  /*1bb70*/  STL [R1+0x4ac], R12 ;  /* 0x0004ac0c01007387 */ /* 0x000fe80000100800 */
[----:B------:R0:W-:Y:S02]  /*1bb80*/  STL [R1+0x24c], R0 ;  /* 0x00024c0001007387 */ /* 0x0001e40000100800 */
[----:B0-----:R-:W-:-:S02]  /*1bb90*/  IMAD.MOV.U32 R0, RZ, RZ, R13 ;  /* 0x000000ffff007224 */ /* 0x001fc400078e000d */
[----:B------:R-:W-:Y:S04]  /*1bba0*/  STL [R1+0x4b0], R22 ;  /* 0x0004b01601007387 */ /* 0x000fe80000100800 */
        /* <DEDUP_REMOVED lines=8> */
[----:B------:R1:W-:Y:S04]  /*1bc30*/  STL [R1+0x4b8], R8 ;  /* 0x0004b80801007387 */ /* 0x0003e80000100800 */
[----:B------:R-:W-:Y:S01]  /*1bc40*/  STL [R1+0x4bc], R20 ;  /* 0x0004bc1401007387 */ /* 0x000fe20000100800 */
[----:B0-----:R-:W-:-:S05]  /*1bc50*/  IMAD.MOV.U32 R0, RZ, RZ, R9 ;  /* 0x000000ffff007224 */ /* 0x001fca00078e0009 */
[----:B------:R0:W-:Y:S04]  /*1bc60*/  STL [R1+0x26c], R0 ;  /* 0x00026c0001007387 */ /* 0x0001e80000100800 */
[----:B-1----:R-:W4:Y:S04]  /*1bc70*/  LDL.LU.64 R8, [R1+0x98] ;  /* 0x0000980001087983 */ /* 0x002f280000300a00 */
[----:B------:R-:W-:Y:S01]  /*1bc80*/  STL [R1+0x4c0], R6 ;  /* 0x0004c00601007387 */ /* 0x000fe20000100800 */
[----:B0-----:R-:W-:-:S05]  /*1bc90*/  IMAD.MOV.U32 R0, RZ, RZ, R21 ;  /* 0x000000ffff007224 */ /* 0x001fca00078e0015 */
[----:B------:R0:W-:Y:S02]  /*1bca0*/  STL [R1+0x274], R0 ;  /* 0x0002740001007387 */ /* 0x0001e40000100800 */
[----:B0-----:R-:W-:Y:S02]  /*1bcb0*/  IMAD.MOV.U32 R0, RZ, RZ, R7 ;  /* 0x000000ffff007224 */ /* 0x001fe400078e0007 */
[----:B------:R-:W4:Y:S04]  /*1bcc0*/  LDL.LU.64 R6, [R1+0x90] ;  /* 0x0000900001067983 */ /* 0x000f280000300a00 */
[----:B------:R0:W-:Y:S04]  /*1bcd0*/  STL [R1+0x27c], R0 ;  /* 0x00027c0001007387 */ /* 0x0001e80000100800 */
[----:B---3--:R1:W-:Y:S04]  /*1bce0*/  STL [R1+0x4c4], R4 ;  /* 0x0004c40401007387 */ /* 0x0083e80000100800 */
[----:B------:R-:W-:Y:S01]  /*1bcf0*/  STL [R1+0x4c8], R18 ;  /* 0x0004c81201007387 */ /* 0x000fe20000100800 */
[----:B0-----:R-:W-:-:S05]  /*1bd00*/  IMAD.MOV.U32 R0, RZ, RZ, R5 ;  /* 0x000000ffff007224 */ /* 0x001fca00078e0005 */
[----:B------:R0:W-:Y:S04]  /*1bd10*/  STL [R1+0x284], R0 ;  /* 0x0002840001007387 */ /* 0x0001e80000100800 */
[----:B-1----:R-:W3:Y:S01]  /*1bd20*/  LDL.LU.64 R4, [R1+0x88] ;  /* 0x0000880001047983 */ /* 0x002ee20000300a00 */
[----:B0-----:R-:W-:-:S03]  /*1bd30*/  IMAD.MOV.U32 R0, RZ, RZ, R19 ;  /* 0x000000ffff007224 */ /* 0x001fc600078e0013 */
[----:B--2---:R-:W-:Y:S04]  /*1bd40*/  STL [R1+0x4cc], R28 ;  /* 0x0004cc1c01007387 */ /* 0x004fe80000100800 */
[----:B------:R0:W-:Y:S02]  /*1bd50*/  STL [R1+0x28c], R0 ;  /* 0x00028c0001007387 */ /* 0x0001e40000100800 */
[----:B0-----:R-:W-:Y:S02]  /*1bd60*/  IMAD.MOV.U32 R0, RZ, RZ, R29 ;  /* 0x000000ffff007224 */ /* 0x001fe400078e001d */
[----:B------:R-:W2:Y:S04]  /*1bd70*/  LDL.LU.64 R28, [R1+0x80] ;  /* 0x00008000011c7983 */ /* 0x000ea80000300a00 */
[----:B------:R0:W-:Y:S04]  /*1bd80*/  STL [R1+0x294], R0 ;  /* 0x0002940001007387 */ /* 0x0001e80000100800 */
[----:B----4-:R-:W-:Y:S01]  /*1bd90*/  STL [R1+0x4d0], R16 ;  /* 0x0004d01001007387 */ /* 0x010fe20000100800 */
[----:B0-----:R-:W-:-:S03]  /*1bda0*/  IMAD.MOV.U32 R0, RZ, RZ, R17 ;  /* 0x000000ffff007224 */ /* 0x001fc600078e0011 */
[----:B------:R-:W-:Y:S04]  /*1bdb0*/  STL [R1+0x4d4], R14 ;  /* 0x0004d40e01007387 */ /* 0x000fe80000100800 */
[----:B------:R-:W-:Y:S04]  /*1bdc0*/  STL [R1+0x29c], R0 ;  /* 0x00029c0001007387 */ /* 0x000fe80000100800 */
[----:B------:R-:W4:Y:S04]  /*1bdd0*/  LDL.LU.64 R26, [R1+0x68] ;  /* 0x00006800011a7983 */ /* 0x000f280000300a00 */
[----:B----4-:R0:W-:Y:S04]  /*1bde0*/  STL.64 [R1+0x750], R26 ;  /* 0x0007501a01007387 */ /* 0x0101e80000100a00 */
[----:B0-----:R-:W4:Y:S01]  /*1bdf0*/  LDL.LU.64 R26, [R1+0x70] ;  /* 0x00007000011a7983 */ /* 0x001f220000300a00 */
[----:B------:R-:W-:-:S03]  /*1be00*/  IMAD.MOV.U32 R0, RZ, RZ, R15 ;  /* 0x000000ffff007224 */ /* 0x000fc600078e000f */
[----:B----4-:R0:W-:Y:S04]  /*1be10*/  STL.64 [R1+0x758], R26 ;  /* 0x0007581a01007387 */ /* 0x0101e80000100a00 */
[----:B0-----:R-:W4:Y:S04]  /*1be20*/  LDL.LU.64 R26, [R1+0x78] ;  /* 0x00007800011a7983 */ /* 0x001f280000300a00 */
[----:B------:R-:W4:Y:S04]  /*1be30*/  LDL.LU.64 R2, [R1+0x60] ;  /* 0x0000600001027983 */ /* 0x000f280000300a00 */
[----:B------:R0:W-:Y:S04]  /*1be40*/  STL [R1+0x2a4], R0 ;  /* 0x0002a40001007387 */ /* 0x0001e80000100800 */
[----:B------:R-:W-:Y:S04]  /*1be50*/  STL [R1+0x4d8], R12 ;  /* 0x0004d80c01007387 */ /* 0x000fe80000100800 */
[----:B------:R-:W4:Y:S04]  /*1be60*/  LDL.LU.64 R24, [R1+0x58] ;  /* 0x0000580001187983 */ /* 0x000f280000300a00 */
[----:B------:R-:W4:Y:S01]  /*1be70*/  LDL.LU.64 R22, [R1+0x50] ;  /* 0x0000500001167983 */ /* 0x000f220000300a00 */
[----:B0-----:R-:W-:-:S05]  /*1be80*/  IMAD.MOV.U32 R0, RZ, RZ, R13 ;  /* 0x000000ffff007224 */ /* 0x001fca00078e000d */
        /* <DEDUP_REMOVED lines=11> */
[----:B------:R1:W-:Y:S04]  /*1bf40*/  STL [R1+0x4e4], R6 ;  /* 0x0004e40601007387 */ /* 0x0003e80000100800 */
[----:B------:R-:W4:Y:S04]  /*1bf50*/  LDL.LU.64 R12, [R1+0x28] ;  /* 0x00002800010c7983 */ /* 0x000f280000300a00 */
[----:B------:R-:W4:Y:S01]  /*1bf60*/  LDL.LU.64 R10, [R1+0x20] ;  /* 0x00002000010a7983 */ /* 0x000f220000300a00 */
[----:B0-----:R-:W-:-:S05]  /*1bf70*/  IMAD.MOV.U32 R0, RZ, RZ, R7 ;  /* 0x000000ffff007224 */ /* 0x001fca00078e0007 */
[----:B------:R0:W-:Y:S04]  /*1bf80*/  STL [R1+0x2c4], R0 ;  /* 0x0002c40001007387 */ /* 0x0001e80000100800 */
[----:B---3--:R3:W-:Y:S04]  /*1bf90*/  STL [R1+0x4e8], R4 ;  /* 0x0004e80401007387 */ /* 0x0087e80000100800 */
[----:B------:R-:W4:Y:S04]  /*1bfa0*/  LDL.LU.64 R8, [R1+0x18] ;  /* 0x0000180001087983 */ /* 0x000f280000300a00 */
[----:B-1----:R-:W4:Y:S01]  /*1bfb0*/  LDL.LU.64 R6, [R1+0x10] ;  /* 0x0000100001067983 */ /* 0x002f220000300a00 */
[----:B0-----:R-:W-:-:S05]  /*1bfc0*/  IMAD.MOV.U32 R0, RZ, RZ, R5 ;  /* 0x000000ffff007224 */ /* 0x001fca00078e0005 */
[----:B------:R0:W-:Y:S04]  /*1bfd0*/  STL [R1+0x2cc], R0 ;  /* 0x0002cc0001007387 */ /* 0x0001e80000100800 */
[----:B--2---:R1:W-:Y:S04]  /*1bfe0*/  STL [R1+0x4ec], R28 ;  /* 0x0004ec1c01007387 */ /* 0x0043e80000100800 */
[----:B---3--:R-:W2:Y:S01]  /*1bff0*/  LDL.LU.64 R4, [R1+0x8] ;  /* 0x0000080001047983 */ /* 0x008ea20000300a00 */
[----:B0-----:R-:W-:-:S03]  /*1c000*/  IMAD.MOV.U32 R0, RZ, RZ, R29 ;  /* 0x000000ffff007224 */ /* 0x001fc600078e001d */
[----:B-1----:R-:W3:Y:S04]  /*1c010*/  LDL.LU.64 R28, [R1] ;  /* 0x00000000011c7983 */ /* 0x002ee80000300a00 */
[----:B------:R0:W-:Y:S04]  /*1c020*/  STL [R1+0x2d4], R0 ;  /* 0x0002d40001007387 */ /* 0x0001e80000100800 */
[----:B----4-:R1:W-:Y:S01]  /*1c030*/  STL [R1+0x4f0], R26 ;  /* 0x0004f01a01007387 */ /* 0x0103e20000100800 */
[----:B0-----:R-:W-:-:S03]  /*1c040*/  IMAD.MOV.U32 R0, RZ, RZ, R27 ;  /* 0x000000ffff007224 */ /* 0x001fc600078e001b */
[----:B-1----:R-:W4:Y:S04]  /*1c050*/  LDL.LU.64 R26, [R1+0x758] ;  /* 0x00075800011a7983 */ /* 0x002f280000300a00 */
[----:B----4-:R-:W-:Y:S04]  /*1c060*/  STL [R1+0x4f4], R26 ;  /* 0x0004f41a01007387 */ /* 0x010fe80000100800 */
[----:B------:R0:W-:Y:S02]  /*1c070*/  STL [R1+0x2dc], R0 ;  /* 0x0002dc0001007387 */ /* 0x0001e40000100800 */
[----:B0-----:R-:W-:-:S02]  /*1c080*/  IMAD.MOV.U32 R0, RZ, RZ, R27 ;  /* 0x000000ffff007224 */ /* 0x001fc400078e001b */
[----:B------:R-:W4:Y:S04]  /*1c090*/  LDL.LU.64 R26, [R1+0x750] ;  /* 0x00075000011a7983 */ /* 0x000f280000300a00 */
[----:B----4-:R-:W-:Y:S04]  /*1c0a0*/  STL [R1+0x4f8], R26 ;  /* 0x0004f81a01007387 */ /* 0x010fe80000100800 */
[----:B------:R0:W-:Y:S02]  /*1c0b0*/  STL [R1+0x2e4], R0 ;  /* 0x0002e40001007387 */ /* 0x0001e40000100800 */
[----:B0-----:R-:W-:-:S02]  /*1c0c0*/  IMAD.MOV.U32 R0, RZ, RZ, R27 ;  /* 0x000000ffff007224 */ /* 0x001fc400078e001b */
[----:B------:R-:W4:Y:S04]  /*1c0d0*/  LDL.LU.64 R26, [R1+0x748] ;  /* 0x00074800011a7983 */ /* 0x000f280000300a00 */
[----:B------:R0:W-:Y:S04]  /*1c0e0*/  STL [R1+0x2ec], R0 ;  /* 0x0002ec0001007387 */ /* 0x0001e80000100800 */
[----:B0-----:R0:W5:Y:S04]  /*1c0f0*/  LDL.LU R0, [R1+0x744] ;  /* 0x0007440001007983 */ /* 0x0011680000300800 */
[----:B------:R1:W-:Y:S04]  /*1c100*/  STL [R1+0x4fc], R2 ;  /* 0x0004fc0201007387 */ /* 0x0003e80000100800 */
[----:B-1----:R0:W5:Y:S04]  /*1c110*/  LDL.LU R2, [R1+0x740] ;  /* 0x0007400001027983 */ /* 0x0021680000300800 */
[----:B------:R-:W-:Y:S04]  /*1c120*/  STL [R1+0x500], R24 ;  /* 0x0005001801007387 */ /* 0x000fe80000100800 */
[----:B------:R1:W-:Y:S02]  /*1c130*/  STL [R1+0x2f4], R3 ;  /* 0x0002f40301007387 */ /* 0x0003e40000100800 */
[----:B-1----:R-:W-:-:S02]  /*1c140*/  IMAD.MOV.U32 R3, RZ, RZ, R25 ;  /* 0x000000ffff037224 */ /* 0x002fc400078e0019 */
[----:B------:R-:W4:Y:S04]  /*1c150*/  LDL.LU.64 R24, [R1+0x738] ;  /* 0x0007380001187983 */ /* 0x000f280000300a00 */
        /* <DEDUP_REMOVED lines=36> */
[----:B--2---:R-:W-:Y:S04]  /*1c3a0*/  STL [R1+0x528], R4 ;  /* 0x0005280401007387 */ /* 0x004fe80000100800 */
[----:B------:R1:W-:Y:S02]  /*1c3b0*/  STL [R1+0x344], R3 ;  /* 0x0003440301007387 */ /* 0x0003e40000100800 */
[----:B-1----:R-:W-:-:S02]  /*1c3c0*/  IMAD.MOV.U32 R3, RZ, RZ, R5 ;  /* 0x000000ffff037224 */ /* 0x002fc400078e0005 */
[----:B------:R-:W2:Y:S04]  /*1c3d0*/  LDL.LU.64 R4, [R1+0x6e8] ;  /* 0x0006e80001047983 */ /* 0x000ea80000300a00 */
[----:B---3--:R-:W-:Y:S04]  /*1c3e0*/  STL [R1+0x530], R28 ;  /* 0x0005301c01007387 */ /* 0x008fe80000100800 */
[----:B------:R1:W-:Y:S02]  /*1c3f0*/  STL [R1+0x34c], R3 ;  /* 0x00034c0301007387 */ /* 0x0003e40000100800 */
[----:B-1----:R-:W-:-:S02]  /*1c400*/  IMAD.MOV.U32 R3, RZ, RZ, R29 ;  /* 0x000000ffff037224 */ /* 0x002fc400078e001d */
[----:B------:R-:W3:Y:S04]  /*1c410*/  LDL.LU.64 R28, [R1+0x6e0] ;  /* 0x0006e000011c7983 */ /* 0x000ee80000300a00 */
[----:B------:R1:W-:Y:S02]  /*1c420*/  STL [R1+0x354], R3 ;  /* 0x0003540301007387 */ /* 0x0003e40000100800 */
[----:B-1----:R-:W1:Y:S02]  /*1c430*/  LDC R3, c[0x0][0x238] ;  /* 0x00008e00ff037b82 */ /* 0x002e640000000800 */
[----:B---3--:R-:W-:Y:S04]  /*1c440*/  STL [R1+0x538], R28 ;  /* 0x0005381c01007387 */ /* 0x008fe80000100800 */
[----:B------:R-:W-:Y:S04]  /*1c450*/  STL [R1+0x35c], R29 ;  /* 0x00035c1d01007387 */ /* 0x000fe80000100800 */
[----:B--2---:R-:W-:Y:S04]  /*1c460*/  STL [R1+0x540], R4 ;  /* 0x0005400401007387 */ /* 0x004fe80000100800 */
[----:B------:R-:W-:Y:S04]  /*1c470*/  STL [R1+0x364], R5 ;  /* 0x0003640501007387 */ /* 0x000fe80000100800 */
[----:B----4-:R-:W-:Y:S04]  /*1c480*/  STL [R1+0x548], R6 ;  /* 0x0005480601007387 */ /* 0x010fe80000100800 */
[----:B------:R2:W-:Y:S04]  /*1c490*/  STL [R1+0x36c], R7 ;  /* 0x00036c0701007387 */ /* 0x0005e80000100800 */
[----:B--2---:R-:W2:Y:S04]  /*1c4a0*/  LDL.LU.64 R6, [R1+0x230] ;  /* 0x0002300001067983 */ /* 0x004ea80000300a00 */
[----:B------:R-:W3:Y:S04]  /*1c4b0*/  LDL.LU R28, [R1+0x6a4] ;  /* 0x0006a400011c7983 */ /* 0x000ee80000300800 */
[----:B------:R0:W-:Y:S04]  /*1c4c0*/  STL [R1+0x550], R8 ;  /* 0x0005500801007387 */ /* 0x0001e80000100800 */
        /* <DEDUP_REMOVED lines=14> */
[----:B------:R0:W-:Y:S01]  /*1c5b0*/  STL [R1+0x38c], R23 ;  /* 0x00038c1701007387 */ /* 0x0001e20000100800 */
[----:B-1----:R-:W-:Y:S01]  /*1c5c0*/  IMAD.SHL.U32 R4, R3, 0x40, RZ ;  /* 0x0000004003047824 */ /* 0x002fe200078e00ff */
[----:B------:R-:W-:Y:S01]  /*1c5d0*/  UIADD3 UR6, UR6, -0x40, URZ ;  /* 0xffffffc006067890 */ /* 0x000fe2000fffe03f */
[----:B---3--:R-:W-:-:S05]  /*1c5e0*/  VIADD R28, R28, 0xffffffff ;  /* 0xffffffff1c1c7836 */ /* 0x008fca0000000000 */
[----:B------:R0:W-:Y:S04]  /*1c5f0*/  STL [R1+0x6a4], R28 ;  /* 0x0006a41c01007387 */ /* 0x0001e80000100800 */
[----:B------:R0:W-:Y:S04]  /*1c600*/  STL [R1+0x590], R24 ;  /* 0x0005901801007387 */ /* 0x0001e80000100800 */
[----:B------:R0:W-:Y:S04]  /*1c610*/  STL [R1+0x1a4], R25 ;  /* 0x0001a41901007387 */ /* 0x0001e80000100800 */
[----:B------:R0:W-:Y:S04]  /*1c620*/  STL [R1+0x59c], R26 ;  /* 0x00059c1a01007387 */ /* 0x0001e80000100800 */
[----:B------:R0:W-:Y:S01]  /*1c630*/  STL [R1+0x598], R27 ;  /* 0x0005981b01007387 */ /* 0x0001e20000100800 */
[----:B------:R-:W-:Y:S01]  /*1c640*/  ISETP.NE.U32.AND P0, PT, R28, RZ, PT ;  /* 0x000000ff1c00720c */ /* 0x000fe20003f05070 */
[----:B--2---:R-:W-:-:S12]  /*1c650*/  IMAD.WIDE R4, R4, 0x2, R6 ;  /* 0x0000000204047825 */ /* 0x004fd800078e0206 */
[----:B0-----:R-:W-:Y:S05]  /*1c660*/  @P0 BRA `(.L_x_2) ;  /* 0xffffff0c00440947 */ /* 0x001fea000383ffff */
[----:B------:R-:W2:Y:S04]  /*1c670*/  LDL.LU R7, [R1+0x5d4] ;  /* 0x0005d40001077983 */ /* 0x000ea80000300800 */
[----:B--2---:R0:W-:Y:S04]  /*1c680*/  STL [R1+0x728], R7 ;  /* 0x0007280701007387 */ /* 0x0041e80000100800 */
[----:B0-----:R-:W2:Y:S04]  /*1c690*/  LDL.LU R7, [R1+0x678] ;  /* 0x0006780001077983 */ /* 0x001ea80000300800 */
        /* <DEDUP_REMOVED lines=14> */
[----:B------:R-:W3:Y:S04]  /*1c780*/  LDL.LU R6, [R1+0x5b4] ;  /* 0x0005b40001067983 */ /* 0x000ee80000300800 */
[----:B---3--:R0:W-:Y:S04]  /*1c790*/  STL [R1+0x724], R6 ;  /* 0x0007240601007387 */ /* 0x0081e80000100800 */
[----:B0-----:R-:W3:Y:S04]  /*1c7a0*/  LDL.LU R6, [R1+0x5c4] ;  /* 0x0005c40001067983 */ /* 0x001ee80000300800 */
        /* <DEDUP_REMOVED lines=15> */
[----:B0-----:R-:W2:Y:S04]  /*1c8a0*/  LDL.LU R6, [R1+0x5cc] ;  /* 0x0005cc0001067983 */ /* 0x001ea80000300800 */
[----:B------:R-:W3:Y:S04]  /*1c8b0*/  LDL.LU R5, [R1+0x614] ;  /* 0x0006140001057983 */ /* 0x000ee80000300800 */
[----:B---3--:R0:W-:Y:S04]  /*1c8c0*/  STL [R1+0x720], R5 ;  /* 0x0007200501007387 */ /* 0x0081e80000100800 */
[----:B0-----:R-:W3:Y:S04]  /*1c8d0*/  LDL.LU R5, [R1+0x5a4] ;  /* 0x0005a40001057983 */ /* 0x001ee80000300800 */
[----:B------:R-:W4:Y:S04]  /*1c8e0*/  LDL.LU R4, [R1+0x674] ;  /* 0x0006740001047983 */ /* 0x000f280000300800 */
[----:B----4-:R0:W-:Y:S04]  /*1c8f0*/  STL [R1+0x71c], R4 ;  /* 0x00071c0401007387 */ /* 0x0101e80000100800 */
[----:B0-----:R-:W4:Y:S04]  /*1c900*/  LDL.LU R4, [R1+0x5e4] ;  /* 0x0005e40001047983 */ /* 0x001f280000300800 */
[----:B------:R-:W2:Y:S04]  /*1c910*/  LDL.LU R11, [R1+0x5d0] ;  /* 0x0005d000010b7983 */ /* 0x000ea80000300800 */
[----:B--2---:R0:W-:Y:S04]  /*1c920*/  STL [R1+0x718], R11 ;  /* 0x0007180b01007387 */ /* 0x0041e80000100800 */
        /* <DEDUP_REMOVED lines=43> */
[----:B-----5:R-:W2:Y:S01]  /*1cbe0*/  LDL.LU R0, [R1+0x684] ;  /* 0x0006840001007983 */ /* 0x020ea20000300800 */
[----:B------:R-:W-:-:S03]  /*1cbf0*/  F2FP.BF16.F32.PACK_AB R7, R6, R7 ;  /* 0x000000070607723e */ /* 0x000fc600000010ff */
[----:B--2---:R0:W-:Y:S04]  /*1cc00*/  STL [R1+0x6dc], R0 ;  /* 0x0006dc0001007387 */ /* 0x0041e80000100800 */
[----:B0-----:R-:W2:Y:S04]  /*1cc10*/  LDL.LU R0, [R1+0x644] ;  /* 0x0006440001007983 */ /* 0x001ea80000300800 */
[----:B------:R-:W2:Y:S04]  /*1cc20*/  LDL.LU R20, [R1+0x694] ;  /* 0x0006940001147983 */ /* 0x000ea80000300800 */
        /* <DEDUP_REMOVED lines=8> */
[----:B------:R-:W3:Y:S04]  /*1ccb0*/  LDL.LU R6, [R1+0x764] ;  /* 0x0007640001067983 */ /* 0x000ee80000300800 */
[----:B------:R0:W-:Y:S04]  /*1ccc0*/  STL [R1+0x1c], R7 ;  /* 0x00001c0701007387 */ /* 0x0001e80000100800 */
[----:B0-----:R-:W3:Y:S02]  /*1ccd0*/  LDL.LU R7, [R1+0x760] ;  /* 0x0007600001077983 */ /* 0x001ee40000300800 */
[----:B---3--:R-:W-:-:S02]  /*1cce0*/  F2FP.BF16.F32.PACK_AB R7, R6, R7 ;  /* 0x000000070607723e */ /* 0x008fc400000010ff */
        /* <DEDUP_REMOVED lines=25> */
[----:B------:R0:W-:Y:S04]  /*1ce80*/  STL [R1], R7 ;  /* 0x0000000701007387 */ /* 0x0001e80000100800 */
[----:B0-----:R-:W3:Y:S02]  /*1ce90*/  LDL.LU R7, [R1+0x728] ;  /* 0x0007280001077983 */ /* 0x001ee40000300800 */
[----:B---3--:R-:W-:-:S02]  /*1cea0*/  F2FP.BF16.F32.PACK_AB R7, R6, R7 ;  /* 0x000000070607723e */ /* 0x008fc400000010ff */
[----:B------:R-:W3:Y:S02]  /*1ceb0*/  LDL.LU R6, [R1+0x724] ;  /* 0x0007240001067983 */ /* 0x000ee40000300800 */
[----:B---3--:R-:W-:Y:S02]  /*1cec0*/  F2FP.BF16.F32.PACK_AB R6, R5, R6 ;  /* 0x000000060506723e */ /* 0x008fe400000010ff */
[----:B------:R-:W3:Y:S02]  /*1ced0*/  LDL.LU R5, [R1+0x720] ;  /* 0x0007200001057983 */ /* 0x000ee40000300800 */
[----:B---3--:R-:W-:Y:S02]  /*1cee0*/  F2FP.BF16.F32.PACK_AB R5, R4, R5 ;  /* 0x000000050405723e */ /* 0x008fe400000010ff */
[----:B------:R-:W3:Y:S02]  /*1cef0*/  LDL.LU R4, [R1+0x71c] ;  /* 0x00071c0001047983 */ /* 0x000ee40000300800 */
        /* <DEDUP_REMOVED lines=27> */
[----:B------:R-:W4:Y:S02]  /*1d0b0*/  LDL.LU R22, [R1+0x6e4] ;  /* 0x0006e40001167983 */ /* 0x000f240000300800 */
[----:B----4-:R-:W-:Y:S02]  /*1d0c0*/  F2FP.BF16.F32.PACK_AB R22, R21, R22 ;  /* 0x000000161516723e */ /* 0x010fe400000010ff */
[----:B------:R-:W2:Y:S02]  /*1d0d0*/  LDL.LU R21, [R1+0x6e0] ;  /* 0x0006e00001157983 */ /* 0x000ea40000300800 */
[----:B--2---:R-:W-:-:S02]  /*1d0e0*/  F2FP.BF16.F32.PACK_AB R21, R0, R21 ;  /* 0x000000150015723e */ /* 0x004fc400000010ff */
[----:B------:R-:W2:Y:S01]  /*1d0f0*/  LDL.LU R0, [R1+0x6dc] ;  /* 0x0006dc0001007983 */ /* 0x000ea20000300800 */
[----:B------:R-:W-:Y:S02]  /*1d100*/  F2FP.BF16.F32.PACK_AB R26, R26, R24 ;  /* 0x000000181a1a723e */ /* 0x000fe400000010ff */
[----:B------:R-:W-:Y:S02]  /*1d110*/  F2FP.BF16.F32.PACK_AB R27, R2, R27 ;  /* 0x0000001b021b723e */ /* 0x000fe400000010ff */
[----:B------:R-:W-:Y:S02]  /*1d120*/  F2FP.BF16.F32.PACK_AB R25, R25, R3 ;  /* 0x000000031919723e */ /* 0x000fe400000010ff */
[----:B------:R-:W-:Y:S02]  /*1d130*/  F2FP.BF16.F32.PACK_AB R24, R28, R29 ;  /* 0x0000001d1c18723e */ /* 0x000fe400000010ff */
[----:B--2---:R-:W-:-:S07]  /*1d140*/  F2FP.BF16.F32.PACK_AB R20, R0, R20 ;  /* 0x000000140014723e */ /* 0x004fce00000010ff */
.L_x_1:
[----:B------:R-:W2:Y:S01]  /*1d150*/  LDL.LU R28, [R1+0x6d8] ;  /* 0x0006d800011c7983 */ /* 0x000ea20000300800 */
[----:B------:R-:W1:Y:S01]  /*1d160*/  S2UR UR5, SR_CgaCtaId ;  /* 0x00000000000579c3 */ /* 0x000e620000008800 */
[----:B------:R-:W-:Y:S01]  /*1d170*/  UMOV UR4, 0x400 ;  /* 0x0000040000047882 */ /* 0x000fe20000000000 */
[----:B------:R-:W-:Y:S01]  /*1d180*/  ULDC.64 UR10, c[0x0][0x228] ;  /* 0x00008a00000a7ab9 */ /* 0x000fe20000000a00 */
[----:B------:R-:W0:Y:S01]  /*1d190*/  S2R R29, SR_TID.X ;  /* 0x00000000001d7919 */ /* 0x000e220000002100 */
[----:B------:R-:W-:Y:S01]  /*1d1a0*/  ULDC.64 UR6, c[0x0][0x220] ;  /* 0x0000880000067ab9 */ /* 0x000fe20000000a00 */
[----:B------:R-:W3:Y:S01]  /*1d1b0*/  S2R R2, SR_TID.X ;  /* 0x0000000000027919 */ /* 0x000ee20000002100 */
[----:B-1----:R-:W-:-:S03]  /*1d1c0*/  ULEA UR4, UR5, UR4, 0x18 ;  /* 0x0000000405047291 */ /* 0x002fc6000f8ec03f */
[----:B------:R-:W-:Y:S01]  /*1d1d0*/  ULDC UR5, c[0x0][0x244] ;  /* 0x0000910000057ab9 */ /* 0x000fe20000000800 */
[C---:B0-----:R-:W-:Y:S02]  /*1d1e0*/  IMAD.SHL.U32 R0, R29.reuse, 0x200, RZ ;  /* 0x000002001d007824 */ /* 0x041fe400078e00ff */
[----:B------:R-:W-:Y:S01]  /*1d1f0*/  IMAD.SHL.U32 R3, R29, 0x800, RZ ;  /* 0x000008001d037824 */ /* 0x000fe200078e00ff */
[----:B---3--:R-:W-:Y:S02]  /*1d200*/  LOP3.LUT R2, R2, 0x40, RZ, 0xc0, !PT ;  /* 0x0000004002027812 */ /* 0x008fe400078ec0ff */
[----:B------:R-:W-:Y:S02]  /*1d210*/  LOP3.LUT R0, R0, 0x3000, RZ, 0xc0, !PT ;  /* 0x0000300000007812 */ /* 0x000fe400078ec0ff */
[----:B------:R-:W-:Y:S01]  /*1d220*/  LOP3.LUT R3, R3, 0x3000, RZ, 0xc0, !PT ;  /* 0x0000300003037812 */ /* 0x000fe200078ec0ff */
[----:B------:R-:W-:Y:S01]  /*1d230*/  BAR.SYNC.DEFER_BLOCKING 0x0 ;  /* 0x0000000000007b1d */ /* 0x000fe20000010000 */
[----:B--2---:R-:W-:Y:S01]  /*1d240*/  LOP3.LUT R0, R0, 0xc60, R28, 0xf8, !PT ;  /* 0x00000c6000007812 */ /* 0x004fe200078ef81c */
[C---:B------:R-:W-:Y:S01]  /*1d250*/  IMAD.SHL.U32 R28, R29.reuse, 0x4, RZ ;  /* 0x000000041d1c7824 */ /* 0x040fe200078e00ff */
[----:B------:R-:W-:-:S04]  /*1d260*/  LOP3.LUT R29, R29, 0x3f, RZ, 0xc0, !PT ;  /* 0x0000003f1d1d7812 */ /* 0x000fc800078ec0ff */
[----:B------:R-:W-:Y:S01]  /*1d270*/  LOP3.LUT R0, R0, 0x70, R28, 0x78, !PT ;  /* 0x0000007000007812 */ /* 0x000fe200078e781c */
[----:B------:R-:W-:Y:S02]  /*1d280*/  IMAD R3, R29, 0x10, R3 ;  /* 0x000000101d037824 */ /* 0x000fe400078e0203 */
[----:B------:R-:W2:Y:S01]  /*1d290*/  LDL.LU R29, [R1+0x6d4] ;  /* 0x0006d400011d7983 */ /* 0x000ea20000300800 */
[----:B------:R-:W-:-:S03]  /*1d2a0*/  SHF.R.U32.HI R2, RZ, 0x1, R2 ;  /* 0x00000001ff027819 */ /* 0x000fc60000011602 */
[----:B------:R0:W-:Y:S01]  /*1d2b0*/  STS.128 [R0+UR4], R24 ;  /* 0x0000001800007988 */ /* 0x0001e20008000c04 */
[----:B------:R-:W-:-:S03]  /*1d2c0*/  LOP3.LUT R3, R3, R2, RZ, 0x3c, !PT ;  /* 0x0000000203037212 */ /* 0x000fc600078e3cff */
[----:B0-----:R-:W3:Y:S04]  /*1d2d0*/  LDL.LU R27, [R1+0x6a0] ;  /* 0x0006a000011b7983 */ /* 0x001ee80000300800 */
[----:B------:R0:W-:Y:S04]  /*1d2e0*/  STS.128 [R0+UR4+0x200], R20 ;  /* 0x0002001400007988 */ /* 0x0001e80008000c04 */
[----:B------:R1:W-:Y:S04]  /*1d2f0*/  STS.128 [R0+UR4+0x80], R16 ;  /* 0x0000801000007988 */ /* 0x0003e80008000c04 */
[----:B0-----:R-:W4:Y:S04]  /*1d300*/  LDL.LU R20, [R1+0x10] ;  /* 0x0000100001147983 */ /* 0x001f280000300800 */
[----:B------:R-:W4:Y:S04]  /*1d310*/  LDL.LU R21, [R1+0x14] ;  /* 0x0000140001157983 */ /* 0x000f280000300800 */
[----:B------:R-:W4:Y:S04]  /*1d320*/  LDL.LU R22, [R1+0x18] ;  /* 0x0000180001167983 */ /* 0x000f280000300800 */
[----:B------:R-:W4:Y:S04]  /*1d330*/  LDL.LU R23, [R1+0x1c] ;  /* 0x00001c0001177983 */ /* 0x000f280000300800 */
[----:B-1----:R-:W5:Y:S04]  /*1d340*/  LDL.LU R16, [R1] ;  /* 0x0000000001107983 */ /* 0x002f680000300800 */
[----:B------:R-:W5:Y:S04]  /*1d350*/  LDL.LU R17, [R1+0x4] ;  /* 0x0000040001117983 */ /* 0x000f680000300800 */
[----:B------:R-:W5:Y:S04]  /*1d360*/  LDL.LU R18, [R1+0x8] ;  /* 0x0000080001127983 */ /* 0x000f680000300800 */
[----:B------:R-:W5:Y:S01]  /*1d370*/  LDL.LU R19, [R1+0xc] ;  /* 0x00000c0001137983 */ /* 0x000f620000300800 */
[----:B------:R-:W0:Y:S03]  /*1d380*/  S2R R28, SR_TID.X ;  /* 0x00000000001c7919 */ /* 0x000e260000002100 */
[----:B------:R-:W-:Y:S04]  /*1d390*/  STS.128 [R0+UR4+0x100], R8 ;  /* 0x0001000800007988 */ /* 0x000fe80008000c04 */
[----:B------:R1:W-:Y:S04]  /*1d3a0*/  STS.128 [R0+UR4+0x300], R4 ;  /* 0x0003000400007988 */ /* 0x0003e80008000c04 */
[----:B------:R-:W-:Y:S01]  /*1d3b0*/  STS.128 [R0+UR4+0x280], R12 ;  /* 0x0002800c00007988 */ /* 0x000fe20008000c04 */
[----:B-1----:R-:W1:Y:S01]  /*1d3c0*/  LDC R6, c[0x0][0x248] ;  /* 0x00009200ff067b82 */ /* 0x002e620000000800 */
[----:B0-----:R-:W-:-:S04]  /*1d3d0*/  SHF.R.U32.HI R2, RZ, 0x5, R28 ;  /* 0x00000005ff027819 */ /* 0x001fc8000001161c */
[----:B------:R-:W-:Y:S01]  /*1d3e0*/  SGXT.U32 R2, R2, 0x2 ;  /* 0x000000020202781a */ /* 0x000fe20000000000 */
[C---:B--2---:R-:W-:Y:S01]  /*1d3f0*/  IMAD R28, R29.reuse, UR5, RZ ;  /* 0x000000051d1c7c24 */ /* 0x044fe2000f8e02ff */
[----:B------:R-:W-:Y:S02]  /*1d400*/  ISETP.GE.AND P0, PT, R29, UR10, PT ;  /* 0x0000000a1d007c0c */ /* 0x000fe4000bf06270 */
[C-C-:B---3--:R-:W-:Y:S02]  /*1d410*/  LOP3.LUT R9, R27.reuse, 0xf4, R2.reuse, 0xfe, !PT ;  /* 0x000000f41b097812 */ /* 0x148fe400078efe02 */
[C-C-:B------:R-:W-:Y:S02]  /*1d420*/  LOP3.LUT R8, R27.reuse, 0xf0, R2.reuse, 0xfe, !PT ;  /* 0x000000f01b087812 */ /* 0x140fe400078efe02 */
[C---:B------:R-:W-:Y:S01]  /*1d430*/  LOP3.LUT R7, R27.reuse, 0xec, R2, 0xfe, !PT ;  /* 0x000000ec1b077812 */ /* 0x040fe200078efe02 */
[----:B------:R0:W-:Y:S01]  /*1d440*/  STL [R1+0x118], R9 ;  /* 0x0001180901007387 */ /* 0x0001e20000100800 */
[----:B------:R-:W-:-:S02]  /*1d450*/  LOP3.LUT R5, R27, R2, RZ, 0xfc, !PT ;  /* 0x000000021b057212 */ /* 0x000fc400078efcff */
[C-C-:B------:R-:W-:Y:S01]  /*1d460*/  LOP3.LUT R4, R27.reuse, 0xf8, R2.reuse, 0xfe, !PT ;  /* 0x000000f81b047812 */ /* 0x140fe200078efe02 */
[----:B------:R2:W-:Y:S04]  /*1d470*/  STL [R1+0xd0], R8 ;  /* 0x0000d00801007387 */ /* 0x0005e80000100800 */
[----:B------:R3:W-:Y:S01]  /*1d480*/  STL [R1+0x114], R7 ;  /* 0x0001140701007387 */ /* 0x0007e20000100800 */
[C-C-:B0-----:R-:W-:Y:S02]  /*1d490*/  LOP3.LUT R9, R27.reuse, 0xe8, R2.reuse, 0xfe, !PT ;  /* 0x000000e81b097812 */ /* 0x141fe400078efe02 */
[----:B--2---:R-:W-:-:S03]  /*1d4a0*/  LOP3.LUT R8, R27, 0xe4, R2, 0xfe, !PT ;  /* 0x000000e41b087812 */ /* 0x004fc600078efe02 */
[----:B------:R0:W-:Y:S01]  /*1d4b0*/  STL [R1+0x110], R9 ;  /* 0x0001100901007387 */ /* 0x0001e20000100800 */
[----:B---3--:R-:W-:-:S03]  /*1d4c0*/  LOP3.LUT R7, R27, 0xe0, R2, 0xfe, !PT ;  /* 0x000000e01b077812 */ /* 0x008fc600078efe02 */
[----:B------:R2:W-:Y:S04]  /*1d4d0*/  STL [R1+0x10c], R8 ;  /* 0x00010c0801007387 */ /* 0x0005e80000100800 */
[----:B------:R3:W-:Y:S01]  /*1d4e0*/  STL [R1+0x108], R7 ;  /* 0x0001080701007387 */ /* 0x0007e20000100800 */
[----:B0-----:R-:W-:-:S03]  /*1d4f0*/  LOP3.LUT R9, R27, 0xdc, R2, 0xfe, !PT ;  /* 0x000000dc1b097812 */ /* 0x001fc600078efe02 */
[----:B----4-:R-:W-:Y:S01]  /*1d500*/  STS.128 [R0+UR4+0x380], R20 ;  /* 0x0003801400007988 */ /* 0x010fe20008000c04 */
[----:B--2---:R-:W-:-:S03]  /*1d510*/  LOP3.LUT R8, R27, 0xd8, R2, 0xfe, !PT ;  /* 0x000000d81b087812 */ /* 0x004fc600078efe02 */
[----:B------:R0:W-:Y:S01]  /*1d520*/  STL [R1+0x104], R9 ;  /* 0x0001040901007387 */ /* 0x0001e20000100800 */
[----:B---3--:R-:W-:-:S03]  /*1d530*/  LOP3.LUT R7, R27, 0xd4, R2, 0xfe, !PT ;  /* 0x000000d41b077812 */ /* 0x008fc600078efe02 */
[----:B------:R2:W-:Y:S04]  /*1d540*/  STL [R1+0x100], R8 ;  /* 0x0001000801007387 */ /* 0x0005e80000100800 */
[----:B------:R3:W-:Y:S01]  /*1d550*/  STL [R1+0xfc], R7 ;  /* 0x0000fc0701007387 */ /* 0x0007e20000100800 */
[----:B0-----:R-:W-:-:S03]  /*1d560*/  LOP3.LUT R9, R27, 0xd0, R2, 0xfe, !PT ;  /* 0x000000d01b097812 */ /* 0x001fc600078efe02 */
[----:B-----5:R-:W-:Y:S01]  /*1d570*/  STS.128 [R0+UR4+0x180], R16 ;  /* 0x0001801000007988 */ /* 0x020fe20008000c04 */
[----:B------:R-:W-:Y:S02]  /*1d580*/  LOP3.LUT R23, R3, 0x40, RZ, 0x3c, !PT ;  /* 0x0000004003177812 */ /* 0x000fe400078e3cff */
[C-C-:B--2---:R-:W-:Y:S01]  /*1d590*/  LOP3.LUT R8, R27.reuse, 0xcc, R2.reuse, 0xfe, !PT ;  /* 0x000000cc1b087812 */ /* 0x144fe200078efe02 */
[----:B------:R0:W-:Y:S01]  /*1d5a0*/  STL [R1+0xf8], R9 ;  /* 0x0000f80901007387 */ /* 0x0001e20000100800 */
[----:B---3--:R-:W-:-:S03]  /*1d5b0*/  LOP3.LUT R7, R27, 0xc8, R2, 0xfe, !PT ;  /* 0x000000c81b077812 */ /* 0x008fc600078efe02 */
[----:B------:R2:W-:Y:S04]  /*1d5c0*/  STL [R1+0xf4], R8 ;  /* 0x0000f40801007387 */ /* 0x0005e80000100800 */
[----:B------:R3:W-:Y:S01]  /*1d5d0*/  STL [R1+0xf0], R7 ;  /* 0x0000f00701007387 */ /* 0x0007e20000100800 */
[C-C-:B0-----:R-:W-:Y:S01]  /*1d5e0*/  LOP3.LUT R9, R27.reuse, 0xc4, R2.reuse, 0xfe, !PT ;  /* 0x000000c41b097812 */ /* 0x141fe200078efe02 */
[----:B------:R-:W-:Y:S01]  /*1d5f0*/  BAR.SYNC.DEFER_BLOCKING 0x0 ;  /* 0x0000000000007b1d */ /* 0x000fe20000010000 */
[----:B------:R-:W-:Y:S02]  /*1d600*/  LEA R0, P1, R28, UR6, 0x1 ;  /* 0x000000061c007c11 */ /* 0x000fe4000f8208ff */
[C-C-:B--2---:R-:W-:Y:S02]  /*1d610*/  LOP3.LUT R8, R27.reuse, 0xc0, R2.reuse, 0xfe, !PT ;  /* 0x000000c01b087812 */ /* 0x144fe400078efe02 */
[C-C-:B---3--:R-:W-:Y:S01]  /*1d620*/  LOP3.LUT R7, R27.reuse, 0xbc, R2.reuse, 0xfe, !PT ;  /* 0x000000bc1b077812 */ /* 0x148fe200078efe02 */
[----:B------:R0:W-:Y:S04]  /*1d630*/  STL [R1+0xec], R9 ;  /* 0x0000ec0901007387 */ /* 0x0001e80000100800 */
[----:B------:R2:W-:Y:S04]  /*1d640*/  STL [R1+0xe8], R8 ;  /* 0x0000e80801007387 */ /* 0x0005e80000100800 */
[----:B------:R3:W-:Y:S01]  /*1d650*/  STL [R1+0xe4], R7 ;  /* 0x0000e40701007387 */ /* 0x0007e20000100800 */
[----:B0-----:R-:W-:-:S02]  /*1d660*/  LOP3.LUT R9, R27, 0xb8, R2, 0xfe, !PT ;  /* 0x000000b81b097812 */ /* 0x001fc400078efe02 */
[----:B--2---:R-:W-:-:S03]  /*1d670*/  LOP3.LUT R8, R27, 0xb4, R2, 0xfe, !PT ;  /* 0x000000b41b087812 */ /* 0x004fc600078efe02 */
[----:B------:R0:W-:Y:S01]  /*1d680*/  STL [R1+0xe0], R9 ;  /* 0x0000e00901007387 */ /* 0x0001e20000100800 */
[----:B---3--:R-:W-:-:S03]  /*1d690*/  LOP3.LUT R7, R27, 0xb0, R2, 0xfe, !PT ;  /* 0x000000b01b077812 */ /* 0x008fc600078efe02 */
[----:B------:R2:W-:Y:S04]  /*1d6a0*/  STL [R1+0xdc], R8 ;  /* 0x0000dc0801007387 */ /* 0x0005e80000100800 */
[----:B------:R3:W-:Y:S01]  /*1d6b0*/  STL [R1+0xd8], R7 ;  /* 0x0000d80701007387 */ /* 0x0007e20000100800 */
[----:B0-----:R-:W-:-:S03]  /*1d6c0*/  LOP3.LUT R9, R27, 0xac, R2, 0xfe, !PT ;  /* 0x000000ac1b097812 */ /* 0x001fc600078efe02 */
[----:B------:R-:W-:Y:S01]  /*1d6d0*/  LDS.128 R12, [R23+UR4] ;  /* 0x00000004170c7984 */ /* 0x000fe20008000c00 */
[----:B--2---:R-:W-:-:S03]  /*1d6e0*/  LOP3.LUT R8, R27, 0xa8, R2, 0xfe, !PT ;  /* 0x000000a81b087812 */ /* 0x004fc600078efe02 */
[----:B------:R0:W-:Y:S01]  /*1d6f0*/  STL [R1+0xd4], R9 ;  /* 0x0000d40901007387 */ /* 0x0001e20000100800 */
[----:B---3--:R-:W-:-:S03]  /*1d700*/  LOP3.LUT R7, R27, 0xa4, R2, 0xfe, !PT ;  /* 0x000000a41b077812 */ /* 0x008fc600078efe02 */
[----:B------:R2:W-:Y:S04]  /*1d710*/  STL [R1+0xcc], R8 ;  /* 0x0000cc0801007387 */ /* 0x0005e80000100800 */
[----:B------:R3:W-:Y:S01]  /*1d720*/  STL [R1+0xc8], R7 ;  /* 0x0000c80701007387 */ /* 0x0007e20000100800 */
[----:B0-----:R-:W-:-:S03]  /*1d730*/  LOP3.LUT R9, R27, 0xa0, R2, 0xfe, !PT ;  /* 0x000000a01b097812 */ /* 0x001fc600078efe02 */
[----:B------:R-:W-:Y:S01]  /*1d740*/  LDS.128 R16, [R3+UR4+0x400] ;  /* 0x0004000403107984 */ /* 0x000fe20008000c00 */
[----:B--2---:R-:W-:-:S03]  /*1d750*/  LOP3.LUT R8, R27, 0x9c, R2, 0xfe, !PT ;  /* 0x0000009c1b087812 */ /* 0x004fc600078efe02 */
[----:B------:R0:W-:Y:S01]  /*1d760*/  STL [R1+0xc4], R9 ;  /* 0x0000c40901007387 */ /* 0x0001e20000100800 */
[----:B---3--:R-:W-:-:S03]  /*1d770*/  LOP3.LUT R7, R27, 0x98, R2, 0xfe, !PT ;  /* 0x000000981b077812 */ /* 0x008fc600078efe02 */
        /* <DEDUP_REMOVED lines=34> */
[----:B------:R-:W-:Y:S01]  /*1d9a0*/  STL [R1+0x7c], R9 ;  /* 0x00007c0901007387 */ /* 0x000fe20000100800 */
[----:B---3--:R-:W-:-:S03]  /*1d9b0*/  LOP3.LUT R7, R27, 0x50, R2, 0xfe, !PT ;  /* 0x000000501b077812 */ /* 0x008fc600078efe02 */
[----:B------:R-:W-:Y:S04]  /*1d9c0*/  STL [R1+0x78], R8 ;  /* 0x0000780801007387 */ /* 0x000fe80000100800 */
[----:B------:R-:W0:Y:S04]  /*1d9d0*/  LDS.128 R8, [R3+UR4] ;  /* 0x0000000403087984 */ /* 0x000e280008000c00 */
[----:B------:R2:W-:Y:S02]  /*1d9e0*/  STL [R1+0x74], R7 ;  /* 0x0000740701007387 */ /* 0x0005e40000100800 */
[----:B--2---:R-:W-:-:S02]  /*1d9f0*/  LOP3.LUT R7, R27, 0x48, R2, 0xfe, !PT ;  /* 0x000000481b077812 */ /* 0x004fc400078efe02 */
[----:B0-----:R0:W-:Y:S01]  /*1da00*/  STL.64 [R1+0x20], R8 ;  /* 0x0000200801007387 */ /* 0x0011e20000100a00 */
[----:B------:R-:W-:-:S03]  /*1da10*/  IMAD.MOV.U32 R24, RZ, RZ, R8 ;  /* 0x000000ffff187224 */ /* 0x000fc600078e0008 */
[----:B------:R-:W-:Y:S01]  /*1da20*/  STL.64 [R1+0x28], R10 ;  /* 0x0000280a01007387 */ /* 0x000fe20000100a00 */
[C-C-:B0-----:R-:W-:Y:S02]  /*1da30*/  LOP3.LUT R9, R27.reuse, 0x4c, R2.reuse, 0xfe, !PT ;  /* 0x0000004c1b097812 */ /* 0x141fe400078efe02 */
[----:B------:R-:W-:-:S03]  /*1da40*/  LOP3.LUT R8, R27, 0x44, R2, 0xfe, !PT ;  /* 0x000000441b087812 */ /* 0x000fc600078efe02 */
[----:B------:R0:W-:Y:S04]  /*1da50*/  STL [R1+0x70], R9 ;  /* 0x0000700901007387 */ /* 0x0001e80000100800 */
[----:B------:R2:W-:Y:S04]  /*1da60*/  STL [R1+0x6c], R7 ;  /* 0x00006c0701007387 */ /* 0x0005e80000100800 */
[----:B------:R3:W-:Y:S01]  /*1da70*/  STL [R1+0x68], R8 ;  /* 0x0000680801007387 */ /* 0x0007e20000100800 */
[C-C-:B0-----:R-:W-:Y:S02]  /*1da80*/  LOP3.LUT R9, R27.reuse, 0xfc, R2.reuse, 0xfe, !PT ;  /* 0x000000fc1b097812 */ /* 0x141fe400078efe02 */
[----:B--2---:R-:W-:-:S02]  /*1da90*/  LOP3.LUT R7, R27, 0x40, R2, 0xfe, !PT ;  /* 0x000000401b077812 */ /* 0x004fc400078efe02 */
[----:B---3--:R-:W-:-:S03]  /*1daa0*/  LOP3.LUT R8, R27, 0x3c, R2, 0xfe, !PT ;  /* 0x0000003c1b087812 */ /* 0x008fc600078efe02 */
[----:B------:R0:W-:Y:S04]  /*1dab0*/  STL [R1+0x64], R7 ;  /* 0x0000640701007387 */ /* 0x0001e80000100800 */
[----:B------:R2:W-:Y:S04]  /*1dac0*/  STL [R1+0x11c], R9 ;  /* 0x00011c0901007387 */ /* 0x0005e80000100800 */
[----:B------:R3:W-:Y:S01]  /*1dad0*/  STL [R1+0x5c], R8 ;  /* 0x00005c0801007387 */ /* 0x0007e20000100800 */
[----:B0-----:R-:W-:-:S03]  /*1dae0*/  LOP3.LUT R7, R27, 0x38, R2, 0xfe, !PT ;  /* 0x000000381b077812 */ /* 0x001fc600078efe02 */
[----:B------:R0:W-:Y:S01]  /*1daf0*/  STL [R1+0x6e8], R13 ;  /* 0x0006e80d01007387 */ /* 0x0001e20000100800 */
[----:B--2---:R-:W-:-:S03]  /*1db00*/  LOP3.LUT R9, R27, 0x30, R2, 0xfe, !PT ;  /* 0x000000301b097812 */ /* 0x004fc600078efe02 */
[----:B------:R2:W-:Y:S01]  /*1db10*/  STL [R1+0x58], R7 ;  /* 0x0000580701007387 */ /* 0x0005e20000100800 */
[----:B---3--:R-:W-:-:S03]  /*1db20*/  LOP3.LUT R8, R27, 0x34, R2, 0xfe, !PT ;  /* 0x000000341b087812 */ /* 0x008fc600078efe02 */
[----:B------:R-:W-:Y:S01]  /*1db30*/  STL [R1+0x6e0], R14 ;  /* 0x0006e00e01007387 */ /* 0x000fe20000100800 */
[----:B0-----:R-:W-:-:S03]  /*1db40*/  LOP3.LUT R13, R27, 0x1c, R2, 0xfe, !PT ;  /* 0x0000001c1b0d7812 */ /* 0x001fc600078efe02 */
[----:B------:R-:W-:Y:S01]  /*1db50*/  STL [R1+0x6dc], R15 ;  /* 0x0006dc0f01007387 */ /* 0x000fe20000100800 */
[----:B--2---:R-:W-:-:S03]  /*1db60*/  LOP3.LUT R7, R27, 0x2c, R2, 0xfe, !PT ;  /* 0x0000002c1b077812 */ /* 0x004fc600078efe02 */
[----:B------:R0:W-:Y:S04]  /*1db70*/  STL [R1+0x54], R8 ;  /* 0x0000540801007387 */ /* 0x0001e80000100800 */
[----:B------:R-:W-:Y:S04]  /*1db80*/  STL [R1+0x50], R9 ;  /* 0x0000500901007387 */ /* 0x000fe80000100800 */
[----:B------:R2:W-:Y:S01]  /*1db90*/  STL [R1+0x4c], R7 ;  /* 0x00004c0701007387 */ /* 0x0005e20000100800 */
[----:B0-----:R-:W-:-:S05]  /*1dba0*/  LOP3.LUT R8, R27, 0x28, R2, 0xfe, !PT ;  /* 0x000000281b087812 */ /* 0x001fca00078efe02 */
[----:B------:R0:W-:Y:S01]  /*1dbb0*/  STL [R1+0x48], R8 ;  /* 0x0000480801007387 */ /* 0x0001e20000100800 */
[----:B--2---:R-:W-:-:S03]  /*1dbc0*/  LOP3.LUT R7, R27, 0x24, R2, 0xfe, !PT ;  /* 0x000000241b077812 */ /* 0x004fc600078efe02 */
[----:B------:R-:W-:Y:S04]  /*1dbd0*/  STL.64 [R1+0x10], R16 ;  /* 0x0000101001007387 */ /* 0x000fe80000100a00 */
[----:B------:R-:W-:Y:S01]  /*1dbe0*/  STL.64 [R1+0x18], R18 ;  /* 0x0000181201007387 */ /* 0x000fe20000100a00 */
[----:B0-----:R-:W-:-:S03]  /*1dbf0*/  LOP3.LUT R8, R27, 0x20, R2, 0xfe, !PT ;  /* 0x000000201b087812 */ /* 0x001fc600078efe02 */
[----:B------:R0:W-:Y:S04]  /*1dc00*/  STL [R1+0x40], R7 ;  /* 0x0000400701007387 */ /* 0x0001e80000100800 */
[----:B------:R-:W-:Y:S04]  /*1dc10*/  STL [R1+0x3c], R8 ;  /* 0x00003c0801007387 */ /* 0x000fe80000100800 */
[----:B------:R-:W2:Y:S01]  /*1dc20*/  LDS.128 R8, [R23+UR4+0x400] ;  /* 0x0004000417087984 */ /* 0x000ea20008000c00 */
[----:B0-----:R-:W-:-:S03]  /*1dc30*/  LOP3.LUT R7, R27, 0x18, R2, 0xfe, !PT ;  /* 0x000000181b077812 */ /* 0x001fc600078efe02 */
[----:B------:R-:W-:Y:S04]  /*1dc40*/  STL [R1+0x38], R13 ;  /* 0x0000380d01007387 */ /* 0x000fe80000100800 */
[----:B------:R-:W-:Y:S04]  /*1dc50*/  STL [R1+0x6f8], R23 ;  /* 0x0006f81701007387 */ /* 0x000fe80000100800 */
[----:B------:R-:W-:Y:S04]  /*1dc60*/  STL [R1+0x34], R7 ;  /* 0x0000340701007387 */ /* 0x000fe80000100800 */
[----:B------:R-:W0:Y:S04]  /*1dc70*/  LDS.128 R20, [R3+UR4+0x800] ;  /* 0x0008000403147984 */ /* 0x000e280008000c00 */
[----:B--2---:R2:W-:Y:S04]  /*1dc80*/  STL [R1+0x6f0], R9 ;  /* 0x0006f00901007387 */ /* 0x0045e80000100800 */
[----:B--2---:R-:W2:Y:S01]  /*1dc90*/  LDL.LU R9, [R1+0x10] ;  /* 0x0000100001097983 */ /* 0x004ea20000300800 */
[--C-:B------:R-:W-:Y:S01]  /*1dca0*/  LOP3.LUT R7, R27, 0x14, R2.reuse, 0xfe, !PT ;  /* 0x000000141b077812 */ /* 0x100fe200078efe02 */
[C---:B-1----:R-:W-:Y:S01]  /*1dcb0*/  IMAD R13, R5.reuse, R6, RZ ;  /* 0x00000006050d7224 */ /* 0x042fe200078e02ff */
[----:B------:R-:W-:Y:S01]  /*1dcc0*/  ISETP.LT.AND P3, PT, R5, UR11, !P0 ;  /* 0x0000000b05007c0c */ /* 0x000fe2000c761270 */
[----:B------:R1:W-:Y:S01]  /*1dcd0*/  STL [R1+0x6ec], R10 ;  /* 0x0006ec0a01007387 */ /* 0x0003e20000100800 */
[C-C-:B------:R-:W-:Y:S01]  /*1dce0*/  LOP3.LUT R29, R27.reuse, 0x10, R2.reuse, 0xfe, !PT ;  /* 0x000000101b1d7812 */ /* 0x140fe200078efe02 */
[----:B0-----:R-:W-:Y:S01]  /*1dcf0*/  IMAD.MOV.U32 R14, RZ, RZ, R21 ;  /* 0x000000ffff0e7224 */ /* 0x001fe200078e0015 */
[C-C-:B------:R-:W-:Y:S01]  /*1dd00*/  LOP3.LUT R26, R27.reuse, 0xc, R2.reuse, 0xfe, !PT ;  /* 0x0000000c1b1a7812 */ /* 0x140fe200078efe02 */
[----:B------:R-:W-:Y:S01]  /*1dd10*/  STL [R1+0x6e4], R11 ;  /* 0x0006e40b01007387 */ /* 0x000fe20000100800 */
[C---:B------:R-:W-:Y:S01]  /*1dd20*/  LOP3.LUT R16, R27.reuse, 0x8, R2, 0xfe, !PT ;  /* 0x000000081b107812 */ /* 0x040fe200078efe02 */
[----:B------:R-:W-:Y:S01]  /*1dd30*/  IMAD.MOV.U32 R15, RZ, RZ, R22 ;  /* 0x000000ffff0f7224 */ /* 0x000fe200078e0016 */
[----:B------:R-:W-:Y:S01]  /*1dd40*/  LOP3.LUT R2, R27, 0x4, R2, 0xfe, !PT ;  /* 0x000000041b027812 */ /* 0x000fe200078efe02 */
[----:B------:R-:W-:Y:S01]  /*1dd50*/  STL [R1+0x30], R7 ;  /* 0x0000300701007387 */ /* 0x000fe20000100800 */
[----:B------:R-:W-:Y:S01]  /*1dd60*/  LEA.HI.X.SX32 R28, R28, UR7, 0x1, P1 ;  /* 0x000000071c1c7c11 */ /* 0x000fe200088f0eff */
[----:B-1----:R-:W-:-:S02]  /*1dd70*/  IMAD.MOV.U32 R10, RZ, RZ, R20 ;  /* 0x000000ffff0a7224 */ /* 0x002fc400078e0014 */
[----:B------:R0:W-:Y:S04]  /*1dd80*/  STL [R1+0xc], R23 ;  /* 0x00000c1701007387 */ /* 0x0001e80000100800 */
[----:B0-----:R-:W3:Y:S01]  /*1dd90*/  LDL.LU R23, [R1+0x6f8] ;  /* 0x0006f80001177983 */ /* 0x001ee20000300800 */
[C---:B------:R-:W-:Y:S02]  /*1dda0*/  LEA R20, P2, R13.reuse, R0, 0x1 ;  /* 0x000000000d147211 */ /* 0x040fe400078408ff */
[----:B------:R-:W-:Y:S01]  /*1ddb0*/  ISETP.LT.AND P4, PT, R16, UR11, !P0 ;  /* 0x0000000b10007c0c */ /* 0x000fe2000c781270 */
[----:B------:R0:W-:Y:S01]  /*1ddc0*/  STL [R1+0x6f4], R10 ;  /* 0x0006f40a01007387 */ /* 0x0001e20000100800 */
[----:B------:R-:W-:Y:S02]  /*1ddd0*/  LEA.HI.X.SX32 R21, R13, R28, 0x1, P2 ;  /* 0x0000001c0d157211 */ /* 0x000fe400010f0eff */
[----:B------:R-:W-:Y:S01]  /*1dde0*/  ISETP.LT.AND P2, PT, R2, UR11, !P0 ;  /* 0x0000000b02007c0c */ /* 0x000fe2000c741270 */
[----:B------:R-:W4:Y:S01]  /*1ddf0*/  LDL.LU R11, [R1+0x3c] ;  /* 0x00003c00010b7983 */ /* 0x000f220000300800 */
[----:B------:R-:W-:-:S03]  /*1de00*/  ISETP.LT.AND P1, PT, R4, UR11, !P0 ;  /* 0x0000000b04007c0c */ /* 0x000fc6000c721270 */
[----:B------:R1:W-:Y:S01]  /*1de10*/  @P3 STG.E.U16 desc[UR8][R20.64], R24 ;  /* 0x0000001814003986 */ /* 0x0003e2000c101508 */
[----:B0-----:R-:W0:Y:S01]  /*1de20*/  LDC R10, c[0x0][0x248] ;  /* 0x00009200ff0a7b82 */ /* 0x001e220000000800 */
[----:B------:R-:W-:Y:S01]  /*1de30*/  ISETP.LT.AND P3, PT, R26, UR11, !P0 ;  /* 0x0000000b1a007c0c */ /* 0x000fe2000c761270 */
[-C--:B0-----:R-:W-:Y:S02]  /*1de40*/  IMAD R22, R2, R10.reuse, RZ ;  /* 0x0000000a02167224 */ /* 0x081fe400078e02ff */
[-C--:B------:R-:W-:Y:S02]  /*1de50*/  IMAD R25, R16, R10.reuse, RZ ;  /* 0x0000000a10197224 */ /* 0x080fe400078e02ff */
[----:B------:R-:W-:Y:S01]  /*1de60*/  IMAD R27, R26, R10, RZ ;  /* 0x0000000a1a1b7224 */ /* 0x000fe200078e02ff */
[-C--:B------:R-:W-:Y:S01]  /*1de70*/  LEA R2, P5, R22, R0.reuse, 0x1 ;  /* 0x0000000016027211 */ /* 0x080fe200078a08ff */
[----:B------:R0:W-:Y:S01]  /*1de80*/  LDS.128 R16, [R3+UR4+0xc00] ;  /* 0x000c000403107984 */ /* 0x0001e20008000c00 */
[----:B-1----:R-:W-:-:S02]  /*1de90*/  LEA R24, P6, R25, R0, 0x1 ;  /* 0x0000000019187211 */ /* 0x002fc400078c08ff */
[----:B0-----:R-:W-:Y:S02]  /*1dea0*/  LEA.HI.X.SX32 R3, R22, R28, 0x1, P5 ;  /* 0x0000001c16037211 */ /* 0x001fe400028f0eff */
[----:B------:R-:W-:Y:S02]  /*1deb0*/  LEA R26, P5, R27, R0, 0x1 ;  /* 0x000000001b1a7211 */ /* 0x000fe400078a08ff */
[-C--:B------:R-:W-:Y:S01]  /*1dec0*/  LEA.HI.X.SX32 R25, R25, R28.reuse, 0x1, P6 ;  /* 0x0000001c19197211 */ /* 0x080fe200030f0eff */
[----:B------:R0:W-:Y:S01]  /*1ded0*/  @P2 STG.E.U16 desc[UR8][R2.64], R12 ;  /* 0x0000000c02002986 */ /* 0x0001e2000c101508 */
[----:B------:R-:W-:Y:S02]  /*1dee0*/  LEA.HI.X.SX32 R27, R27, R28, 0x1, P5 ;  /* 0x0000001c1b1b7211 */ /* 0x000fe400028f0eff */
[C---:B------:R-:W-:Y:S01]  /*1def0*/  ISETP.LT.AND P2, PT, R29.reuse, UR11, !P0 ;  /* 0x0000000b1d007c0c */ /* 0x040fe2000c741270 */
[----:B0-----:R-:W5:Y:S01]  /*1df00*/  LDL.LU R2, [R1+0x30] ;  /* 0x0000300001027983 */ /* 0x001f620000300800 */
[----:B------:R-:W-:-:S03]  /*1df10*/  IMAD R3, R29, R10, RZ ;  /* 0x0000000a1d037224 */ /* 0x000fc600078e02ff */
[----:B------:R-:W4:Y:S04]  /*1df20*/  LDL.LU R29, [R1+0x40] ;  /* 0x00004000011d7983 */ /* 0x000f280000300800 */
[----:B--2---:R-:W-:Y:S04]  /*1df30*/  @P4 STG.E.U16 desc[UR8][R24.64], R9 ;  /* 0x0000000918004986 */ /* 0x004fe8000c101508 */
[----:B------:R0:W-:Y:S04]  /*1df40*/  @P3 STG.E.U16 desc[UR8][R26.64], R8 ;  /* 0x000000081a003986 */ /* 0x0001e8000c101508 */
[----:B0-----:R-:W2:Y:S04]  /*1df50*/  LDL.LU R26, [R1+0x34] ;  /* 0x00003400011a7983 */ /* 0x001ea80000300800 */
[----:B------:R-:W4:Y:S04]  /*1df60*/  LDL.LU R27, [R1+0x38] ;  /* 0x00003800011b7983 */ /* 0x000f280000300800 */
[----:B---3--:R-:W0:Y:S04]  /*1df70*/  LDS.128 R4, [R23+UR4+0x800] ;  /* 0x0008000417047984 */ /* 0x008e280008000c00 */
[----:B------:R-:W1:Y:S01]  /*1df80*/  LDS.128 R20, [R23+UR4+0xc00] ;  /* 0x000c000417147984 */ /* 0x000e620008000c00 */
[C---:B-----5:R-:W-:Y:S01]  /*1df90*/  ISETP.LT.AND P5, PT, R2.reuse, UR11, !P0 ;  /* 0x0000000b02007c0c */ /* 0x060fe2000c7a1270 */
[----:B------:R-:W-:Y:S01]  /*1dfa0*/  IMAD R25, R2, R10, RZ ;  /* 0x0000000a02197224 */ /* 0x000fe200078e02ff */
[----:B------:R-:W-:-:S04]  /*1dfb0*/  LEA R2, P4, R3, R0, 0x1 ;  /* 0x0000000003027211 */ /* 0x000fc800078808ff */
[----:B------:R-:W-:Y:S02]  /*1dfc0*/  LEA.HI.X.SX32 R3, R3, R28, 0x1, P4 ;  /* 0x0000001c03037211 */ /* 0x000fe400020f0eff */
[C---:B--2---:R-:W-:Y:S01]  /*1dfd0*/  ISETP.LT.AND P3, PT, R26.reuse, UR11, !P0 ;  /* 0x0000000b1a007c0c */ /* 0x044fe2000c761270 */
[-C--:B------:R-:W-:Y:S01]  /*1dfe0*/  IMAD R26, R26, R10.reuse, RZ ;  /* 0x0000000a1a1a7224 */ /* 0x080fe200078e02ff */
[C---:B----4-:R-:W-:Y:S01]  /*1dff0*/  ISETP.LT.AND P4, PT, R27.reuse, UR11, !P0 ;  /* 0x0000000b1b007c0c */ /* 0x050fe2000c781270 */
[----:B------:R-:W-:Y:S02]  /*1e000*/  IMAD R27, R27, R10, RZ ;  /* 0x0000000a1b1b7224 */ /* 0x000fe400078e02ff */
[----:B------:R-:W2:Y:S01]  /*1e010*/  LDL.LU R10, [R1+0x6f4] ;  /* 0x0006f400010a7983 */ /* 0x000ea20000300800 */
[----:B------:R-:W-:-:S04]  /*1e020*/  LEA R24, P6, R25, R0, 0x1 ;  /* 0x0000000019187211 */ /* 0x000fc800078c08ff */
[----:B------:R-:W-:Y:S01]  /*1e030*/  LEA.HI.X.SX32 R25, R25, R28, 0x1, P6 ;  /* 0x0000001c19197211 */ /* 0x000fe200030f0eff */
[----:B--2---:R2:W-:Y:S02]  /*1e040*/  @P2 STG.E.U16 desc[UR8][R2.64], R10 ;  /* 0x0000000a02002986 */ /* 0x0045e4000c101508 */
[----:B--2---:R-:W-:-:S04]  /*1e050*/  LEA R2, P2, R26, R0, 0x1 ;  /* 0x000000001a027211 */ /* 0x004fc800078408ff */
[----:B------:R-:W-:Y:S02]  /*1e060*/  LEA.HI.X.SX32 R3, R26, R28, 0x1, P2 ;  /* 0x0000001c1a037211 */ /* 0x000fe400010f0eff */
[----:B------:R-:W2:Y:S04]  /*1e070*/  LDL.LU R26, [R1+0x60] ;  /* 0x00006000011a7983 */ /* 0x000ea80000300800 */
[----:B0-----:R0:W-:Y:S02]  /*1e080*/  @P5 STG.E.U16 desc[UR8][R24.64], R4 ;  /* 0x0000000418005986 */ /* 0x0011e4000c101508 */
[----:B0-----:R-:W0:Y:S01]  /*1e090*/  LDC R25, c[0x0][0x248] ;  /* 0x00009200ff197b82 */ /* 0x001e220000000800 */
[----:B------:R-:W-:Y:S01]  /*1e0a0*/  LEA R24, P6, R27, R0, 0x1 ;  /* 0x000000001b187211 */ /* 0x000fe200078c08ff */
[----:B------:R3:W-:Y:S01]  /*1e0b0*/  @P3 STG.E.U16 desc[UR8][R2.64], R16 ;  /* 0x0000001002003986 */ /* 0x0007e2000c101508 */
[----:B------:R-:W-:-:S05]  /*1e0c0*/  ISETP.LT.AND P5, PT, R11, UR11, !P0 ;  /* 0x0000000b0b007c0c */ /* 0x000fca000c7a1270 */
[----:B---3--:R-:W3:Y:S01]  /*1e0d0*/  LDC R3, c[0x0][0x248] ;  /* 0x00009200ff037b82 */ /* 0x008ee20000000800 */
[----:B--2---:R-:W-:Y:S01]  /*1e0e0*/  ISETP.LT.AND P2, PT, R26, UR11, !P0 ;  /* 0x0000000b1a007c0c */ /* 0x004fe2000c741270 */
[----:B0-----:R-:W-:Y:S01]  /*1e0f0*/  IMAD R26, R11, R25, RZ ;  /* 0x000000190b1a7224 */ /* 0x001fe200078e02ff */
[----:B------:R-:W-:Y:S01]  /*1e100*/  LEA.HI.X.SX32 R25, R27, R28, 0x1, P6 ;  /* 0x0000001c1b197211 */ /* 0x000fe200030f0eff */
[----:B------:R-:W2:Y:S04]  /*1e110*/  LDL.LU R11, [R1+0x58] ;  /* 0x00005800010b7983 */ /* 0x000ea80000300800 */
[----:B------:R-:W4:Y:S04]  /*1e120*/  LDL.LU R27, [R1+0x48] ;  /* 0x00004800011b7983 */ /* 0x000f280000300800 */
[----:B-1----:R0:W-:Y:S04]  /*1e130*/  @P4 STG.E.U16 desc[UR8][R24.64], R20 ;  /* 0x0000001418004986 */ /* 0x0021e8000c101508 */
[----:B0-----:R-:W5:Y:S01]  /*1e140*/  LDL.LU R25, [R1+0x20] ;  /* 0x0000200001197983 */ /* 0x001f620000300800 */
[----:B------:R-:W-:-:S02]  /*1e150*/  LEA R2, P6, R26, R0, 0x1 ;  /* 0x000000001a027211 */ /* 0x000fc400078c08ff */
[C---:B------:R-:W-:Y:S01]  /*1e160*/  ISETP.LT.AND P3, PT, R29.reuse, UR11, !P0 ;  /* 0x0000000b1d007c0c */ /* 0x040fe2000c761270 */
[----:B---3--:R-:W-:Y:S01]  /*1e170*/  IMAD R29, R29, R3, RZ ;  /* 0x000000031d1d7224 */ /* 0x008fe200078e02ff */
[----:B------:R-:W-:Y:S02]  /*1e180*/  LEA.HI.X.SX32 R3, R26, R28, 0x1, P6 ;  /* 0x0000001c1a037211 */ /* 0x000fe400030f0eff */
[----:B------:R-:W3:Y:S02]  /*1e190*/  LDL.LU R26, [R1+0x4c] ;  /* 0x00004c00011a7983 */ /* 0x000ee40000300800 */
[----:B------:R-:W-:Y:S02]  /*1e1a0*/  LEA R24, P6, R29, R0, 0x1 ;  /* 0x000000001d187211 */ /* 0x000fe400078c08ff */
[----:B------:R-:W-:Y:S02]  /*1e1b0*/  PRMT R12, R12, 0x7632, R12 ;  /* 0x000076320c0c7816 */ /* 0x000fe4000000000c */
[----:B-----5:R-:W-:-:S02]  /*1e1c0*/  PRMT R4, R25, 0x7632, R4 ;  /* 0x0000763219047816 */ /* 0x020fc40000000004 */
[----:B------:R-:W0:Y:S01]  /*1e1d0*/  LDC R25, c[0x0][0x248] ;  /* 0x00009200ff197b82 */ /* 0x000e220000000800 */
[C---:B----4-:R-:W-:Y:S02]  /*1e1e0*/  ISETP.LT.AND P4, PT, R27.reuse, UR11, !P0 ;  /* 0x0000000b1b007c0c */ /* 0x050fe4000c781270 */
[----:B------:R1:W-:Y:S05]  /*1e1f0*/  @P5 STG.E.U16 desc[UR8][R2.64], R4 ;  /* 0x0000000402005986 */ /* 0x0003ea000c101508 */
[----:B-1----:R-:W1:Y:S01]  /*1e200*/  LDC R3, c[0x0][0x248] ;  /* 0x00009200ff037b82 */ /* 0x002e620000000800 */
[----:B0-----:R-:W-:Y:S01]  /*1e210*/  IMAD R27, R27, R25, RZ ;  /* 0x000000191b1b7224 */ /* 0x001fe200078e02ff */
[----:B------:R-:W-:-:S02]  /*1e220*/  LEA.HI.X.SX32 R25, R29, R28, 0x1, P6 ;  /* 0x0000001c1d197211 */ /* 0x000fc400030f0eff */
[----:B------:R-:W4:Y:S04]  /*1e230*/  LDL.LU R29, [R1+0x54] ;  /* 0x00005400011d7983 */ /* 0x000f280000300800 */
[----:B------:R0:W-:Y:S04]  /*1e240*/  @P3 STG.E.U16 desc[UR8][R24.64], R12 ;  /* 0x0000000c18003986 */ /* 0x0001e8000c101508 */
[----:B0-----:R-:W5:Y:S01]  /*1e250*/  LDL.LU R12, [R1+0x50] ;  /* 0x00005000010c7983 */ /* 0x001f620000300800 */
[C---:B------:R-:W-:Y:S02]  /*1e260*/  LEA R2, P6, R27.reuse, R0, 0x1 ;  /* 0x000000001b027211 */ /* 0x040fe400078c08ff */
[C---:B---3--:R-:W-:Y:S01]  /*1e270*/  ISETP.LT.AND P5, PT, R26.reuse, UR11, !P0 ;  /* 0x0000000b1a007c0c */ /* 0x048fe2000c7a1270 */
[----:B-1----:R-:W-:Y:S01]  /*1e280*/  IMAD R26, R26, R3, RZ ;  /* 0x000000031a1a7224 */ /* 0x002fe200078e02ff */
[----:B------:R-:W-:-:S02]  /*1e290*/  LEA.HI.X.SX32 R3, R27, R28, 0x1, P6 ;  /* 0x0000001c1b037211 */ /* 0x000fc400030f0eff */
[----:B------:R-:W4:Y:S01]  /*1e2a0*/  LDC R27, c[0x0][0x248] ;  /* 0x00009200ff1b7b82 */ /* 0x000f220000000800 */
[----:B------:R-:W-:Y:S02]  /*1e2b0*/  PRMT R4, R9, 0x7632, R4 ;  /* 0x0000763209047816 */ /* 0x000fe40000000004 */
[C---:B------:R-:W-:Y:S01]  /*1e2c0*/  LEA R24, P6, R26.reuse, R0, 0x1 ;  /* 0x000000001a187211 */ /* 0x040fe200078c08ff */
[----:B------:R-:W3:Y:S03]  /*1e2d0*/  LDL.LU R9, [R1+0x6f0] ;  /* 0x0006f00001097983 */ /* 0x000ee60000300800 */
[----:B------:R-:W-:Y:S01]  /*1e2e0*/  LEA.HI.X.SX32 R25, R26, R28, 0x1, P6 ;  /* 0x0000001c1a197211 */ /* 0x000fe200030f0eff */
[----:B------:R0:W-:Y:S04]  /*1e2f0*/  @P4 STG.E.U16 desc[UR8][R2.64], R4 ;  /* 0x0000000402004986 */ /* 0x0001e8000c101508 */
[----:B------:R-:W3:Y:S01]  /*1e300*/  LDL.LU R26, [R1+0x68] ;  /* 0x00006800011a7983 */ /* 0x000ee20000300800 */
[----:B0-----:R-:W-:-:S02]  /*1e310*/  PRMT R3, R8, 0x7632, R3 ;  /* 0x0000763208037816 */ /* 0x001fc40000000003 */
[----:B------:R-:W-:-:S03]  /*1e320*/  PRMT R4, R10, 0x7632, R4 ;  /* 0x000076320a047816 */ /* 0x000fc60000000004 */
[----:B------:R0:W-:Y:S01]  /*1e330*/  @P5 STG.E.U16 desc[UR8][R24.64], R3 ;  /* 0x0000000318005986 */ /* 0x0001e2000c101508 */
[----:B--2---:R-:W-:Y:S01]  /*1e340*/  ISETP.LT.AND P5, PT, R11, UR11, !P0 ;  /* 0x0000000b0b007c0c */ /* 0x004fe2000c7a1270 */
[CC--:B----4-:R-:W-:Y:S01]  /*1e350*/  IMAD R8, R29.reuse, R27.reuse, RZ ;  /* 0x0000001b1d087224 */ /* 0x0d0fe200078e02ff */
[----:B------:R-:W-:Y:S02]  /*1e360*/  ISETP.LT.AND P4, PT, R29, UR11, !P0 ;  /* 0x0000000b1d007c0c */ /* 0x000fe4000c781270 */
[----:B------:R-:W2:Y:S04]  /*1e370*/  LDL.LU R29, [R1+0x24] ;  /* 0x00002400011d7983 */ /* 0x000ea80000300800 */
[----:B------:R-:W4:Y:S01]  /*1e380*/  LDL.LU R10, [R1+0x6ec] ;  /* 0x0006ec00010a7983 */ /* 0x000f220000300800 */
[C---:B-----5:R-:W-:Y:S01]  /*1e390*/  ISETP.LT.AND P3, PT, R12.reuse, UR11, !P0 ;  /* 0x0000000b0c007c0c */ /* 0x060fe2000c761270 */
[----:B------:R-:W-:-:S05]  /*1e3a0*/  IMAD R12, R12, R27, RZ ;  /* 0x0000001b0c0c7224 */ /* 0x000fca00078e02ff */
[----:B------:R-:W-:-:S04]  /*1e3b0*/  LEA R2, P6, R12, R0, 0x1 ;  /* 0x000000000c027211 */ /* 0x000fc800078c08ff */
[----:B0-----:R-:W-:Y:S02]  /*1e3c0*/  LEA.HI.X.SX32 R3, R12, R28, 0x1, P6 ;  /* 0x0000001c0c037211 */ /* 0x001fe400030f0eff */
[C---:B------:R-:W-:Y:S01]  /*1e3d0*/  LEA R24, P6, R8.reuse, R0, 0x1 ;  /* 0x0000000008187211 */ /* 0x040fe200078c08ff */
[----:B------:R-:W-:Y:S02]  /*1e3e0*/  IMAD R12, R11, R27, RZ ;  /* 0x0000001b0b0c7224 */ /* 0x000fe400078e02ff */
[----:B------:R-:W5:Y:S01]  /*1e3f0*/  LDL.LU R27, [R1+0x74] ;  /* 0x00007400011b7983 */ /* 0x000f620000300800 */
[----:B------:R-:W-:-:S03]  /*1e400*/  LEA.HI.X.SX32 R25, R8, R28, 0x1, P6 ;  /* 0x0000001c08197211 */ /* 0x000fc600030f0eff */
[----:B------:R-:W4:Y:S04]  /*1e410*/  LDL.LU R11, [R1+0x14] ;  /* 0x00001400010b7983 */ /* 0x000f280000300800 */
[----:B------:R-:W3:Y:S04]  /*1e420*/  LDL.LU R8, [R1+0x5c] ;  /* 0x00005c0001087983 */ /* 0x000ee80000300800 */
[----:B------:R0:W-:Y:S02]  /*1e430*/  @P3 STG.E.U16 desc[UR8][R2.64], R4 ;  /* 0x0000000402003986 */ /* 0x0001e4000c101508 */
[----:B0-----:R-:W-:Y:S01]  /*1e440*/  PRMT R4, R4, 0x7632, R4 ;  /* 0x0000763204047816 */ /* 0x001fe20000000004 */
[----:B------:R-:W0:Y:S04]  /*1e450*/  LDC R3, c[0x0][0x248] ;  /* 0x00009200ff037b82 */ /* 0x000e280000000800 */
[----:B------:R1:W-:Y:S04]  /*1e460*/  @P4 STG.E.U16 desc[UR8][R24.64], R4 ;  /* 0x0000000418004986 */ /* 0x0003e8000c101508 */
[----:B-1----:R-:W2:Y:S01]  /*1e470*/  LDL.LU R25, [R1+0x64] ;  /* 0x0000640001197983 */ /* 0x002ea20000300800 */
[----:B------:R-:W-:-:S02]  /*1e480*/  LEA R2, P6, R12, R0, 0x1 ;  /* 0x000000000c027211 */ /* 0x000fc400078c08ff */
[----:B------:R-:W-:Y:S02]  /*1e490*/  PRMT R16, R16, 0x7632, R16 ;  /* 0x0000763210107816 */ /* 0x000fe40000000010 */
[C---:B---3--:R-:W-:Y:S01]  /*1e4a0*/  ISETP.LT.AND P3, PT, R8.reuse, UR11, !P0 ;  /* 0x0000000b08007c0c */ /* 0x048fe2000c761270 */
[----:B0-----:R-:W-:Y:S01]  /*1e4b0*/  IMAD R8, R8, R3, RZ ;  /* 0x0000000308087224 */ /* 0x001fe200078e02ff */
[----:B------:R-:W-:Y:S02]  /*1e4c0*/  LEA.HI.X.SX32 R3, R12, R28, 0x1, P6 ;  /* 0x0000001c0c037211 */ /* 0x000fe400030f0eff */
[----:B------:R-:W0:Y:S02]  /*1e4d0*/  LDC R12, c[0x0][0x248] ;  /* 0x00009200ff0c7b82 */ /* 0x000e240000000800 */
[----:B------:R-:W-:Y:S01]  /*1e4e0*/  LEA R24, P6, R8, R0, 0x1 ;  /* 0x0000000008187211 */ /* 0x000fe200078c08ff */
[----:B------:R1:W-:Y:S01]  /*1e4f0*/  @P5 STG.E.U16 desc[UR8][R2.64], R16 ;  /* 0x0000001002005986 */ /* 0x0003e2000c101508 */
[----:B------:R-:W-:Y:S01]  /*1e500*/  ISETP.LT.AND P5, PT, R26, UR11, !P0 ;  /* 0x0000000b1a007c0c */ /* 0x000fe2000c7a1270 */
[----:B0-----:R-:W-:-:S02]  /*1e510*/  IMAD R4, R12, 0x40, R13 ;  /* 0x000000400c047824 */ /* 0x001fc400078e020d */
[----:B------:R-:W3:Y:S01]  /*1e520*/  LDL.LU R13, [R1+0x6e8] ;  /* 0x0006e800010d7983 */ /* 0x000ee20000300800 */
[----:B--2---:R-:W-:-:S03]  /*1e530*/  ISETP.LT.AND P4, PT, R25, UR11, !P0 ;  /* 0x0000000b19007c0c */ /* 0x004fc6000c781270 */
[----:B-1----:R-:W2:Y:S01]  /*1e540*/  LDL.LU R16, [R1+0x7c] ;  /* 0x00007c0001107983 */ /* 0x002ea20000300800 */
[----:B------:R-:W-:Y:S02]  /*1e550*/  LEA.HI.X.SX32 R25, R8, R28, 0x1, P6 ;  /* 0x0000001c08197211 */ /* 0x000fe400030f0eff */
[----:B------:R-:W-:Y:S01]  /*1e560*/  LEA R2, P6, R4, R0, 0x1 ;  /* 0x0000000004027211 */ /* 0x000fe200078c08ff */
[----:B------:R-:W2:Y:S01]  /*1e570*/  LDL.LU R26, [R1+0x80] ;  /* 0x00008000011a7983 */ /* 0x000ea20000300800 */
[----:B------:R-:W-:Y:S02]  /*1e580*/  IMAD R8, R12, 0x4, R4 ;  /* 0x000000040c087824 */ /* 0x000fe400078e0204 */
[----:B------:R-:W-:Y:S02]  /*1e590*/  LEA.HI.X.SX32 R3, R4, R28, 0x1, P6 ;  /* 0x0000001c04037211 */ /* 0x000fe400030f0eff */
[----:B------:R-:W5:Y:S01]  /*1e5a0*/  LDL.LU R4, [R1+0x6c] ;  /* 0x00006c0001047983 */ /* 0x000f620000300800 */
[----:B------:R-:W-:-:S05]  /*1e5b0*/  PRMT R20, R20, 0x7632, R20 ;  /* 0x0000763214147816 */ /* 0x000fca0000000014 */
[----:B------:R0:W-:Y:S02]  /*1e5c0*/  @P3 STG.E.U16 desc[UR8][R24.64], R20 ;  /* 0x0000001418003986 */ /* 0x0001e4000c101508 */
[C---:B0-----:R-:W-:Y:S02]  /*1e5d0*/  LEA R24, P6, R8.reuse, R0, 0x1 ;  /* 0x0000000008187211 */ /* 0x041fe400078c08ff */
[----:B------:R-:W2:Y:S02]  /*1e5e0*/  LDL.LU R20, [R1+0x78] ;  /* 0x0000780001147983 */ /* 0x000ea40000300800 */
[----:B------:R-:W-:Y:S02]  /*1e5f0*/  LEA.HI.X.SX32 R25, R8, R28, 0x1, P6 ;  /* 0x0000001c08197211 */ /* 0x000fe400030f0eff */
[----:B-----5:R-:W-:Y:S01]  /*1e600*/  ISETP.LT.AND P3, PT, R4, UR11, !P0 ;  /* 0x0000000b04007c0c */ /* 0x020fe2000c761270 */
[----:B------:R-:W-:Y:S02]  /*1e610*/  IMAD R4, R12, 0x4, R8 ;  /* 0x000000040c047824 */ /* 0x000fe400078e0208 */
[----:B------:R-:W5:Y:S04]  /*1e620*/  LDL.LU R8, [R1+0x70] ;  /* 0x0000700001087983 */ /* 0x000f680000300800 */
[----:B------:R0:W-:Y:S04]  /*1e630*/  @P4 STG.E.U16 desc[UR8][R2.64], R29 ;  /* 0x0000001d02004986 */ /* 0x0001e8000c101508 */
[----:B---3--:R1:W-:Y:S01]  /*1e640*/  @P5 STG.E.U16 desc[UR8][R24.64], R13 ;  /* 0x0000000d18005986 */ /* 0x0083e2000c101508 */
[----:B------:R-:W-:-:S03]  /*1e650*/  ISETP.LT.AND P5, PT, R27, UR11, !P0 ;  /* 0x0000000b1b007c0c */ /* 0x000fc6000c7a1270 */
[----:B------:R-:W3:Y:S01]  /*1e660*/  LDL.LU R27, [R1+0x8c] ;  /* 0x00008c00011b7983 */ /* 0x000ee20000300800 */
[----:B0-----:R-:W-:-:S04]  /*1e670*/  LEA R2, P6, R4, R0, 0x1 ;  /* 0x0000000004027211 */ /* 0x001fc800078c08ff */
[----:B------:R-:W-:-:S05]  /*1e680*/  LEA.HI.X.SX32 R3, R4, R28, 0x1, P6 ;  /* 0x0000001c04037211 */ /* 0x000fca00030f0eff */
[----:B----4-:R0:W-:Y:S01]  /*1e690*/  @P3 STG.E.U16 desc[UR8][R2.64], R11 ;  /* 0x0000000b02003986 */ /* 0x0101e2000c101508 */
[----:B--2---:R-:W-:-:S03]  /*1e6a0*/  ISETP.LT.AND P3, PT, R20, UR11, !P0 ;  /* 0x0000000b14007c0c */ /* 0x004fc6000c761270 */
[----:B------:R-:W2:Y:S01]  /*1e6b0*/  LDL.LU R20, [R1+0x90] ;  /* 0x0000900001147983 */ /* 0x000ea20000300800 */
[----:B-----5:R-:W-:Y:S01]  /*1e6c0*/  ISETP.LT.AND P4, PT, R8, UR11, !P0 ;  /* 0x0000000b08007c0c */ /* 0x020fe2000c781270 */
[----:B------:R-:W-:-:S04]  /*1e6d0*/  IMAD R8, R12, 0x4, R4 ;  /* 0x000000040c087824 */ /* 0x000fc800078e0204 */
[----:B------:R-:W-:Y:S01]  /*1e6e0*/  IMAD R4, R12, 0x4, R8 ;  /* 0x000000040c047824 */ /* 0x000fe200078e0208 */
[----:B-1----:R-:W-:-:S04]  /*1e6f0*/  LEA R24, P6, R8, R0, 0x1 ;  /* 0x0000000008187211 */ /* 0x002fc800078c08ff */
[----:B------:R-:W-:Y:S01]  /*1e700*/  LEA.HI.X.SX32 R25, R8, R28, 0x1, P6 ;  /* 0x0000001c08197211 */ /* 0x000fe200030f0eff */
[----:B------:R-:W-:Y:S01]  /*1e710*/  IMAD R8, R12, 0x4, R4 ;  /* 0x000000040c087824 */ /* 0x000fe200078e0204 */
[----:B0-----:R-:W-:-:S04]  /*1e720*/  LEA R2, P6, R4, R0, 0x1 ;  /* 0x0000000004027211 */ /* 0x001fc800078c08ff */
[----:B------:R-:W-:Y:S01]  /*1e730*/  LEA.HI.X.SX32 R3, R4, R28, 0x1, P6 ;  /* 0x0000001c04037211 */ /* 0x000fe200030f0eff */
[----:B------:R-:W-:Y:S01]  /*1e740*/  IMAD R4, R12, 0x4, R8 ;  /* 0x000000040c047824 */ /* 0x000fe200078e0208 */
[----:B------:R0:W-:Y:S01]  /*1e750*/  @P4 STG.E.U16 desc[UR8][R24.64], R9 ;  /* 0x0000000918004986 */ /* 0x0001e2000c101508 */
[----:B------:R-:W-:-:S03]  /*1e760*/  ISETP.LT.AND P4, PT, R16, UR11, !P0 ;  /* 0x0000000b10007c0c */ /* 0x000fc6000c781270 */
[----:B------:R1:W-:Y:S04]  /*1e770*/  @P5 STG.E.U16 desc[UR8][R2.64], R14 ;  /* 0x0000000e02005986 */ /* 0x0003e8000c101508 */
[----:B------:R-:W4:Y:S01]  /*1e780*/  LDL.LU R16, [R1+0x94] ;  /* 0x0000940001107983 */ /* 0x000f220000300800 */
[-C--:B0-----:R-:W-:Y:S02]  /*1e790*/  LEA R24, P6, R8, R0.reuse, 0x1 ;  /* 0x0000000008187211 */ /* 0x081fe400078c08ff */
[----:B-1----:R-:W-:Y:S02]  /*1e7a0*/  LEA R2, P5, R4, R0, 0x1 ;  /* 0x0000000004027211 */ /* 0x002fe400078a08ff */
[----:B------:R-:W-:Y:S01]  /*1e7b0*/  LEA.HI.X.SX32 R25, R8, R28, 0x1, P6 ;  /* 0x0000001c08197211 */ /* 0x000fe200030f0eff */
[----:B------:R-:W-:Y:S01]  /*1e7c0*/  IMAD R8, R12, 0x4, R4 ;  /* 0x000000040c087824 */ /* 0x000fe200078e0204 */
[----:B------:R-:W-:-:S02]  /*1e7d0*/  ISETP.LT.AND P6, PT, R26, UR11, !P0 ;  /* 0x0000000b1a007c0c */ /* 0x000fc4000c7c1270 */
[----:B------:R-:W5:Y:S01]  /*1e7e0*/  LDL.LU R26, [R1+0x9c] ;  /* 0x00009c00011a7983 */ /* 0x000f620000300800 */
[----:B------:R-:W-:-:S03]  /*1e7f0*/  LEA.HI.X.SX32 R3, R4, R28, 0x1, P5 ;  /* 0x0000001c04037211 */ /* 0x000fc600028f0eff */
[----:B------:R-:W3:Y:S04]  /*1e800*/  LDL.LU R4, [R1+0x84] ;  /* 0x0000840001047983 */ /* 0x000ee80000300800 */
[----:B------:R0:W-:Y:S02]  /*1e810*/  @P3 STG.E.U16 desc[UR8][R24.64], R5 ;  /* 0x0000000518003986 */ /* 0x0001e4000c101508 */
[----:B0-----:R-:W-:-:S04]  /*1e820*/  LEA R24, P5, R8, R0, 0x1 ;  /* 0x0000000008187211 */ /* 0x001fc800078a08ff */
[----:B------:R-:W-:Y:S02]  /*1e830*/  LEA.HI.X.SX32 R25, R8, R28, 0x1, P5 ;  /* 0x0000001c08197211 */ /* 0x000fe400028f0eff */
[----:B---3--:R-:W-:Y:S01]  /*1e840*/  ISETP.LT.AND P3, PT, R4, UR11, !P0 ;  /* 0x0000000b04007c0c */ /* 0x008fe2000c761270 */
[----:B------:R-:W-:Y:S02]  /*1e850*/  IMAD R4, R12, 0x4, R8 ;  /* 0x000000040c047824 */ /* 0x000fe400078e0208 */
[----:B------:R-:W3:Y:S04]  /*1e860*/  LDL.LU R8, [R1+0x88] ;  /* 0x0000880001087983 */ /* 0x000ee80000300800 */
[----:B------:R-:W-:Y:S04]  /*1e870*/  @P4 STG.E.U16 desc[UR8][R2.64], R17 ;  /* 0x0000001102004986 */ /* 0x000fe8000c101508 */
[----:B------:R0:W-:Y:S02]  /*1e880*/  @P6 STG.E.U16 desc[UR8][R24.64], R21 ;  /* 0x0000001518006986 */ /* 0x0001e4000c101508 */
[----:B0-----:R-:W0:Y:S01]  /*1e890*/  LDC R25, c[0x0][0x248] ;  /* 0x00009200ff197b82 */ /* 0x001e220000000800 */
[----:B------:R-:W-:-:S02]  /*1e8a0*/  LEA R2, P5, R4, R0, 0x1 ;  /* 0x0000000004027211 */ /* 0x000fc400078a08ff */
[----:B------:R-:W-:Y:S02]  /*1e8b0*/  ISETP.LT.AND P6, PT, R27, UR11, !P0 ;  /* 0x0000000b1b007c0c */ /* 0x000fe4000c7c1270 */
[----:B------:R-:W5:Y:S01]  /*1e8c0*/  LDL.LU R27, [R1+0xa0] ;  /* 0x0000a000011b7983 */ /* 0x000f620000300800 */
[----:B------:R-:W-:Y:S02]  /*1e8d0*/  LEA.HI.X.SX32 R3, R4, R28, 0x1, P5 ;  /* 0x0000001c04037211 */ /* 0x000fe400028f0eff */
[----:B------:R-:W-:Y:S02]  /*1e8e0*/  PRMT R9, R29, 0x7632, R9 ;  /* 0x000076321d097816 */ /* 0x000fe40000000009 */
[----:B------:R-:W5:Y:S01]  /*1e8f0*/  LDL.LU R29, [R1+0xa4] ;  /* 0x0000a400011d7983 */ /* 0x000f620000300800 */
[----:B------:R-:W-:-:S03]  /*1e900*/  PRMT R5, R13, 0x7632, R5 ;  /* 0x000076320d057816 */ /* 0x000fc60000000005 */
[----:B------:R1:W-:Y:S01]  /*1e910*/  @P3 STG.E.U16 desc[UR8][R2.64], R9 ;  /* 0x0000000902003986 */ /* 0x0003e2000c101508 */
[----:B--2---:R-:W-:-:S03]  /*1e920*/  ISETP.LT.AND P3, PT, R20, UR11, !P0 ;  /* 0x0000000b14007c0c */ /* 0x004fc6000c761270 */
[----:B------:R-:W2:Y:S01]  /*1e930*/  LDL.LU R20, [R1+0xa8] ;  /* 0x0000a80001147983 */ /* 0x000ea20000300800 */
[----:B---3--:R-:W-:Y:S01]  /*1e940*/  ISETP.LT.AND P4, PT, R8, UR11, !P0 ;  /* 0x0000000b08007c0c */ /* 0x008fe2000c781270 */
[----:B------:R-:W-:-:S04]  /*1e950*/  IMAD R8, R12, 0x4, R4 ;  /* 0x000000040c087824 */ /* 0x000fc800078e0204 */
[----:B0-----:R-:W-:Y:S01]  /*1e960*/  IMAD R4, R25, 0x4, R8 ;  /* 0x0000000419047824 */ /* 0x001fe200078e0208 */
[----:B------:R-:W-:-:S04]  /*1e970*/  LEA R12, P5, R8, R0, 0x1 ;  /* 0x00000000080c7211 */ /* 0x000fc800078a08ff */
[----:B------:R-:W-:Y:S02]  /*1e980*/  LEA.HI.X.SX32 R13, R8, R28, 0x1, P5 ;  /* 0x0000001c080d7211 */ /* 0x000fe400028f0eff */
[----:B-1----:R-:W-:-:S03]  /*1e990*/  LEA R2, P5, R4, R0, 0x1 ;  /* 0x0000000004027211 */ /* 0x002fc600078a08ff */
[----:B------:R0:W-:Y:S01]  /*1e9a0*/  @P4 STG.E.U16 desc[UR8][R12.64], R5 ;  /* 0x000000050c004986 */ /* 0x0001e2000c101508 */
[----:B------:R-:W-:Y:S02]  /*1e9b0*/  LEA.HI.X.SX32 R3, R4, R28, 0x1, P5 ;  /* 0x0000001c04037211 */ /* 0x000fe400028f0eff */
[----:B----4-:R-:W-:Y:S02]  /*1e9c0*/  ISETP.LT.AND P4, PT, R16, UR11, !P0 ;  /* 0x0000000b10007c0c */ /* 0x010fe4000c781270 */
[----:B0-----:R-:W-:Y:S02]  /*1e9d0*/  PRMT R5, R11, 0x7632, R5 ;  /* 0x000076320b057816 */ /* 0x001fe40000000005 */
[----:B------:R-:W3:Y:S04]  /*1e9e0*/  LDL.LU R11, [R1+0x6e4] ;  /* 0x0006e400010b7983 */ /* 0x000ee80000300800 */
[----:B------:R0:W-:Y:S01]  /*1e9f0*/  @P6 STG.E.U16 desc[UR8][R2.64], R5 ;  /* 0x0000000502006986 */ /* 0x0001e2000c101508 */
[----:B-----5:R-:W-:-:S02]  /*1ea00*/  ISETP.LT.AND P6, PT, R26, UR11, !P0 ;  /* 0x0000000b1a007c0c */ /* 0x020fc4000c7c1270 */
[----:B0-----:R-:W-:Y:S02]  /*1ea10*/  PRMT R5, R14, 0x7632, R5 ;  /* 0x000076320e057816 */ /* 0x001fe40000000005 */
[----:B------:R-:W4:Y:S04]  /*1ea20*/  LDL.LU R14, [R1+0x6e0] ;  /* 0x0006e000010e7983 */ /* 0x000f280000300800 */
[----:B------:R-:W5:Y:S04]  /*1ea30*/  LDL.LU R16, [R1+0xb0] ;  /* 0x0000b00001107983 */ /* 0x000f680000300800 */
[----:B------:R-:W3:Y:S01]  /*1ea40*/  LDL.LU R26, [R1+0xac] ;  /* 0x0000ac00011a7983 */ /* 0x000ee20000300800 */
[----:B------:R-:W-:-:S04]  /*1ea50*/  IMAD R8, R25, 0x4, R4 ;  /* 0x0000000419087824 */ /* 0x000fc800078e0204 */
[----:B------:R-:W-:Y:S01]  /*1ea60*/  IMAD R4, R25, 0x4, R8 ;  /* 0x0000000419047824 */ /* 0x000fe200078e0208 */
[----:B------:R-:W-:-:S04]  /*1ea70*/  LEA R12, P5, R8, R0, 0x1 ;  /* 0x00000000080c7211 */ /* 0x000fc800078a08ff */
[----:B------:R-:W-:Y:S02]  /*1ea80*/  LEA.HI.X.SX32 R13, R8, R28, 0x1, P5 ;  /* 0x0000001c080d7211 */ /* 0x000fe400028f0eff */
[----:B------:R-:W-:Y:S02]  /*1ea90*/  PRMT R8, R9, 0x7632, R8 ;  /* 0x0000763209087816 */ /* 0x000fe40000000008 */
[C---:B------:R-:W-:Y:S01]  /*1eaa0*/  LEA R2, P5, R4.reuse, R0, 0x1 ;  /* 0x0000000004027211 */ /* 0x040fe200078a08ff */
[----:B------:R-:W-:Y:S02]  /*1eab0*/  IMAD R9, R25, 0x4, R4 ;  /* 0x0000000419097824 */ /* 0x000fe400078e0204 */
[----:B------:R0:W-:Y:S01]  /*1eac0*/  @P3 STG.E.U16 desc[UR8][R12.64], R8 ;  /* 0x000000080c003986 */ /* 0x0001e2000c101508 */
[----:B------:R-:W-:Y:S02]  /*1ead0*/  LEA.HI.X.SX32 R3, R4, R28, 0x1, P5 ;  /* 0x0000001c04037211 */ /* 0x000fe400028f0eff */
[----:B------:R-:W-:-:S03]  /*1eae0*/  ISETP.LT.AND P3, PT, R27, UR11, !P0 ;  /* 0x0000000b1b007c0c */ /* 0x000fc6000c761270 */
[----:B------:R1:W-:Y:S04]  /*1eaf0*/  @P4 STG.E.U16 desc[UR8][R2.64], R5 ;  /* 0x0000000502004986 */ /* 0x0003e8000c101508 */
[----:B0-----:R-:W4:Y:S01]  /*1eb00*/  LDL.LU R13, [R1+0x28] ;  /* 0x00002800010d7983 */ /* 0x001f220000300800 */
[----:B------:R-:W-:Y:S01]  /*1eb10*/  LEA R8, P5, R9, R0, 0x1 ;  /* 0x0000000009087211 */ /* 0x000fe200078a08ff */
[----:B-1----:R-:W-:Y:S02]  /*1eb20*/  IMAD R3, R25, 0x4, R9 ;  /* 0x0000000419037824 */ /* 0x002fe400078e0209 */
[----:B------:R-:W4:Y:S01]  /*1eb30*/  LDL.LU R24, [R1+0xb8] ;  /* 0x0000b80001187983 */ /* 0x000f220000300800 */
[----:B------:R-:W-:Y:S02]  /*1eb40*/  LEA.HI.X.SX32 R9, R9, R28, 0x1, P5 ;  /* 0x0000001c09097211 */ /* 0x000fe400028f0eff */
[----:B------:R-:W-:Y:S01]  /*1eb50*/  PRMT R4, R5, 0x7632, R4 ;  /* 0x0000763205047816 */ /* 0x000fe20000000004 */
[----:B------:R-:W4:Y:S01]  /*1eb60*/  LDL.LU R27, [R1+0xb4] ;  /* 0x0000b400011b7983 */ /* 0x000f220000300800 */
[----:B------:R-:W-:Y:S01]  /*1eb70*/  ISETP.LT.AND P4, PT, R29, UR11, !P0 ;  /* 0x0000000b1d007c0c */ /* 0x000fe2000c781270 */
[----:B------:R-:W-:Y:S01]  /*1eb80*/  IMAD R5, R25, 0x4, R3 ;  /* 0x0000000419057824 */ /* 0x000fe200078e0203 */
[----:B------:R-:W-:Y:S01]  /*1eb90*/  LEA R2, P5, R3, R0, 0x1 ;  /* 0x0000000003027211 */ /* 0x000fe200078a08ff */
[----:B------:R-:W4:Y:S01]  /*1eba0*/  LDL.LU R29, [R1+0x18] ;  /* 0x00001800011d7983 */ /* 0x000f220000300800 */
[----:B------:R-:W-:-:S02]  /*1ebb0*/  PRMT R17, R17, 0x7632, R17 ;  /* 0x0000763211117816 */ /* 0x000fc40000000011 */
[----:B------:R-:W-:Y:S01]  /*1ebc0*/  LEA.HI.X.SX32 R3, R3, R28, 0x1, P5 ;  /* 0x0000001c03037211 */ /* 0x000fe200028f0eff */
[----:B------:R0:W-:Y:S01]  /*1ebd0*/  @P6 STG.E.U16 desc[UR8][R8.64], R4 ;  /* 0x0000000408006986 */ /* 0x0001e2000c101508 */
[----:B--2---:R-:W-:-:S03]  /*1ebe0*/  ISETP.LT.AND P6, PT, R20, UR11, !P0 ;  /* 0x0000000b14007c0c */ /* 0x004fc6000c7c1270 */
[----:B------:R1:W-:Y:S01]  /*1ebf0*/  @P3 STG.E.U16 desc[UR8][R2.64], R17 ;  /* 0x0000001102003986 */ /* 0x0003e2000c101508 */
[----:B------:R-:W-:-:S03]  /*1ec00*/  PRMT R21, R21, 0x7632, R21 ;  /* 0x0000763215157816 */ /* 0x000fc60000000015 */
[----:B------:R-:W2:Y:S01]  /*1ec10*/  LDL.LU R20, [R1+0xbc] ;  /* 0x0000bc0001147983 */ /* 0x000ea20000300800 */
[----:B0-----:R-:W-:Y:S01]  /*1ec20*/  IMAD R8, R25, 0x4, R5 ;  /* 0x0000000419087824 */ /* 0x001fe200078e0205 */
[CC--:B------:R-:W-:Y:S02]  /*1ec30*/  LEA R4, P5, R5.reuse, R0.reuse, 0x1 ;  /* 0x0000000005047211 */ /* 0x0c0fe400078a08ff */
[----:B-1----:R-:W2:Y:S02]  /*1ec40*/  LDL.LU R17, [R1+0xc0] ;  /* 0x0000c00001117983 */ /* 0x002ea40000300800 */
[C---:B------:R-:W-:Y:S02]  /*1ec50*/  LEA R2, P3, R8.reuse, R0, 0x1 ;  /* 0x0000000008027211 */ /* 0x040fe400078608ff */
[-C--:B------:R-:W-:Y:S01]  /*1ec60*/  LEA.HI.X.SX32 R5, R5, R28.reuse, 0x1, P5 ;  /* 0x0000001c05057211 */ /* 0x080fe200028f0eff */
[----:B------:R-:W2:Y:S01]  /*1ec70*/  LDL.LU R12, [R1+0xd0] ;  /* 0x0000d000010c7983 */ /* 0x000ea20000300800 */
[----:B------:R-:W-:-:S03]  /*1ec80*/  LEA.HI.X.SX32 R3, R8, R28, 0x1, P3 ;  /* 0x0000001c08037211 */ /* 0x000fc600018f0eff */
[----:B------:R0:W-:Y:S01]  /*1ec90*/  @P4 STG.E.U16 desc[UR8][R4.64], R21 ;  /* 0x0000001504004986 */ /* 0x0001e2000c101508 */
[----:B-----5:R-:W-:-:S03]  /*1eca0*/  ISETP.LT.AND P3, PT, R16, UR11, !P0 ;  /* 0x0000000b10007c0c */ /* 0x020fc6000c761270 */
[----:B------:R-:W5:Y:S01]  /*1ecb0*/  LDL.LU R16, [R1+0xc4] ;  /* 0x0000c40001107983 */ /* 0x000f620000300800 */
[----:B---3--:R-:W-:-:S03]  /*1ecc0*/  ISETP.LT.AND P4, PT, R26, UR11, !P0 ;  /* 0x0000000b1a007c0c */ /* 0x008fc6000c781270 */
[----:B------:R-:W3:Y:S01]  /*1ecd0*/  LDL.LU R26, [R1+0xc8] ;  /* 0x0000c800011a7983 */ /* 0x000ee20000300800 */
[----:B------:R-:W-:-:S04]  /*1ece0*/  IMAD R9, R25, 0x4, R8 ;  /* 0x0000000419097824 */ /* 0x000fc800078e0208 */
[----:B------:R-:W-:Y:S01]  /*1ecf0*/  IMAD R8, R25, 0x4, R9 ;  /* 0x0000000419087824 */ /* 0x000fe200078e0209 */
[----:B0-----:R-:W-:-:S04]  /*1ed00*/  LEA R4, P5, R9, R0, 0x1 ;  /* 0x0000000009047211 */ /* 0x001fc800078a08ff */
[----:B------:R-:W-:Y:S01]  /*1ed10*/  LEA.HI.X.SX32 R5, R9, R28, 0x1, P5 ;  /* 0x0000001c09057211 */ /* 0x000fe200028f0eff */
[----:B------:R-:W-:Y:S01]  /*1ed20*/  IMAD R9, R25, 0x4, R8 ;  /* 0x0000000419097824 */ /* 0x000fe200078e0208 */
[----:B----4-:R0:W-:Y:S04]  /*1ed30*/  @P6 STG.E.U16 desc[UR8][R2.64], R13 ;  /* 0x0000000d02006986 */ /* 0x0101e8000c101508 */
[----:B------:R1:W-:Y:S01]  /*1ed40*/  @P2 STG.E.U16 desc[UR8][R4.64], R14 ;  /* 0x0000000e04002986 */ /* 0x0003e2000c101508 */
[----:B0-----:R-:W-:-:S04]  /*1ed50*/  LEA R2, P5, R8, R0, 0x1 ;  /* 0x0000000008027211 */ /* 0x001fc800078a08ff */
[----:B------:R-:W-:Y:S01]  /*1ed60*/  LEA.HI.X.SX32 R3, R8, R28, 0x1, P5 ;  /* 0x0000001c08037211 */ /* 0x000fe200028f0eff */
[----:B------:R-:W-:Y:S01]  /*1ed70*/  IMAD R8, R25, 0x4, R9 ;  /* 0x0000000419087824 */ /* 0x000fe200078e0209 */
[----:B-1----:R-:W-:Y:S02]  /*1ed80*/  LEA R4, P6, R9, R0, 0x1 ;  /* 0x0000000009047211 */ /* 0x002fe400078c08ff */
[----:B------:R-:W-:Y:S01]  /*1ed90*/  ISETP.LT.AND P2, PT, R24, UR11, !P0 ;  /* 0x0000000b18007c0c */ /* 0x000fe2000c741270 */
[----:B------:R0:W-:Y:S01]  /*1eda0*/  @P4 STG.E.U16 desc[UR8][R2.64], R29 ;  /* 0x0000001d02004986 */ /* 0x0001e2000c101508 */
[----:B------:R-:W-:Y:S02]  /*1edb0*/  ISETP.LT.AND P5, PT, R27, UR11, !P0 ;  /* 0x0000000b1b007c0c */ /* 0x000fe4000c7a1270 */
[----:B------:R-:W-:Y:S01]  /*1edc0*/  LEA.HI.X.SX32 R5, R9, R28, 0x1, P6 ;  /* 0x0000001c09057211 */ /* 0x000fe200030f0eff */
[----:B------:R-:W4:Y:S01]  /*1edd0*/  LDL.LU R24, [R1+0xcc] ;  /* 0x0000cc0001187983 */ /* 0x000f220000300800 */
[----:B------:R-:W-:-:S03]  /*1ede0*/  IMAD R9, R25, 0x4, R8 ;  /* 0x0000000419097824 */ /* 0x000fc600078e0208 */
[----:B------:R-:W4:Y:S01]  /*1edf0*/  LDL.LU R27, [R1+0xd4] ;  /* 0x0000d400011b7983 */ /* 0x000f220000300800 */
[----:B0-----:R-:W-:-:S03]  /*1ee00*/  LEA R2, P4, R8, R0, 0x1 ;  /* 0x0000000008027211 */ /* 0x001fc600078808ff */
[----:B------:R0:W-:Y:S01]  /*1ee10*/  @P3 STG.E.U16 desc[UR8][R4.64], R10 ;  /* 0x0000000a04003986 */ /* 0x0001e2000c101508 */
[----:B------:R-:W-:Y:S01]  /*1ee20*/  LEA.HI.X.SX32 R3, R8, R28, 0x1, P4 ;  /* 0x0000001c08037211 */ /* 0x000fe200020f0eff */
[----:B------:R-:W-:Y:S01]  /*1ee30*/  IMAD R8, R25, 0x4, R9 ;  /* 0x0000000419087824 */ /* 0x000fe200078e0209 */
[----:B0-----:R-:W-:-:S04]  /*1ee40*/  LEA R4, P3, R9, R0, 0x1 ;  /* 0x0000000009047211 */ /* 0x001fc800078608ff */
[----:B------:R-:W-:Y:S01]  /*1ee50*/  LEA.HI.X.SX32 R5, R9, R28, 0x1, P3 ;  /* 0x0000001c09057211 */ /* 0x000fe200018f0eff */
[----:B------:R-:W-:Y:S01]  /*1ee60*/  IMAD R9, R25, 0x4, R8 ;  /* 0x0000000419097824 */ /* 0x000fe200078e0208 */
[----:B------:R-:W-:Y:S01]  /*1ee70*/  @P5 STG.E.U16 desc[UR8][R2.64], R15 ;  /* 0x0000000f02005986 */ /* 0x000fe2000c101508 */
[----:B--2---:R-:W-:-:S03]  /*1ee80*/  ISETP.LT.AND P6, PT, R20, UR11, !P0 ;  /* 0x0000000b14007c0c */ /* 0x004fc6000c7c1270 */
[----:B------:R0:W-:Y:S04]  /*1ee90*/  @P2 STG.E.U16 desc[UR8][R4.64], R6 ;  /* 0x0000000604002986 */ /* 0x0001e8000c101508 */
[----:B------:R-:W2:Y:S01]  /*1eea0*/  LDL.LU R20, [R1+0xd8] ;  /* 0x0000d80001147983 */ /* 0x000ea20000300800 */
[----:B0-----:R-:W-:-:S04]  /*1eeb0*/  LEA R4, P5, R9, R0, 0x1 ;  /* 0x0000000009047211 */ /* 0x001fc800078a08ff */
[----:B------:R-:W-:Y:S02]  /*1eec0*/  LEA.HI.X.SX32 R5, R9, R28, 0x1, P5 ;  /* 0x0000001c09057211 */ /* 0x000fe400028f0eff */
[----:B-----5:R-:W-:Y:S02]  /*1eed0*/  ISETP.LT.AND P2, PT, R16, UR11, !P0 ;  /* 0x0000000b10007c0c */ /* 0x020fe4000c741270 */
[----:B------:R-:W5:Y:S01]  /*1eee0*/  LDL.LU R16, [R1+0xdc] ;  /* 0x0000dc0001107983 */ /* 0x000f620000300800 */
[----:B---3--:R-:W-:-:S03]  /*1eef0*/  ISETP.LT.AND P5, PT, R26, UR11, !P0 ;  /* 0x0000000b1a007c0c */ /* 0x008fc6000c7a1270 */
[----:B------:R-:W3:Y:S01]  /*1ef00*/  LDL.LU R26, [R1+0xe0] ;  /* 0x0000e000011a7983 */ /* 0x000ee20000300800 */
[C---:B------:R-:W-:Y:S02]  /*1ef10*/  LEA R2, P3, R8.reuse, R0, 0x1 ;  /* 0x0000000008027211 */ /* 0x040fe400078608ff */
[----:B------:R-:W-:Y:S02]  /*1ef20*/  ISETP.LT.AND P4, PT, R17, UR11, !P0 ;  /* 0x0000000b11007c0c */ /* 0x000fe4000c781270 */
[----:B------:R-:W-:Y:S01]  /*1ef30*/  LEA.HI.X.SX32 R3, R8, R28, 0x1, P3 ;  /* 0x0000001c08037211 */ /* 0x000fe200018f0eff */
[----:B------:R-:W-:-:S04]  /*1ef40*/  IMAD R8, R25, 0x4, R9 ;  /* 0x0000000419087824 */ /* 0x000fc800078e0209 */
[----:B------:R0:W-:Y:S01]  /*1ef50*/  @P6 STG.E.U16 desc[UR8][R2.64], R18 ;  /* 0x0000001202006986 */ /* 0x0001e2000c101508 */
[----:B------:R-:W-:-:S05]  /*1ef60*/  PRMT R6, R13, 0x7632, R6 ;  /* 0x000076320d067816 */ /* 0x000fca0000000006 */
[----:B------:R1:W-:Y:S01]  /*1ef70*/  @P4 STG.E.U16 desc[UR8][R4.64], R22 ;  /* 0x0000001604004986 */ /* 0x0003e2000c101508 */
[----:B0-----:R-:W-:-:S04]  /*1ef80*/  LEA R2, P6, R8, R0, 0x1 ;  /* 0x0000000008027211 */ /* 0x001fc800078c08ff */
[----:B------:R-:W-:Y:S01]  /*1ef90*/  LEA.HI.X.SX32 R3, R8, R28, 0x1, P6 ;  /* 0x0000001c08037211 */ /* 0x000fe200030f0eff */
[----:B-1----:R-:W-:-:S04]  /*1efa0*/  IMAD R5, R25, 0x4, R8 ;  /* 0x0000000419057824 */ /* 0x002fc800078e0208 */
[----:B------:R0:W-:Y:S01]  /*1efb0*/  @P2 STG.E.U16 desc[UR8][R2.64], R6 ;  /* 0x0000000602002986 */ /* 0x0001e2000c101508 */
[----:B------:R-:W-:Y:S01]  /*1efc0*/  IMAD R8, R25, 0x4, R5 ;  /* 0x0000000419087824 */ /* 0x000fe200078e0205 */
[----:B------:R-:W-:Y:S02]  /*1efd0*/  LEA R4, P6, R5, R0, 0x1 ;  /* 0x0000000005047211 */ /* 0x000fe400078c08ff */
[----:B------:R-:W-:Y:S01]  /*1efe0*/  PRMT R14, R14, 0x7632, R14 ;  /* 0x000076320e0e7816 */ /* 0x000fe2000000000e */
[----:B------:R-:W-:Y:S01]  /*1eff0*/  IMAD R9, R25, 0x4, R8 ;  /* 0x0000000419097824 */ /* 0x000fe200078e0208 */
[----:B------:R-:W-:Y:S02]  /*1f000*/  LEA.HI.X.SX32 R5, R5, R28, 0x1, P6 ;  /* 0x0000001c05057211 */ /* 0x000fe400030f0eff */
[----:B0-----:R-:W-:-:S03]  /*1f010*/  LEA R2, P6, R8, R0, 0x1 ;  /* 0x0000000008027211 */ /* 0x001fc600078c08ff */
[----:B------:R0:W-:Y:S01]  /*1f020*/  @P5 STG.E.U16 desc[UR8][R4.64], R14 ;  /* 0x0000000e04005986 */ /* 0x0001e2000c101508 */
[----:B----4-:R-:W-:Y:S02]  /*1f030*/  ISETP.LT.AND P4, PT, R24, UR11, !P0 ;  /* 0x0000000b18007c0c */ /* 0x010fe4000c781270 */
[----:B------:R-:W-:Y:S02]  /*1f040*/  ISETP.LT.AND P2, PT, R27, UR11, !P0 ;  /* 0x0000000b1b007c0c */ /* 0x000fe4000c741270 */
[----:B------:R-:W4:Y:S01]  /*1f050*/  LDL.LU R27, [R1+0xe4] ;  /* 0x0000e400011b7983 */ /* 0x000f220000300800 */
[----:B------:R-:W-:Y:S02]  /*1f060*/  LEA.HI.X.SX32 R3, R8, R28, 0x1, P6 ;  /* 0x0000001c08037211 */ /* 0x000fe400030f0eff */
[----:B------:R-:W-:Y:S02]  /*1f070*/  PRMT R6, R29, 0x7632, R6 ;  /* 0x000076321d067816 */ /* 0x000fe40000000006 */
[----:B0-----:R-:W-:Y:S01]  /*1f080*/  LEA R4, P6, R9, R0, 0x1 ;  /* 0x0000000009047211 */ /* 0x001fe200078c08ff */
[----:B------:R-:W4:Y:S01]  /*1f090*/  LDL.LU R29, [R1+0xe8] ;  /* 0x0000e800011d7983 */ /* 0x000f220000300800 */
[----:B------:R-:W-:-:S02]  /*1f0a0*/  PRMT R10, R10, 0x7632, R10 ;  /* 0x000076320a0a7816 */ /* 0x000fc4000000000a */
[----:B------:R-:W-:Y:S01]  /*1f0b0*/  LEA.HI.X.SX32 R5, R9, R28, 0x1, P6 ;  /* 0x0000001c09057211 */ /* 0x000fe200030f0eff */
[----:B------:R-:W-:Y:S04]  /*1f0c0*/  @P4 STG.E.U16 desc[UR8][R2.64], R6 ;  /* 0x0000000602004986 */ /* 0x000fe8000c101508 */
[----:B------:R0:W-:Y:S01]  /*1f0d0*/  @P2 STG.E.U16 desc[UR8][R4.64], R10 ;  /* 0x0000000a04002986 */ /* 0x0001e2000c101508 */
[----:B--2---:R-:W-:-:S03]  /*1f0e0*/  ISETP.LT.AND P5, PT, R20, UR11, !P0 ;  /* 0x0000000b14007c0c */ /* 0x004fc6000c7a1270 */
[----:B------:R-:W2:Y:S01]  /*1f0f0*/  LDL.LU R20, [R1+0xec] ;  /* 0x0000ec0001147983 */ /* 0x000ea20000300800 */
[----:B0-----:R-:W-:Y:S02]  /*1f100*/  PRMT R10, R15, 0x7632, R10 ;  /* 0x000076320f0a7816 */ /* 0x001fe4000000000a */
[----:B-----5:R-:W-:Y:S02]  /*1f110*/  ISETP.LT.AND P4, PT, R16, UR11, !P0 ;  /* 0x0000000b10007c0c */ /* 0x020fe4000c781270 */
[----:B------:R-:W5:Y:S01]  /*1f120*/  LDL.LU R16, [R1+0xf0] ;  /* 0x0000f00001107983 */ /* 0x000f620000300800 */
[----:B---3--:R-:W-:-:S03]  /*1f130*/  ISETP.LT.AND P2, PT, R26, UR11, !P0 ;  /* 0x0000000b1a007c0c */ /* 0x008fc6000c741270 */
[----:B------:R-:W3:Y:S04]  /*1f140*/  LDL.LU R24, [R1+0x2c] ;  /* 0x00002c0001187983 */ /* 0x000ee80000300800 */
[----:B------:R-:W3:Y:S04]  /*1f150*/  LDL.LU R15, [R1+0x6dc] ;  /* 0x0006dc00010f7983 */ /* 0x000ee80000300800 */
[----:B------:R-:W3:Y:S01]  /*1f160*/  LDL.LU R26, [R1+0xf4] ;  /* 0x0000f400011a7983 */ /* 0x000ee20000300800 */
[----:B------:R-:W-:-:S03]  /*1f170*/  IMAD R3, R25, 0x4, R9 ;  /* 0x0000000419037824 */ /* 0x000fc600078e0209 */
[----:B------:R-:W3:Y:S01]  /*1f180*/  LDL.LU R13, [R1+0xf8] ;  /* 0x0000f800010d7983 */ /* 0x000ee20000300800 */
[----:B------:R-:W-:Y:S01]  /*1f190*/  IMAD R8, R25, 0x4, R3 ;  /* 0x0000000419087824 */ /* 0x000fe200078e0203 */
[----:B------:R-:W-:-:S04]  /*1f1a0*/  LEA R2, P6, R3, R0, 0x1 ;  /* 0x0000000003027211 */ /* 0x000fc800078c08ff */
[----:B------:R-:W-:Y:S02]  /*1f1b0*/  LEA.HI.X.SX32 R3, R3, R28, 0x1, P6 ;  /* 0x0000001c03037211 */ /* 0x000fe400030f0eff */
[----:B------:R-:W-:Y:S02]  /*1f1c0*/  LEA R4, P6, R8, R0, 0x1 ;  /* 0x0000000008047211 */ /* 0x000fe400078c08ff */
[----:B------:R-:W-:Y:S01]  /*1f1d0*/  PRMT R9, R6, 0x7632, R9 ;  /* 0x0000763206097816 */ /* 0x000fe20000000009 */
[----:B------:R-:W-:Y:S01]  /*1f1e0*/  IMAD R6, R25, 0x4, R8 ;  /* 0x0000000419067824 */ /* 0x000fe200078e0208 */
[----:B------:R-:W-:Y:S01]  /*1f1f0*/  LEA.HI.X.SX32 R5, R8, R28, 0x1, P6 ;  /* 0x0000001c08057211 */ /* 0x000fe200030f0eff */
[----:B------:R0:W-:Y:S04]  /*1f200*/  @P5 STG.E.U16 desc[UR8][R2.64], R10 ;  /* 0x0000000a02005986 */ /* 0x0001e8000c101508 */
[----:B------:R1:W-:Y:S01]  /*1f210*/  @P4 STG.E.U16 desc[UR8][R4.64], R9 ;  /* 0x0000000904004986 */ /* 0x0003e2000c101508 */
[----:B------:R-:W-:-:S02]  /*1f220*/  PRMT R18, R18, 0x7632, R18 ;  /* 0x0000763212127816 */ /* 0x000fc40000000012 */
[----:B0-----:R-:W-:Y:S01]  /*1f230*/  LEA R2, P6, R6, R0, 0x1 ;  /* 0x0000000006027211 */ /* 0x001fe200078c08ff */
[----:B-1----:R-:W-:-:S03]  /*1f240*/  IMAD R5, R25, 0x4, R6 ;  /* 0x0000000419057824 */ /* 0x002fc600078e0206 */
[----:B------:R-:W-:Y:S01]  /*1f250*/  LEA.HI.X.SX32 R3, R6, R28, 0x1, P6 ;  /* 0x0000001c06037211 */ /* 0x000fe200030f0eff */
[----:B------:R-:W-:Y:S01]  /*1f260*/  IMAD R6, R25, 0x4, R5 ;  /* 0x0000000419067824 */ /* 0x000fe200078e0205 */
[----:B------:R-:W-:Y:S02]  /*1f270*/  LEA R4, P6, R5, R0, 0x1 ;  /* 0x0000000005047211 */ /* 0x000fe400078c08ff */
[----:B----4-:R-:W-:Y:S02]  /*1f280*/  ISETP.LT.AND P5, PT, R27, UR11, !P0 ;  /* 0x0000000b1b007c0c */ /* 0x010fe4000c7a1270 */
[----:B------:R-:W4:Y:S01]  /*1f290*/  LDL.LU R27, [R1+0x1c] ;  /* 0x00001c00011b7983 */ /* 0x000f220000300800 */
[----:B------:R-:W-:-:S03]  /*1f2a0*/  LEA.HI.X.SX32 R5, R5, R28, 0x1, P6 ;  /* 0x0000001c05057211 */ /* 0x000fc600030f0eff */
[----:B------:R-:W4:Y:S01]  /*1f2b0*/  LDL.LU R21, [R1+0xfc] ;  /* 0x0000fc0001157983 */ /* 0x000f220000300800 */
[----:B------:R-:W-:-:S03]  /*1f2c0*/  ISETP.LT.AND P4, PT, R29, UR11, !P0 ;  /* 0x0000000b1d007c0c */ /* 0x000fc6000c781270 */
[----:B------:R-:W4:Y:S01]  /*1f2d0*/  LDL.LU R17, [R1+0x100] ;  /* 0x0001000001117983 */ /* 0x000f220000300800 */
[----:B------:R-:W-:Y:S01]  /*1f2e0*/  PRMT R22, R22, 0x7632, R22 ;  /* 0x0000763216167816 */ /* 0x000fe20000000016 */
[----:B------:R-:W-:Y:S02]  /*1f2f0*/  IMAD R8, R25, 0x4, R6 ;  /* 0x0000000419087824 */ /* 0x000fe400078e0206 */
[----:B------:R-:W4:Y:S04]  /*1f300*/  LDL.LU R29, [R1+0xc] ;  /* 0x00000c00011d7983 */ /* 0x000f280000300800 */
[----:B------:R0:W-:Y:S04]  /*1f310*/  @P2 STG.E.U16 desc[UR8][R2.64], R18 ;  /* 0x0000001202002986 */ /* 0x0001e8000c101508 */
[----:B------:R1:W-:Y:S01]  /*1f320*/  @P5 STG.E.U16 desc[UR8][R4.64], R22 ;  /* 0x0000001604005986 */ /* 0x0003e2000c101508 */
[----:B0-----:R-:W-:-:S02]  /*1f330*/  LEA R2, P2, R6, R0, 0x1 ;  /* 0x0000000006027211 */ /* 0x001fc400078408ff */
[----:B--2---:R-:W-:Y:S02]  /*1f340*/  ISETP.LT.AND P6, PT, R20, UR11, !P0 ;  /* 0x0000000b14007c0c */ /* 0x004fe4000c7c1270 */
[----:B------:R-:W-:Y:S01]  /*1f350*/  LEA.HI.X.SX32 R3, R6, R28, 0x1, P2 ;  /* 0x0000001c06037211 */ /* 0x000fe200010f0eff */
[----:B------:R-:W2:Y:S01]  /*1f360*/  LDL.LU R20, [R1+0x104] ;  /* 0x0001040001147983 */ /* 0x000ea20000300800 */
[----:B-1----:R-:W-:-:S04]  /*1f370*/  LEA R4, P5, R8, R0, 0x1 ;  /* 0x0000000008047211 */ /* 0x002fc800078a08ff */
[----:B------:R-:W-:Y:S02]  /*1f380*/  LEA.HI.X.SX32 R5, R8, R28, 0x1, P5 ;  /* 0x0000001c08057211 */ /* 0x000fe400028f0eff */
[----:B-----5:R-:W-:Y:S02]  /*1f390*/  ISETP.LT.AND P2, PT, R16, UR11, !P0 ;  /* 0x0000000b10007c0c */ /* 0x020fe4000c741270 */
[----:B------:R-:W5:Y:S01]  /*1f3a0*/  LDL.LU R16, [R1+0x10c] ;  /* 0x00010c0001107983 */ /* 0x000f620000300800 */
[----:B---3--:R-:W-:-:S03]  /*1f3b0*/  ISETP.LT.AND P5, PT, R26, UR11, !P0 ;  /* 0x0000000b1a007c0c */ /* 0x008fc6000c7a1270 */
[----:B------:R-:W3:Y:S01]  /*1f3c0*/  LDL.LU R26, [R1+0x108] ;  /* 0x00010800011a7983 */ /* 0x000ee20000300800 */
[----:B------:R-:W-:-:S03]  /*1f3d0*/  IMAD R6, R25, 0x4, R8 ;  /* 0x0000000419067824 */ /* 0x000fc600078e0208 */
[----:B------:R0:W-:Y:S01]  /*1f3e0*/  @P4 STG.E.U16 desc[UR8][R2.64], R24 ;  /* 0x0000001802004986 */ /* 0x0001e2000c101508 */
[----:B------:R-:W-:-:S03]  /*1f3f0*/  IMAD R9, R25, 0x4, R6 ;  /* 0x0000000419097824 */ /* 0x000fc600078e0206 */
[----:B------:R1:W-:Y:S01]  /*1f400*/  @P6 STG.E.U16 desc[UR8][R4.64], R15 ;  /* 0x0000000f04006986 */ /* 0x0003e2000c101508 */
[----:B0-----:R-:W-:-:S04]  /*1f410*/  LEA R2, P4, R6, R0, 0x1 ;  /* 0x0000000006027211 */ /* 0x001fc800078808ff */
[----:B------:R-:W-:Y:S02]  /*1f420*/  LEA.HI.X.SX32 R3, R6, R28, 0x1, P4 ;  /* 0x0000001c06037211 */ /* 0x000fe400020f0eff */
[----:B------:R-:W-:Y:S01]  /*1f430*/  ISETP.LT.AND P4, PT, R13, UR11, !P0 ;  /* 0x0000000b0d007c0c */ /* 0x000fe2000c781270 */
[----:B------:R-:W-:Y:S01]  /*1f440*/  IMAD R13, R25, 0x4, R9 ;  /* 0x00000004190d7824 */ /* 0x000fe200078e0209 */
[----:B-1----:R-:W-:-:S04]  /*1f450*/  LEA R4, P6, R9, R0, 0x1 ;  /* 0x0000000009047211 */ /* 0x002fc800078c08ff */
[----:B------:R-:W-:Y:S01]  /*1f460*/  LEA.HI.X.SX32 R5, R9, R28, 0x1, P6 ;  /* 0x0000001c09057211 */ /* 0x000fe200030f0eff */
[----:B------:R-:W-:Y:S01]  /*1f470*/  IMAD R9, R25, 0x4, R13 ;  /* 0x0000000419097824 */ /* 0x000fe200078e020d */
[----:B------:R-:W-:Y:S02]  /*1f480*/  ISETP.LT.AND P3, PT, R12, UR11, !P0 ;  /* 0x0000000b0c007c0c */ /* 0x000fe4000c761270 */
[----:B------:R-:W3:Y:S04]  /*1f490*/  LDL.LU R12, [R1+0x110] ;  /* 0x00011000010c7983 */ /* 0x000ee80000300800 */
[----:B----4-:R0:W-:Y:S01]  /*1f4a0*/  @P2 STG.E.U16 desc[UR8][R2.64], R27 ;  /* 0x0000001b02002986 */ /* 0x0101e2000c101508 */
[----:B------:R-:W-:Y:S02]  /*1f4b0*/  ISETP.LT.AND P6, PT, R21, UR11, !P0 ;  /* 0x0000000b15007c0c */ /* 0x000fe4000c7c1270 */
[----:B0-----:R-:W-:-:S04]  /*1f4c0*/  LEA R2, P2, R13, R0, 0x1 ;  /* 0x000000000d027211 */ /* 0x001fc800078408ff */
[----:B------:R-:W-:Y:S01]  /*1f4d0*/  LEA.HI.X.SX32 R3, R13, R28, 0x1, P2 ;  /* 0x0000001c0d037211 */ /* 0x000fe200010f0eff */
[----:B------:R-:W-:Y:S01]  /*1f4e0*/  IMAD R13, R25, 0x4, R9 ;  /* 0x00000004190d7824 */ /* 0x000fe200078e0209 */
[----:B------:R-:W-:Y:S01]  /*1f4f0*/  ISETP.LT.AND P2, PT, R17, UR11, !P0 ;  /* 0x0000000b11007c0c */ /* 0x000fe2000c741270 */
[----:B------:R0:W-:Y:S04]  /*1f500*/  @P5 STG.E.U16 desc[UR8][R4.64], R11 ;  /* 0x0000000b04005986 */ /* 0x0001e8000c101508 */
[----:B------:R1:W-:Y:S01]  /*1f510*/  @P4 STG.E.U16 desc[UR8][R2.64], R29 ;  /* 0x0000001d02004986 */ /* 0x0003e2000c101508 */
[-C--:B0-----:R-:W-:Y:S02]  /*1f520*/  LEA R4, P5, R9, R0.reuse, 0x1 ;  /* 0x0000000009047211 */ /* 0x081fe400078a08ff */
[----:B-1----:R-:W-:-:S02]  /*1f530*/  LEA R2, P4, R13, R0, 0x1 ;  /* 0x000000000d027211 */ /* 0x002fc400078808ff */
[-C--:B------:R-:W-:Y:S02]  /*1f540*/  LEA.HI.X.SX32 R5, R9, R28.reuse, 0x1, P5 ;  /* 0x0000001c09057211 */ /* 0x080fe400028f0eff */
[----:B------:R-:W-:Y:S02]  /*1f550*/  LEA.HI.X.SX32 R3, R13, R28, 0x1, P4 ;  /* 0x0000001c0d037211 */ /* 0x000fe400020f0eff */
[----:B--2---:R-:W-:Y:S01]  /*1f560*/  ISETP.LT.AND P5, PT, R20, UR11, !P0 ;  /* 0x0000000b14007c0c */ /* 0x004fe2000c7a1270 */
[----:B------:R0:W-:Y:S04]  /*1f570*/  @P6 STG.E.U16 desc[UR8][R4.64], R7 ;  /* 0x0000000704006986 */ /* 0x0001e8000c101508 */
[----:B------:R1:W-:Y:S01]  /*1f580*/  @P2 STG.E.U16 desc[UR8][R2.64], R19 ;  /* 0x0000001302002986 */ /* 0x0003e2000c101508 */
[----:B-----5:R-:W-:-:S03]  /*1f590*/  ISETP.LT.AND P4, PT, R16, UR11, !P0 ;  /* 0x0000000b10007c0c */ /* 0x020fc6000c781270 */
[----:B------:R-:W2:Y:S04]  /*1f5a0*/  LDL.LU R16, [R1+0x114] ;  /* 0x0001140001107983 */ /* 0x000ea80000300800 */
[----:B------:R-:W4:Y:S01]  /*1f5b0*/  LDL.LU R20, [R1+0x118] ;  /* 0x0001180001147983 */ /* 0x000f220000300800 */
[----:B---3--:R-:W-:-:S03]  /*1f5c0*/  ISETP.LT.AND P2, PT, R26, UR11, !P0 ;  /* 0x0000000b1a007c0c */ /* 0x008fc6000c741270 */
[----:B------:R-:W3:Y:S01]  /*1f5d0*/  LDL.LU R26, [R1+0x11c] ;  /* 0x00011c00011a7983 */ /* 0x000ee20000300800 */
[----:B------:R-:W-:-:S04]  /*1f5e0*/  IMAD R9, R25, 0x4, R13 ;  /* 0x0000000419097824 */ /* 0x000fc800078e020d */
[----:B------:R-:W-:Y:S01]  /*1f5f0*/  IMAD R13, R25, 0x4, R9 ;  /* 0x00000004190d7824 */ /* 0x000fe200078e0209 */
[----:B0-----:R-:W-:-:S03]  /*1f600*/  LEA R4, P6, R9, R0, 0x1 ;  /* 0x0000000009047211 */ /* 0x001fc600078c08ff */
[----:B------:R-:W-:Y:S01]  /*1f610*/  IMAD R17, R25, 0x4, R13 ;  /* 0x0000000419117824 */ /* 0x000fe200078e020d */
[----:B------:R-:W-:Y:S02]  /*1f620*/  LEA.HI.X.SX32 R5, R9, R28, 0x1, P6 ;  /* 0x0000001c09057211 */ /* 0x000fe400030f0eff */
[----:B-1----:R-:W-:Y:S01]  /*1f630*/  LEA R2, P6, R13, R0, 0x1 ;  /* 0x000000000d027211 */ /* 0x002fe200078c08ff */
[----:B------:R-:W-:-:S03]  /*1f640*/  IMAD R9, R25, 0x4, R17 ;  /* 0x0000000419097824 */ /* 0x000fc600078e0211 */
[----:B------:R-:W-:Y:S01]  /*1f650*/  LEA.HI.X.SX32 R3, R13, R28, 0x1, P6 ;  /* 0x0000001c0d037211 */ /* 0x000fe200030f0eff */
[----:B------:R-:W-:Y:S01]  /*1f660*/  IMAD R13, R25, 0x4, R9 ;  /* 0x00000004190d7824 */ /* 0x000fe200078e0209 */
[----:B------:R0:W-:Y:S01]  /*1f670*/  @P5 STG.E.U16 desc[UR8][R4.64], R23 ;  /* 0x0000001704005986 */ /* 0x0001e2000c101508 */
[----:B------:R-:W-:Y:S02]  /*1f680*/  PRMT R7, R15, 0x7632, R7 ;  /* 0x000076320f077816 */ /* 0x000fe40000000007 */
[----:B------:R-:W-:Y:S01]  /*1f690*/  IMAD R15, R25, 0x4, R13 ;  /* 0x00000004190f7824 */ /* 0x000fe200078e020d */
[----:B------:R-:W-:Y:S02]  /*1f6a0*/  PRMT R6, R24, 0x7632, R6 ;  /* 0x0000763218067816 */ /* 0x000fe40000000006 */
[----:B0-----:R-:W-:-:S04]  /*1f6b0*/  LEA R4, P6, R17, R0, 0x1 ;  /* 0x0000000011047211 */ /* 0x001fc800078c08ff */
[----:B------:R-:W-:Y:S01]  /*1f6c0*/  LEA.HI.X.SX32 R5, R17, R28, 0x1, P6 ;  /* 0x0000001c11057211 */ /* 0x000fe200030f0eff */
[C---:B------:R-:W-:Y:S01]  /*1f6d0*/  IMAD R17, R25.reuse, 0x4, R15 ;  /* 0x0000000419117824 */ /* 0x040fe200078e020f */
[----:B------:R0:W-:Y:S01]  /*1f6e0*/  @P2 STG.E.U16 desc[UR8][R2.64], R6 ;  /* 0x0000000602002986 */ /* 0x0001e2000c101508 */
[----:B------:R-:W-:Y:S02]  /*1f6f0*/  ISETP.LT.AND P5, PT, R12, UR11, !P0 ;  /* 0x0000000b0c007c0c */ /* 0x000fe4000c7a1270 */
[----:B------:R-:W-:Y:S01]  /*1f700*/  IMAD R21, R25, 0x4, R17 ;  /* 0x0000000419157824 */ /* 0x000fe200078e0211 */
[----:B------:R1:W-:Y:S01]  /*1f710*/  @P4 STG.E.U16 desc[UR8][R4.64], R7 ;  /* 0x0000000704004986 */ /* 0x0003e2000c101508 */
[-C--:B------:R-:W-:Y:S02]  /*1f720*/  LEA R12, P4, R13, R0.reuse, 0x1 ;  /* 0x000000000d0c7211 */ /* 0x080fe400078808ff */
[-C--:B------:R-:W-:Y:S02]  /*1f730*/  LEA R8, P6, R15, R0.reuse, 0x1 ;  /* 0x000000000f087211 */ /* 0x080fe400078c08ff */
[----:B0-----:R-:W-:-:S04]  /*1f740*/  LEA R2, P2, R9, R0, 0x1 ;  /* 0x0000000009027211 */ /* 0x001fc800078408ff */
[----:B------:R-:W-:Y:S02]  /*1f750*/  LEA.HI.X.SX32 R3, R9, R28, 0x1, P2 ;  /* 0x0000001c09037211 */ /* 0x000fe400010f0eff */
[----:B------:R-:W-:Y:S02]  /*1f760*/  LEA R14, P2, R21, R0, 0x1 ;  /* 0x00000000150e7211 */ /* 0x000fe400078408ff */
[-C--:B------:R-:W-:Y:S01]  /*1f770*/  LEA.HI.X.SX32 R13, R13, R28.reuse, 0x1, P4 ;  /* 0x0000001c0d0d7211 */ /* 0x080fe200020f0eff */
[----:B------:R-:W-:Y:S01]  /*1f780*/  IMAD R25, R25, 0x4, R21 ;  /* 0x0000000419197824 */ /* 0x000fe200078e0215 */
[----:B------:R-:W-:Y:S02]  /*1f790*/  LEA.HI.X.SX32 R9, R15, R28, 0x1, P6 ;  /* 0x0000001c0f097211 */ /* 0x000fe400030f0eff */
[----:B-1----:R-:W-:Y:S02]  /*1f7a0*/  LEA R4, P6, R17, R0, 0x1 ;  /* 0x0000000011047211 */ /* 0x002fe400078c08ff */
[----:B------:R-:W-:-:S02]  /*1f7b0*/  LEA.HI.X.SX32 R15, R21, R28, 0x1, P2 ;  /* 0x0000001c150f7211 */ /* 0x000fc400010f0eff */
[----:B------:R-:W-:Y:S02]  /*1f7c0*/  LEA.HI.X.SX32 R5, R17, R28, 0x1, P6 ;  /* 0x0000001c11057211 */ /* 0x000fe400030f0eff */
[----:B------:R-:W-:Y:S02]  /*1f7d0*/  PRMT R7, R29, 0x7632, R7 ;  /* 0x000076321d077816 */ /* 0x000fe40000000007 */
[----:B------:R-:W-:Y:S02]  /*1f7e0*/  PRMT R6, R11, 0x7632, R6 ;  /* 0x000076320b067816 */ /* 0x000fe40000000006 */
[----:B------:R-:W-:Y:S02]  /*1f7f0*/  PRMT R10, R7, 0x7632, R10 ;  /* 0x00007632070a7816 */ /* 0x000fe4000000000a */
[----:B------:R-:W-:Y:S02]  /*1f800*/  PRMT R19, R19, 0x7632, R19 ;  /* 0x0000763213137816 */ /* 0x000fe40000000013 */
[----:B--2---:R-:W-:-:S02]  /*1f810*/  ISETP.LT.AND P4, PT, R16, UR11, !P0 ;  /* 0x0000000b10007c0c */ /* 0x004fc4000c781270 */
[----:B----4-:R-:W-:Y:S02]  /*1f820*/  ISETP.LT.AND P2, PT, R20, UR11, !P0 ;  /* 0x0000000b14007c0c */ /* 0x010fe4000c741270 */
[----:B------:R-:W-:Y:S02]  /*1f830*/  LEA R16, P6, R25, R0, 0x1 ;  /* 0x0000000019107211 */ /* 0x000fe400078c08ff */
[----:B------:R-:W-:Y:S02]  /*1f840*/  PRMT R0, R27, 0x7632, R0 ;  /* 0x000076321b007816 */ /* 0x000fe40000000000 */
[----:B---3--:R-:W-:-:S03]  /*1f850*/  ISETP.LT.AND P0, PT, R26, UR11, !P0 ;  /* 0x0000000b1a007c0c */ /* 0x008fc6000c701270 */
[----:B------:R0:W-:Y:S04]  /*1f860*/  @P5 STG.E.U16 desc[UR8][R2.64], R0 ;  /* 0x0000000002005986 */ /* 0x0001e8000c101508 */
[----:B------:R0:W-:Y:S04]  /*1f870*/  @P4 STG.E.U16 desc[UR8][R12.64], R6 ;  /* 0x000000060c004986 */ /* 0x0001e8000c101508 */
[----:B------:R0:W-:Y:S04]  /*1f880*/  @P3 STG.E.U16 desc[UR8][R8.64], R7 ;  /* 0x0000000708003986 */ /* 0x0001e8000c101508 */
[----:B------:R0:W-:Y:S01]  /*1f890*/  @P2 STG.E.U16 desc[UR8][R4.64], R10 ;  /* 0x0000000a04002986 */ /* 0x0001e2000c101508 */
[----:B------:R-:W-:-:S03]  /*1f8a0*/  LEA.HI.X.SX32 R17, R25, R28, 0x1, P6 ;  /* 0x0000001c19117211 */ /* 0x000fc600030f0eff */
[----:B------:R0:W-:Y:S01]  /*1f8b0*/  @P1 STG.E.U16 desc[UR8][R14.64], R19 ;  /* 0x000000130e001986 */ /* 0x0001e2000c101508 */
[----:B------:R-:W-:Y:S05]  /*1f8c0*/  @!P0 EXIT ;  /* 0x000000000000894d */ /* 0x000fea0003800000 */
[----:B0-----:R-:W-:-:S05]  /*1f8d0*/  PRMT R8, R23, 0x7632, R8 ;  /* 0x0000763217087816 */ /* 0x001fca0000000008 */
[----:B------:R-:W-:Y:S01]  /*1f8e0*/  STG.E.U16 desc[UR8][R16.64], R8 ;  /* 0x0000000810007986 */ /* 0x000fe2000c101508 */
[----:B------:R-:W-:Y:S05]  /*1f8f0*/  EXIT ;  /* 0x000000000000794d */ /* 0x000fea0003800000 */
.L_x_3:
[----:B------:R-:W-:-:S00]  /*1f900*/  BRA `(.L_x_3) ;  /* 0xfffffffc00fc7947 */ /* 0x000fc0000383ffff */
[----:B------:R-:W-:-:S00]  /*1f910*/  NOP ;  /* 0x0000000000007918 */ /* 0x000fc00000000000 */
        /* <DEDUP_REMOVED lines=14> */
.L_x_4:


//--------------------- .nv.shared.matmul_kernel  --------------------------
	.section	.nv.shared.matmul_kernel,"aw",@nobits
	.sectionflags	@""
	.align	16
	.zero		1024


//--------------------- .nv.shared.reserved.0     --------------------------
	.section	.nv.shared.reserved.0,"aw",@nobits
	.weak		__nv_reservedSMEM_offset_0_alias
	.size		__nv_reservedSMEM_offset_0_alias, 0, 0
	.other		__nv_reservedSMEM_offset_0_alias,@"STO_CUDA_RESERVED_SHARED STV_DEFAULT"
__nv_reservedSMEM_offset_0_alias:
	.zero		0


//--------------------- .nv.constant0.matmul_kernel --------------------------
	.section	.nv.constant0.matmul_kernel,"a",@progbits
	.sectionflags	@""
	.align	4
.nv.constant0.matmul_kernel:
	.zero		608


//--------------------- SYMBOLS --------------------------

	.type		.nv.reservedSmem.offset0,@object
	.size		.nv.reservedSmem.offset0,0x4
